def matmul_kernel(
    a_ptr,
    b_ptr,
    c_ptr,
    M,
    N,
    K,
    stride_am,
    stride_ak,
    stride_bk,
    stride_bn,
    stride_cm,
    stride_cn,
    BLOCK_M: tl.constexpr,
    BLOCK_N: tl.constexpr,
    BLOCK_K: tl.constexpr,
    GROUP_M: tl.constexpr,
):
    pid = tl.program_id(axis=0)
    num_pid_m = tl.cdiv(M, BLOCK_M)
    num_pid_n = tl.cdiv(N, BLOCK_N)
    num_pid_in_group = GROUP_M * num_pid_n
    group_id = pid // num_pid_in_group
    first_pid_m = group_id * GROUP_M
    group_size_m = min(num_pid_m - first_pid_m, GROUP_M)
    pid_m = first_pid_m + ((pid % num_pid_in_group) % group_size_m)
    pid_n = (pid % num_pid_in_group) // group_size_m

    offs_am = (pid_m * BLOCK_M + tl.arange(0, BLOCK_M)) % M
    offs_bn = (pid_n * BLOCK_N + tl.arange(0, BLOCK_N)) % N
    offs_k = tl.arange(0, BLOCK_K)
    a_ptrs = a_ptr + offs_am[:, None] * stride_am + offs_k[None, :] * stride_ak
    b_ptrs = b_ptr + offs_k[:, None] * stride_bk + offs_bn[None, :] * stride_bn

    acc = tl.zeros((BLOCK_M, BLOCK_N), dtype=tl.float32)
    for kk in range(0, tl.cdiv(K, BLOCK_K)):
        a = tl.load(a_ptrs, mask=offs_k[None, :] < K - kk * BLOCK_K, other=0.0)
        b = tl.load(b_ptrs, mask=offs_k[:, None] < K - kk * BLOCK_K, other=0.0)
        acc = tl.dot(a, b, acc)
        a_ptrs += BLOCK_K * stride_ak
        b_ptrs += BLOCK_K * stride_bk

    c = acc.to(c_ptr.dtype.element_ty)
    offs_cm = pid_m * BLOCK_M + tl.arange(0, BLOCK_M)
    offs_cn = pid_n * BLOCK_N + tl.arange(0, BLOCK_N)
    c_ptrs = c_ptr + offs_cm[:, None] * stride_cm + offs_cn[None, :] * stride_cn
    mask = (offs_cm[:, None] < M) & (offs_cn[None, :] < N)
    tl.store(c_ptrs, c, mask=mask)

# config = {"BLOCK_K": 128, "BLOCK_M": 256, "BLOCK_N": 64, "GROUP_M": 8, "arch": "sm_90", "dtype": "fp32", "num_ctas": 2, "num_stages": 3, "num_warps": 4}
# arch = sm_90


// ===== COMPILED SASS (sm_90a) =====

	.target	sm_90a

	.elftype	@"ET_EXEC"


//--------------------- .note.nv.tkinfo           --------------------------
	.section	.note.nv.tkinfo,"",@"SHT_NOTE"
	.sectionflags	@"SHF_NOTE_NV_TKINFO"
	.tkinfo
        /*0018*/ 	.word	0x00000002
        /*0030*/ 	.string	""
        /*0030*/ 	.string	"ptxas"
        /*0030*/ 	.string	"Cuda compilation tools, release 13.0, V13.0.88"
        /*0030*/ 	.string	"Build cuda_13.0.r13.0/compiler.36424714_0"
        /*0030*/ 	.string	"-v  -suppress-debug-info  -lineinfo  -arch sm_90a "



//--------------------- .note.nv.cuinfo           --------------------------
	.section	.note.nv.cuinfo,"",@"SHT_NOTE"
	.sectionflags	@"SHF_NOTE_NV_CUINFO"
        /*0018*/ 	.short	0x0002
        /*001a*/ 	.short	0x005a
        /*001c*/ 	.short	0x0082
	.zero		2


//--------------------- .nv.info                  --------------------------
	.section	.nv.info,"",@"SHT_CUDA_INFO"
	.align	4


	//----- nvinfo : EIATTR_REGCOUNT
	.align		4
        /*0000*/ 	.byte	0x04, 0x2f
        /*0002*/ 	.short	(.L_1 - .L_0)
	.align		4
.L_0:
        /*0004*/ 	.word	index@(matmul_kernel)
        /*0008*/ 	.word	0x000000ff


	//----- nvinfo : EIATTR_FRAME_SIZE
	.align		4
.L_1:
        /*000c*/ 	.byte	0x04, 0x11
        /*000e*/ 	.short	(.L_3 - .L_2)
	.align		4
.L_2:
        /*0010*/ 	.word	index@(matmul_kernel)
        /*0014*/ 	.word	0x00000868


	//----- nvinfo : EIATTR_MIN_STACK_SIZE
	.align		4
.L_3:
        /*0018*/ 	.byte	0x04, 0x12
        /*001a*/ 	.short	(.L_5 - .L_4)
	.align		4
.L_4:
        /*001c*/ 	.word	index@(matmul_kernel)
        /*0020*/ 	.word	0x00000868
.L_5:


//--------------------- .nv.compat                --------------------------
	.section	.nv.compat,"",@"SHT_CUDA_COMPAT_INFO"
	.align	4
        /*0000*/ 	.byte	0x02, 0x09, 0x01, 0x00, 0x02, 0x02, 0x04, 0x00, 0x02, 0x05, 0x05, 0x00, 0x03, 0x07, 0x01, 0x01
        /*0010*/ 	.byte	0x02, 0x03, 0x00, 0x00, 0x02, 0x06, 0x01, 0x00, 0x04, 0x0b, 0x08, 0x00, 0x00, 0x00, 0x00, 0x00
        /*0020*/ 	.byte	0x00, 0x00, 0x00, 0x00


//--------------------- .nv.info.matmul_kernel    --------------------------
	.section	.nv.info.matmul_kernel,"",@"SHT_CUDA_INFO"
	.sectionflags	@""
	.align	4


	//----- nvinfo : EIATTR_CUDA_API_VERSION
	.align		4
        /*0000*/ 	.byte	0x04, 0x37
        /*0002*/ 	.short	(.L_7 - .L_6)
.L_6:
        /*0004*/ 	.word	0x00000082


	//----- nvinfo : EIATTR_KPARAM_INFO
	.align		4
.L_7:
        /*0008*/ 	.byte	0x04, 0x17
        /*000a*/ 	.short	(.L_9 - .L_8)
.L_8:
        /*000c*/ 	.word	0x00000000
        /*0010*/ 	.short	0x000d
        /*0012*/ 	.short	0x0048
        /*0014*/ 	.byte	0x00, 0xf4, 0x21, 0x00


	//----- nvinfo : EIATTR_KPARAM_INFO
	.align		4
.L_9:
        /*0018*/ 	.byte	0x04, 0x17
        /*001a*/ 	.short	(.L_11 - .L_10)
.L_10:
        /*001c*/ 	.word	0x00000000
        /*0020*/ 	.short	0x000c
        /*0022*/ 	.short	0x0040
        /*0024*/ 	.byte	0x00, 0xf4, 0x21, 0x00


	//----- nvinfo : EIATTR_KPARAM_INFO
	.align		4
.L_11:
        /*0028*/ 	.byte	0x04, 0x17
        /*002a*/ 	.short	(.L_13 - .L_12)
.L_12:
        /*002c*/ 	.word	0x00000000
        /*0030*/ 	.short	0x000b
        /*0032*/ 	.short	0x0038
        /*0034*/ 	.byte	0x00, 0xf0, 0x11, 0x00


	//----- nvinfo : EIATTR_KPARAM_INFO
	.align		4
.L_13:
        /*0038*/ 	.byte	0x04, 0x17
        /*003a*/ 	.short	(.L_15 - .L_14)
.L_14:
        /*003c*/ 	.word	0x00000000
        /*0040*/ 	.short	0x000a
        /*0042*/ 	.short	0x0034
        /*0044*/ 	.byte	0x00, 0xf0, 0x11, 0x00


	//----- nvinfo : EIATTR_KPARAM_INFO
	.align		4
.L_15:
        /*0048*/ 	.byte	0x04, 0x17
        /*004a*/ 	.short	(.L_17 - .L_16)
.L_16:
        /*004c*/ 	.word	0x00000000
        /*0050*/ 	.short	0x0009
        /*0052*/ 	.short	0x0030
        /*0054*/ 	.byte	0x00, 0xf0, 0x11, 0x00


	//----- nvinfo : EIATTR_KPARAM_INFO
	.align		4
.L_17:
        /*0058*/ 	.byte	0x04, 0x17
        /*005a*/ 	.short	(.L_19 - .L_18)
.L_18:
        /*005c*/ 	.word	0x00000000
        /*0060*/ 	.short	0x0008
        /*0062*/ 	.short	0x002c
        /*0064*/ 	.byte	0x00, 0xf0, 0x11, 0x00


	//----- nvinfo : EIATTR_KPARAM_INFO
	.align		4
.L_19:
        /*0068*/ 	.byte	0x04, 0x17
        /*006a*/ 	.short	(.L_21 - .L_20)
.L_20:
        /*006c*/ 	.word	0x00000000
        /*0070*/ 	.short	0x0007
        /*0072*/ 	.short	0x0028
        /*0074*/ 	.byte	0x00, 0xf0, 0x11, 0x00


	//----- nvinfo : EIATTR_KPARAM_INFO
	.align		4
.L_21:
        /*0078*/ 	.byte	0x04, 0x17
        /*007a*/ 	.short	(.L_23 - .L_22)
.L_22:
        /*007c*/ 	.word	0x00000000
        /*0080*/ 	.short	0x0006
        /*0082*/ 	.short	0x0024
        /*0084*/ 	.byte	0x00, 0xf0, 0x11, 0x00


	//----- nvinfo : EIATTR_KPARAM_INFO
	.align		4
.L_23:
        /*0088*/ 	.byte	0x04, 0x17
        /*008a*/ 	.short	(.L_25 - .L_24)
.L_24:
        /*008c*/ 	.word	0x00000000
        /*0090*/ 	.short	0x0005
        /*0092*/ 	.short	0x0020
        /*0094*/ 	.byte	0x00, 0xf0, 0x11, 0x00


	//----- nvinfo : EIATTR_KPARAM_INFO
	.align		4
.L_25:
        /*0098*/ 	.byte	0x04, 0x17
        /*009a*/ 	.short	(.L_27 - .L_26)
.L_26:
        /*009c*/ 	.word	0x00000000
        /*00a0*/ 	.short	0x0004
        /*00a2*/ 	.short	0x001c
        /*00a4*/ 	.byte	0x00, 0xf0, 0x11, 0x00


	//----- nvinfo : EIATTR_KPARAM_INFO
	.align		4
.L_27:
        /*00a8*/ 	.byte	0x04, 0x17
        /*00aa*/ 	.short	(.L_29 - .L_28)
.L_28:
        /*00ac*/ 	.word	0x00000000
        /*00b0*/ 	.short	0x0003
        /*00b2*/ 	.short	0x0018
        /*00b4*/ 	.byte	0x00, 0xf0, 0x11, 0x00


	//----- nvinfo : EIATTR_KPARAM_INFO
	.align		4
.L_29:
        /*00b8*/ 	.byte	0x04, 0x17
        /*00ba*/ 	.short	(.L_31 - .L_30)
.L_30:
        /*00bc*/ 	.word	0x00000000
        /*00c0*/ 	.short	0x0002
        /*00c2*/ 	.short	0x0010
        /*00c4*/ 	.byte	0x00, 0xf4, 0x21, 0x00


	//----- nvinfo : EIATTR_KPARAM_INFO
	.align		4
.L_31:
        /*00c8*/ 	.byte	0x04, 0x17
        /*00ca*/ 	.short	(.L_33 - .L_32)
.L_32:
        /*00cc*/ 	.word	0x00000000
        /*00d0*/ 	.short	0x0001
        /*00d2*/ 	.short	0x0008
        /*00d4*/ 	.byte	0x00, 0xf4, 0x21, 0x00


	//----- nvinfo : EIATTR_KPARAM_INFO
	.align		4
.L_33:
        /*00d8*/ 	.byte	0x04, 0x17
        /*00da*/ 	.short	(.L_35 - .L_34)
.L_34:
        /*00dc*/ 	.word	0x00000000
        /*00e0*/ 	.short	0x0000
        /*00e2*/ 	.short	0x0000
        /*00e4*/ 	.byte	0x00, 0xf4, 0x21, 0x00


	//----- nvinfo : EIATTR_EXPLICIT_CLUSTER
	.align		4
.L_35:
        /*00e8*/ 	.byte	0x01, 0x3e
	.zero		2


	//----- nvinfo : EIATTR_CTA_PER_CLUSTER
	.align		4
        /*00ec*/ 	.byte	0x04, 0x3d
        /*00ee*/ 	.short	(.L_37 - .L_36)
.L_36:
        /*00f0*/ 	.word	0x00000002
        /*00f4*/ 	.word	0x00000001
        /*00f8*/ 	.word	0x00000001


	//----- nvinfo : EIATTR_SPARSE_MMA_MASK
	.align		4
.L_37:
        /*00fc*/ 	.byte	0x03, 0x50
        /*00fe*/ 	.short	0x0000


	//----- nvinfo : EIATTR_MAXREG_COUNT
	.align		4
        /*0100*/ 	.byte	0x03, 0x1b
        /*0102*/ 	.short	0x00ff


	//----- nvinfo : EIATTR_NUM_BARRIERS
	.align		4
        /*0104*/ 	.byte	0x02, 0x4c
        /*0106*/ 	.byte	0x01
	.zero		1


	//----- nvinfo : EIATTR_ANNOTATIONS
	.align		4
        /*0108*/ 	.byte	0x04, 0x55
        /*010a*/ 	.short	(.L_39 - .L_38)


	//   ....[0]....
.L_38:
        /*010c*/ 	.word	0x00000001
        /*0110*/ 	.byte	0x60, 0x06, 0x00, 0x00, 0x01, 0x00, 0x00, 0x00, 0xc0, 0x06, 0x00, 0x00, 0x01, 0x00, 0x00, 0x00
        /* <DEDUP_REMOVED lines=706> */
        /*2d40*/ 	.byte	0x40, 0xa1, 0x01, 0x00, 0x01, 0x00, 0x00, 0x00, 0x60, 0xa1, 0x01, 0x00


	//----- nvinfo : EIATTR_MERCURY_ISA_VERSION
	.align		4
.L_39:
        /*2d4c*/ 	.byte	0x03, 0x5f
        /*2d4e*/ 	.short	0x0101


	//----- nvinfo : EIATTR_EXIT_INSTR_OFFSETS
	.align		4
        /*2d50*/ 	.byte	0x04, 0x1c
        /*2d52*/ 	.short	(.L_41 - .L_40)


	//   ....[0]....
.L_40:
        /*2d54*/ 	.word	0x0001a440


	//   ....[1]....
        /*2d58*/ 	.word	0x0001a460


	//----- nvinfo : EIATTR_REQNTID
	.align		4
.L_41:
        /*2d5c*/ 	.byte	0x04, 0x10
        /*2d5e*/ 	.short	(.L_43 - .L_42)
.L_42:
        /*2d60*/ 	.word	0x00000080
        /*2d64*/ 	.word	0x00000001
        /*2d68*/ 	.word	0x00000001


	//----- nvinfo : EIATTR_CBANK_PARAM_SIZE
	.align		4
.L_43:
        /*2d6c*/ 	.byte	0x03, 0x19
        /*2d6e*/ 	.short	0x0050


	//----- nvinfo : EIATTR_PARAM_CBANK
	.align		4
        /*2d70*/ 	.byte	0x04, 0x0a
        /*2d72*/ 	.short	(.L_45 - .L_44)
	.align		4
.L_44:
        /*2d74*/ 	.word	index@(.nv.constant0.matmul_kernel)
        /*2d78*/ 	.short	0x0210
        /*2d7a*/ 	.short	0x0050


	//----- nvinfo : EIATTR_SW_WAR
	.align		4
.L_45:
        /*2d7c*/ 	.byte	0x04, 0x36
        /*2d7e*/ 	.short	(.L_47 - .L_46)
.L_46:
        /*2d80*/ 	.word	0x00000008
.L_47:


//--------------------- .nv.callgraph             --------------------------
	.section	.nv.callgraph,"",@"SHT_CUDA_CALLGRAPH"
	.align	4
	.sectionentsize	8
	.align		4
        /*0000*/ 	.word	0x00000000
	.align		4
        /*0004*/ 	.word	0xffffffff
	.align		4
        /*0008*/ 	.word	0x00000000
	.align		4
        /*000c*/ 	.word	0xfffffffe
	.align		4
        /*0010*/ 	.word	0x00000000
	.align		4
        /*0014*/ 	.word	0xfffffffd
	.align		4
        /*0018*/ 	.word	0x00000000
	.align		4
        /*001c*/ 	.word	0xfffffffc


//--------------------- .text.matmul_kernel       --------------------------
	.section	.text.matmul_kernel,"ax",@progbits
	.align	128
        .global         matmul_kernel
        .type           matmul_kernel,@function
        .size           matmul_kernel,(.L_x_3 - matmul_kernel)
        .other          matmul_kernel,@"STO_CUDA_ENTRY STV_DEFAULT"
matmul_kernel:
.text.matmul_kernel:
[----:B------:R-:W1:Y:S08]  /*0000*/  LDC R1, c[0x0][0x28] ;  /* 0x00000a00ff017b82 */ /* 0x000e700000000800 */
[----:B------:R-:W2:Y:S01]  /*0010*/  LDC.64 R156, c[0x0][0x228] ;  /* 0x00008a00ff9c7b82 */ /* 0x000ea20000000a00 */
[----:B------:R-:W3:Y:S01]  /*0020*/  S2R R67, SR_TID.X ;  /* 0x0000000000437919 */ /* 0x000ee20000002100 */
[----:B-1----:R-:W-:-:S06]  /*0030*/  VIADD R1, R1, 0xfffff798 ;  /* 0xfffff79801017836 */ /* 0x002fcc0000000000 */
[----:B------:R-:W1:Y:S08]  /*0040*/  S2UR UR4, SR_CTAID.X ;  /* 0x00000000000479c3 */ /* 0x000e700000002500 */
[----:B------:R-:W4:Y:S01]  /*0050*/  S2UR UR6, SR_CgaCtaId ;  /* 0x00000000000679c3 */ /* 0x000f220000008800 */
[----:B--2---:R-:W-:-:S07]  /*0060*/  VIADD R0, R157, 0x3f ;  /* 0x0000003f9d007836 */ /* 0x004fce0000000000 */
[----:B------:R-:W2:Y:S01]  /*0070*/  LDC.64 R152, c[0x0][0x238] ;  /* 0x00008e00ff987b82 */ /* 0x000ea20000000a00 */
[----:B------:R-:W-:Y:S02]  /*0080*/  SHF.R.S32.HI R3, RZ, 0x1f, R0 ;  /* 0x0000001fff037819 */ /* 0x000fe40000011400 */
[----:B-1----:R-:W-:Y:S01]  /*0090*/  I2FP.F32.U32 R5, UR4 ;  /* 0x0000000400057c45 */ /* 0x002fe20008201000 */
[----:B------:R-:W-:Y:S01]  /*00a0*/  ULDC UR4, c[0x0][0x150] ;  /* 0x0000540000047ab9 */ /* 0x000fe20000000800 */
[----:B------:R-:W-:Y:S02]  /*00b0*/  LEA.HI R3, R3, R0, RZ, 0x6 ;  /* 0x0000000003037211 */ /* 0x000fe400078f30ff */
[----:B---3--:R-:W-:Y:S01]  /*00c0*/  LOP3.LUT R177, R67, 0x7f, RZ, 0xc0, !PT ;  /* 0x0000007f43b17812 */ /* 0x008fe200078ec0ff */
[----:B------:R-:W-:Y:S01]  /*00d0*/  FMUL R5, R5, UR4 ;  /* 0x0000000405057c20 */ /* 0x000fe20008400000 */
[----:B------:R-:W-:Y:S01]  /*00e0*/  SHF.R.S32.HI R3, RZ, 0x6, R3 ;  /* 0x00000006ff037819 */ /* 0x000fe20000011403 */
[----:B----4-:R-:W-:-:S02]  /*00f0*/  USHF.L.U32 UR5, UR6, 0x7, URZ ;  /* 0x0000000706057899 */ /* 0x010fc4000800063f */
[----:B------:R-:W1:Y:S02]  /*0100*/  F2I.U32.TRUNC.NTZ R9, R5 ;  /* 0x0000000500097305 */ /* 0x000e64000020f000 */
[----:B------:R-:W-:Y:S01]  /*0110*/  IMAD.SHL.U32 R4, R3, 0x8, RZ ;  /* 0x0000000803047824 */ /* 0x000fe200078e00ff */
[----:B------:R-:W-:-:S04]  /*0120*/  ULOP3.LUT UR5, UR5, 0x80, URZ, 0xc0, !UPT ;  /* 0x0000008005057892 */ /* 0x000fc8000f8ec03f */
[----:B------:R-:W-:-:S04]  /*0130*/  IABS R7, R4 ;  /* 0x0000000400077213 */ /* 0x000fc80000000000 */
[----:B------:R-:W3:Y:S01]  /*0140*/  I2F.RP R0, R7 ;  /* 0x0000000700007306 */ /* 0x000ee20000209400 */
[----:B-1----:R-:W-:-:S07]  /*0150*/  IABS R13, R9 ;  /* 0x00000009000d7213 */ /* 0x002fce0000000000 */
[----:B---3--:R-:W1:Y:S02]  /*0160*/  MUFU.RCP R0, R0 ;  /* 0x0000000000007308 */ /* 0x008e640000001000 */
[----:B-1----:R-:W-:Y:S01]  /*0170*/  VIADD R2, R0, 0xffffffe ;  /* 0x0ffffffe00027836 */ /* 0x002fe20000000000 */
[----:B------:R-:W-:-:S05]  /*0180*/  IABS R0, R4 ;  /* 0x0000000400007213 */ /* 0x000fca0000000000 */
[----:B------:R1:W3:Y:S01]  /*0190*/  F2I.FTZ.U32.TRUNC.NTZ R3, R2 ;  /* 0x0000000200037305 */ /* 0x0002e2000021f000 */
[----:B------:R-:W-:Y:S02]  /*01a0*/  IMAD.MOV R0, RZ, RZ, -R0 ;  /* 0x000000ffff007224 */ /* 0x000fe400078e0a00 */
[----:B-1----:R-:W-:Y:S02]  /*01b0*/  IMAD.MOV.U32 R2, RZ, RZ, RZ ;  /* 0x000000ffff027224 */ /* 0x002fe400078e00ff */
[----:B---3--:R-:W-:-:S04]  /*01c0*/  IMAD.MOV R6, RZ, RZ, -R3 ;  /* 0x000000ffff067224 */ /* 0x008fc800078e0a03 */
[----:B------:R-:W-:Y:S01]  /*01d0*/  IMAD R11, R6, R7, RZ ;  /* 0x00000007060b7224 */ /* 0x000fe200078e02ff */
[----:B------:R-:W-:-:S03]  /*01e0*/  IABS R6, R156 ;  /* 0x0000009c00067213 */ /* 0x000fc60000000000 */
[----:B------:R-:W-:-:S06]  /*01f0*/  IMAD.HI.U32 R2, R3, R11, R2 ;  /* 0x0000000b03027227 */ /* 0x000fcc00078e0002 */
[----:B------:R-:W-:-:S04]  /*0200*/  IMAD.HI.U32 R2, R2, R13, RZ ;  /* 0x0000000d02027227 */ /* 0x000fc800078e00ff */
[----:B------:R-:W-:-:S05]  /*0210*/  IMAD R0, R2, R0, R13 ;  /* 0x0000000002007224 */ /* 0x000fca00078e020d */
[----:B------:R-:W-:-:S13]  /*0220*/  ISETP.GT.U32.AND P1, PT, R7, R0, PT ;  /* 0x000000000700720c */ /* 0x000fda0003f24070 */
[----:B------:R-:W-:Y:S02]  /*0230*/  @!P1 IMAD.IADD R0, R0, 0x1, -R7 ;  /* 0x0000000100009824 */ /* 0x000fe400078e0a07 */
[----:B------:R-:W-:Y:S01]  /*0240*/  @!P1 VIADD R2, R2, 0x1 ;  /* 0x0000000102029836 */ /* 0x000fe20000000000 */
[----:B------:R-:W-:Y:S02]  /*0250*/  ISETP.NE.AND P1, PT, R4, RZ, PT ;  /* 0x000000ff0400720c */ /* 0x000fe40003f25270 */
[----:B------:R-:W-:Y:S02]  /*0260*/  ISETP.GE.U32.AND P0, PT, R0, R7, PT ;  /* 0x000000070000720c */ /* 0x000fe40003f06070 */
[----:B------:R-:W-:-:S04]  /*0270*/  LOP3.LUT R0, R9, R4, RZ, 0x3c, !PT ;  /* 0x0000000409007212 */ /* 0x000fc800078e3cff */
[----:B------:R-:W-:Y:S01]  /*0280*/  ISETP.GE.AND P2, PT, R0, RZ, PT ;  /* 0x000000ff0000720c */ /* 0x000fe20003f46270 */
[----:B------:R-:W-:-:S05]  /*0290*/  VIADD R0, R156, 0xff ;  /* 0x000000ff9c007836 */ /* 0x000fca0000000000 */
[----:B------:R-:W-:Y:S01]  /*02a0*/  SHF.R.S32.HI R3, RZ, 0x1f, R0 ;  /* 0x0000001fff037819 */ /* 0x000fe20000011400 */
[----:B------:R-:W-:-:S03]  /*02b0*/  @P0 VIADD R2, R2, 0x1 ;  /* 0x0000000102020836 */ /* 0x000fc60000000000 */
[----:B------:R-:W-:-:S03]  /*02c0*/  LEA.HI R3, R3, R0, RZ, 0x8 ;  /* 0x0000000003037211 */ /* 0x000fc600078f40ff */
[----:B------:R-:W-:Y:S01]  /*02d0*/  @!P2 IMAD.MOV R2, RZ, RZ, -R2 ;  /* 0x000000ffff02a224 */ /* 0x000fe200078e0a02 */
[----:B------:R-:W-:-:S05]  /*02e0*/  @!P1 LOP3.LUT R2, RZ, R4, RZ, 0x33, !PT ;  /* 0x00000004ff029212 */ /* 0x000fca00078e33ff */
[----:B------:R-:W-:Y:S02]  /*02f0*/  IMAD.SHL.U32 R12, R2, 0x8, RZ ;  /* 0x00000008020c7824 */ /* 0x000fe400078e00ff */
[----:B------:R-:W-:-:S03]  /*0300*/  IMAD.MOV R2, RZ, RZ, -R2 ;  /* 0x000000ffff027224 */ /* 0x000fc600078e0a02 */
[----:B------:R-:W-:Y:S01]  /*0310*/  LEA.HI.SX32 R3, R3, -R12, 0x18 ;  /* 0x8000000c03037211 */ /* 0x000fe200078fc2ff */
[----:B------:R-:W-:Y:S01]  /*0320*/  IMAD R19, R4, R2, R9 ;  /* 0x0000000204137224 */ /* 0x000fe200078e0209 */
[----:B------:R-:W-:Y:S01]  /*0330*/  MOV R4, RZ ;  /* 0x000000ff00047202 */ /* 0x000fe20000000f00 */
[----:B------:R-:W-:Y:S01]  /*0340*/  I2F.RP R2, R6 ;  /* 0x0000000600027306 */ /* 0x000fe20000209400 */
[----:B------:R-:W-:Y:S02]  /*0350*/  VIMNMX R10, R3, 0x8, PT ;  /* 0x00000008030a7848 */ /* 0x000fe40003fe0100 */
[----:B------:R-:W-:Y:S02]  /*0360*/  IABS R3, R157 ;  /* 0x0000009d00037213 */ /* 0x000fe40000000000 */
[----:B------:R-:W-:-:S03]  /*0370*/  IABS R11, R10 ;  /* 0x0000000a000b7213 */ /* 0x000fc60000000000 */
[----:B------:R-:W1:Y:S08]  /*0380*/  I2F.RP R7, R3 ;  /* 0x0000000300077306 */ /* 0x000e700000209400 */
[----:B------:R-:W3:Y:S08]  /*0390*/  I2F.RP R0, R11 ;  /* 0x0000000b00007306 */ /* 0x000ef00000209400 */
[----:B-1----:R-:W-:Y:S08]  /*03a0*/  MUFU.RCP R7, R7 ;  /* 0x0000000700077308 */ /* 0x002ff00000001000 */
[----:B---3--:R-:W1:Y:S08]  /*03b0*/  MUFU.RCP R0, R0 ;  /* 0x0000000000007308 */ /* 0x008e700000001000 */
[----:B------:R-:W-:Y:S01]  /*03c0*/  MUFU.RCP R2, R2 ;  /* 0x0000000200027308 */ /* 0x000fe20000001000 */
[----:B-1----:R-:W-:Y:S01]  /*03d0*/  VIADD R5, R0, 0xffffffe ;  /* 0x0ffffffe00057836 */ /* 0x002fe20000000000 */
[----:B------:R-:W-:-:S06]  /*03e0*/  IABS R0, R19 ;  /* 0x0000001300007213 */ /* 0x000fcc0000000000 */
[----:B------:R-:W1:Y:S02]  /*03f0*/  F2I.FTZ.U32.TRUNC.NTZ R5, R5 ;  /* 0x0000000500057305 */ /* 0x000e64000021f000 */
[----:B-1----:R-:W-:-:S04]  /*0400*/  IMAD.MOV R8, RZ, RZ, -R5 ;  /* 0x000000ffff087224 */ /* 0x002fc800078e0a05 */
[----:B------:R-:W-:Y:S01]  /*0410*/  IMAD R9, R8, R11, RZ ;  /* 0x0000000b08097224 */ /* 0x000fe200078e02ff */
[----:B------:R-:W-:-:S03]  /*0420*/  IABS R8, R10 ;  /* 0x0000000a00087213 */ /* 0x000fc60000000000 */
[----:B------:R-:W-:-:S04]  /*0430*/  IMAD.HI.U32 R4, R5, R9, R4 ;  /* 0x0000000905047227 */ /* 0x000fc800078e0004 */
[----:B------:R-:W-:Y:S02]  /*0440*/  IMAD.MOV.U32 R5, RZ, RZ, R0 ;  /* 0x000000ffff057224 */ /* 0x000fe400078e0000 */
[----:B------:R-:W-:Y:S02]  /*0450*/  IMAD.MOV R0, RZ, RZ, -R8 ;  /* 0x000000ffff007224 */ /* 0x000fe400078e0a08 */
[----:B------:R-:W-:-:S04]  /*0460*/  IMAD.HI.U32 R4, R4, R5, RZ ;  /* 0x0000000504047227 */ /* 0x000fc800078e00ff */
[----:B------:R-:W-:Y:S02]  /*0470*/  IMAD R0, R4, R0, R5 ;  /* 0x0000000004007224 */ /* 0x000fe400078e0205 */
[----:B------:R-:W-:Y:S02]  /*0480*/  VIADD R5, R7, 0xffffffe ;  /* 0x0ffffffe07057836 */ /* 0x000fe40000000000 */
[----:B------:R-:W-:Y:S01]  /*0490*/  VIADD R8, R2, 0xffffffe ;  /* 0x0ffffffe02087836 */ /* 0x000fe20000000000 */
[----:B------:R-:W-:-:S03]  /*04a0*/  ISETP.GT.U32.AND P1, PT, R11, R0, PT ;  /* 0x000000000b00720c */ /* 0x000fc60003f24070 */
[----:B------:R-:W1:Y:S08]  /*04b0*/  F2I.FTZ.U32.TRUNC.NTZ R5, R5 ;  /* 0x0000000500057305 */ /* 0x000e70000021f000 */
[----:B------:R3:W4:Y:S02]  /*04c0*/  F2I.FTZ.U32.TRUNC.NTZ R9, R8 ;  /* 0x0000000800097305 */ /* 0x000724000021f000 */
[----:B------:R-:W-:-:S02]  /*04d0*/  @!P1 IMAD.IADD R0, R0, 0x1, -R11 ;  /* 0x0000000100009824 */ /* 0x000fc400078e0a0b */
[----:B------:R-:W-:Y:S01]  /*04e0*/  @!P1 VIADD R4, R4, 0x1 ;  /* 0x0000000104049836 */ /* 0x000fe20000000000 */
[----:B------:R-:W-:Y:S02]  /*04f0*/  ISETP.NE.AND P1, PT, R10, RZ, PT ;  /* 0x000000ff0a00720c */ /* 0x000fe40003f25270 */
[----:B------:R-:W-:Y:S02]  /*0500*/  ISETP.GE.U32.AND P0, PT, R0, R11, PT ;  /* 0x0000000b0000720c */ /* 0x000fe40003f06070 */
[----:B------:R-:W-:Y:S01]  /*0510*/  LOP3.LUT R0, R19, R10, RZ, 0x3c, !PT ;  /* 0x0000000a13007212 */ /* 0x000fe200078e3cff */
[----:B---3--:R-:W-:-:S03]  /*0520*/  IMAD.MOV.U32 R8, RZ, RZ, RZ ;  /* 0x000000ffff087224 */ /* 0x008fc600078e00ff */
[----:B------:R-:W-:Y:S01]  /*0530*/  ISETP.GE.AND P2, PT, R0, RZ, PT ;  /* 0x000000ff0000720c */ /* 0x000fe20003f46270 */
[----:B-1----:R-:W-:Y:S02]  /*0540*/  IMAD.MOV R0, RZ, RZ, -R5 ;  /* 0x000000ffff007224 */ /* 0x002fe400078e0a05 */
[----:B----4-:R-:W-:Y:S02]  /*0550*/  IMAD.MOV R7, RZ, RZ, -R9 ;  /* 0x000000ffff077224 */ /* 0x010fe400078e0a09 */
[----:B------:R-:W-:Y:S02]  /*0560*/  IMAD R11, R0, R3, RZ ;  /* 0x00000003000b7224 */ /* 0x000fe400078e02ff */
[----:B------:R-:W-:Y:S02]  /*0570*/  @P0 VIADD R4, R4, 0x1 ;  /* 0x0000000104040836 */ /* 0x000fe40000000000 */
[----:B------:R-:W-:Y:S02]  /*0580*/  IMAD R7, R7, R6, RZ ;  /* 0x0000000607077224 */ /* 0x000fe400078e02ff */
[----:B------:R-:W-:-:S02]  /*0590*/  IMAD.MOV.U32 R13, RZ, RZ, R4 ;  /* 0x000000ffff0d7224 */ /* 0x000fc400078e0004 */
[----:B------:R-:W-:Y:S02]  /*05a0*/  IMAD.MOV.U32 R4, RZ, RZ, RZ ;  /* 0x000000ffff047224 */ /* 0x000fe400078e00ff */
[----:B------:R-:W-:Y:S01]  /*05b0*/  @!P2 IMAD.MOV R13, RZ, RZ, -R13 ;  /* 0x000000ffff0da224 */ /* 0x000fe200078e0a0d */
[----:B------:R-:W-:Y:S01]  /*05c0*/  @!P1 LOP3.LUT R13, RZ, R10, RZ, 0x33, !PT ;  /* 0x0000000aff0d9212 */ /* 0x000fe200078e33ff */
[----:B------:R-:W-:-:S04]  /*05d0*/  IMAD.HI.U32 R4, R5, R11, R4 ;  /* 0x0000000b05047227 */ /* 0x000fc800078e0004 */
[----:B------:R-:W-:Y:S02]  /*05e0*/  IMAD.SHL.U32 R0, R13, 0x40, RZ ;  /* 0x000000400d007824 */ /* 0x000fe400078e00ff */
[----:B------:R-:W-:Y:S02]  /*05f0*/  IMAD.MOV R5, RZ, RZ, -R13 ;  /* 0x000000ffff057224 */ /* 0x000fe400078e0a0d */
[C---:B------:R-:W-:Y:S01]  /*0600*/  VIADD R179, R0.reuse, 0x1 ;  /* 0x0000000100b37836 */ /* 0x040fe20000000000 */
[C---:B------:R-:W-:Y:S01]  /*0610*/  IADD3 R178, R0.reuse, 0x2, RZ ;  /* 0x0000000200b27810 */ /* 0x040fe20007ffe0ff */
[----:B------:R-:W-:Y:S01]  /*0620*/  VIADD R176, R0, 0x3 ;  /* 0x0000000300b07836 */ /* 0x000fe20000000000 */
[----:B------:R-:W-:Y:S01]  /*0630*/  IABS R11, R0 ;  /* 0x00000000000b7213 */ /* 0x000fe20000000000 */
[----:B------:R-:W-:Y:S01]  /*0640*/  IMAD.HI.U32 R2, R9, R7, R8 ;  /* 0x0000000709027227 */ /* 0x000fe200078e0008 */
[----:B------:R-:W-:Y:S01]  /*0650*/  IABS R13, R179 ;  /* 0x000000b3000d7213 */ /* 0x000fe20000000000 */
[----:B------:R-:W-:Y:S01]  /*0660*/  STL [R1+0x6d8], R179 ;  /* 0x0006d8b301007387 */ /* 0x000fe20000100800 */
[----:B------:R-:W-:Y:S01]  /*0670*/  IABS R17, R176 ;  /* 0x000000b000117213 */ /* 0x000fe20000000000 */
[----:B------:R-:W-:Y:S01]  /*0680*/  IMAD R5, R10, R5, R19 ;  /* 0x000000050a057224 */ /* 0x000fe200078e0213 */
[----:B------:R-:W-:Y:S01]  /*0690*/  IABS R15, R178 ;  /* 0x000000b2000f7213 */ /* 0x000fe20000000000 */
[----:B------:R-:W-:Y:S01]  /*06a0*/  IMAD.HI.U32 R8, R4, R13, RZ ;  /* 0x0000000d04087227 */ /* 0x000fe200078e00ff */
[C---:B------:R-:W-:Y:S01]  /*06b0*/  IADD3 R170, R0.reuse, 0x9, RZ ;  /* 0x0000000900aa7810 */ /* 0x040fe20007ffe0ff */
[----:B------:R-:W-:Y:S01]  /*06c0*/  STL [R1+0x6d4], R178 ;  /* 0x0006d4b201007387 */ /* 0x000fe20000100800 */
[----:B------:R-:W-:Y:S01]  /*06d0*/  IADD3 R147, R0, 0x1c, RZ ;  /* 0x0000001c00937810 */ /* 0x000fe20007ffe0ff */
[C---:B------:R-:W-:Y:S01]  /*06e0*/  IMAD.HI.U32 R10, R4.reuse, R17, RZ ;  /* 0x00000011040a7227 */ /* 0x040fe200078e00ff */
[----:B------:R-:W-:Y:S01]  /*06f0*/  IABS R26, R170 ;  /* 0x000000aa001a7213 */ /* 0x000fe20000000000 */
[----:B------:R-:W-:Y:S01]  /*0700*/  STL [R1+0x6d0], R176 ;  /* 0x0006d0b001007387 */ /* 0x000fe20000100800 */
[----:B------:R-:W-:Y:S01]  /*0710*/  IABS R64, R147 ;  /* 0x0000009300407213 */ /* 0x000fe20000000000 */
[----:B------:R-:W-:Y:S01]  /*0720*/  IMAD.HI.U32 R7, R4, R11, RZ ;  /* 0x0000000b04077227 */ /* 0x000fe200078e00ff */
[----:B------:R-:W-:-:S02]  /*0730*/  IADD3 R140, R0, 0x23, RZ ;  /* 0x00000023008c7810 */ /* 0x000fc40007ffe0ff */
[----:B------:R-:W-:Y:S01]  /*0740*/  IADD3 R93, R0, 0x3c, RZ ;  /* 0x0000003c005d7810 */ /* 0x000fe20007ffe0ff */
[----:B------:R-:W-:Y:S01]  /*0750*/  IMAD.HI.U32 R9, R4, R15, RZ ;  /* 0x0000000f04097227 */ /* 0x000fe200078e00ff */
[----:B------:R-:W-:Y:S02]  /*0760*/  IABS R78, R140 ;  /* 0x0000008c004e7213 */ /* 0x000fe40000000000 */
[----:B------:R-:W-:Y:S01]  /*0770*/  IABS R128, R93 ;  /* 0x0000005d00807213 */ /* 0x000fe20000000000 */
[----:B------:R-:W-:Y:S02]  /*0780*/  IMAD.MOV R14, RZ, RZ, -R8 ;  /* 0x000000ffff0e7224 */ /* 0x000fe400078e0a08 */
[----:B------:R-:W-:Y:S02]  /*0790*/  IMAD.IADD R5, R12, 0x1, R5 ;  /* 0x000000010c057824 */ /* 0x000fe400078e0205 */
[----:B------:R-:W-:Y:S02]  /*07a0*/  IMAD.MOV R18, RZ, RZ, -R10 ;  /* 0x000000ffff127224 */ /* 0x000fe400078e0a0a */
[----:B------:R-:W-:Y:S01]  /*07b0*/  VIADD R174, R0, 0x5 ;  /* 0x0000000500ae7836 */ /* 0x000fe20000000000 */
[----:B------:R-:W-:Y:S01]  /*07c0*/  R2UR UR4, R5 ;  /* 0x00000000050472ca */ /* 0x000fe200000e0000 */
[----:B------:R-:W-:-:S02]  /*07d0*/  IMAD.MOV R12, RZ, RZ, -R7 ;  /* 0x000000ffff0c7224 */ /* 0x000fc400078e0a07 */
[----:B------:R-:W-:Y:S02]  /*07e0*/  IMAD.MOV R16, RZ, RZ, -R9 ;  /* 0x000000ffff107224 */ /* 0x000fe400078e0a09 */
[C---:B------:R-:W-:Y:S02]  /*07f0*/  VIADD R175, R0.reuse, 0x4 ;  /* 0x0000000400af7836 */ /* 0x040fe40000000000 */
[C---:B------:R-:W-:Y:S02]  /*0800*/  IMAD R10, R3.reuse, R14, R13 ;  /* 0x0000000e030a7224 */ /* 0x040fe400078e020d */
[C---:B------:R-:W-:Y:S01]  /*0810*/  IMAD R14, R3.reuse, R18, R17 ;  /* 0x00000012030e7224 */ /* 0x040fe200078e0211 */
[----:B------:R-:W-:Y:S01]  /*0820*/  IABS R18, R174 ;  /* 0x000000ae00127213 */ /* 0x000fe20000000000 */
[C---:B------:R-:W-:Y:S01]  /*0830*/  IMAD R8, R3.reuse, R12, R11 ;  /* 0x0000000c03087224 */ /* 0x040fe200078e020b */
[C---:B------:R-:W-:Y:S01]  /*0840*/  ISETP.GT.U32.AND P4, PT, R3.reuse, R10, PT ;  /* 0x0000000a0300720c */ /* 0x040fe20003f84070 */
[C---:B------:R-:W-:Y:S01]  /*0850*/  IMAD R12, R3.reuse, R16, R15 ;  /* 0x00000010030c7224 */ /* 0x040fe200078e020f */
[----:B------:R-:W-:Y:S01]  /*0860*/  IABS R16, R175 ;  /* 0x000000af00107213 */ /* 0x000fe20000000000 */
[C---:B------:R-:W-:Y:S01]  /*0870*/  VIADD R173, R0.reuse, 0x6 ;  /* 0x0000000600ad7836 */ /* 0x040fe20000000000 */
[C---:B------:R-:W-:Y:S01]  /*0880*/  ISETP.GT.U32.AND P5, PT, R3.reuse, R8, PT ;  /* 0x000000080300720c */ /* 0x040fe20003fa4070 */
[C---:B------:R-:W-:Y:S01]  /*0890*/  VIADD R171, R0.reuse, 0x8 ;  /* 0x0000000800ab7836 */ /* 0x040fe20000000000 */
[C---:B------:R-:W-:Y:S01]  /*08a0*/  ISETP.GT.U32.AND P0, PT, R3.reuse, R12, PT ;  /* 0x0000000c0300720c */ /* 0x040fe20003f04070 */
[----:B------:R-:W-:Y:S01]  /*08b0*/  VIADD R169, R0, 0xa ;  /* 0x0000000a00a97836 */ /* 0x000fe20000000000 */
[----:B------:R-:W-:Y:S01]  /*08c0*/  IABS R20, R173 ;  /* 0x000000ad00147213 */ /* 0x000fe20000000000 */
[C---:B------:R-:W-:Y:S01]  /*08d0*/  IMAD.HI.U32 R7, R4.reuse, R18, RZ ;  /* 0x0000001204077227 */ /* 0x040fe200078e00ff */
[----:B------:R-:W-:Y:S01]  /*08e0*/  IABS R24, R171 ;  /* 0x000000ab00187213 */ /* 0x000fe20000000000 */
[----:B------:R-:W-:Y:S01]  /*08f0*/  ULEA UR4, UR4, UR5, 0x8 ;  /* 0x0000000504047291 */ /* 0x000fe2000f8e403f */
[----:B------:R-:W-:Y:S01]  /*0900*/  IABS R28, R169 ;  /* 0x000000a9001c7213 */ /* 0x000fe20000000000 */
[----:B------:R-:W-:Y:S01]  /*0910*/  IMAD.HI.U32 R5, R4, R16, RZ ;  /* 0x0000001004057227 */ /* 0x000fe200078e00ff */
[----:B------:R-:W-:Y:S01]  /*0920*/  ISETP.GT.U32.AND P6, PT, R3, R14, PT ;  /* 0x0000000e0300720c */ /* 0x000fe20003fc4070 */
[----:B------:R-:W-:Y:S02]  /*0930*/  STL [R1+0x6cc], R175 ;  /* 0x0006ccaf01007387 */ /* 0x000fe40000100800 */
[----:B------:R-:W-:-:S02]  /*0940*/  IMAD.MOV R7, RZ, RZ, -R7 ;  /* 0x000000ffff077224 */ /* 0x000fc400078e0a07 */
[----:B------:R-:W-:Y:S01]  /*0950*/  IMAD.MOV R5, RZ, RZ, -R5 ;  /* 0x000000ffff057224 */ /* 0x000fe200078e0a05 */
[----:B------:R-:W-:Y:S01]  /*0960*/  STL [R1+0x71c], R174 ;  /* 0x00071cae01007387 */ /* 0x000fe20000100800 */
[C---:B------:R-:W-:Y:S02]  /*0970*/  VIADD R168, R0.reuse, 0xb ;  /* 0x0000000b00a87836 */ /* 0x040fe40000000000 */
[----:B------:R-:W-:Y:S01]  /*0980*/  VIADD R166, R0, 0xd ;  /* 0x0000000d00a67836 */ /* 0x000fe20000000000 */
[----:B------:R-:W-:Y:S01]  /*0990*/  STL [R1+0x718], R173 ;  /* 0x000718ad01007387 */ /* 0x000fe20000100800 */
[C---:B------:R-:W-:Y:S01]  /*09a0*/  IMAD.HI.U32 R9, R4.reuse, R20, RZ ;  /* 0x0000001404097227 */ /* 0x040fe200078e00ff */
[----:B------:R-:W-:Y:S02]  /*09b0*/  IABS R30, R168 ;  /* 0x000000a8001e7213 */ /* 0x000fe40000000000 */
[----:B------:R-:W-:Y:S01]  /*09c0*/  IABS R34, R166 ;  /* 0x000000a600227213 */ /* 0x000fe20000000000 */
[----:B------:R-:W-:-:S04]  /*09d0*/  IMAD.HI.U32 R13, R4, R24, RZ ;  /* 0x00000018040d7227 */ /* 0x000fc800078e00ff */
[C---:B------:R-:W-:Y:S02]  /*09e0*/  IMAD R18, R3.reuse, R7, R18 ;  /* 0x0000000703127224 */ /* 0x040fe400078e0212 */
[----:B------:R-:W-:Y:S02]  /*09f0*/  VIADD R164, R0, 0xf ;  /* 0x0000000f00a47836 */ /* 0x000fe40000000000 */
[----:B------:R-:W-:Y:S01]  /*0a00*/  IMAD.HI.U32 R7, R4, R28, RZ ;  /* 0x0000001c04077227 */ /* 0x000fe200078e00ff */
[C---:B------:R-:W-:Y:S02]  /*0a10*/  ISETP.GT.U32.AND P3, PT, R3.reuse, R18, PT ;  /* 0x000000120300720c */ /* 0x040fe40003f64070 */
[----:B------:R-:W-:Y:S01]  /*0a20*/  IABS R38, R164 ;  /* 0x000000a400267213 */ /* 0x000fe20000000000 */
[----:B------:R-:W-:Y:S02]  /*0a30*/  IMAD R16, R3, R5, R16 ;  /* 0x0000000503107224 */ /* 0x000fe400078e0210 */
[----:B------:R-:W-:-:S02]  /*0a40*/  VIADD R165, R0, 0xe ;  /* 0x0000000e00a57836 */ /* 0x000fc40000000000 */
[----:B------:R-:W-:Y:S01]  /*0a50*/  IMAD.MOV R9, RZ, RZ, -R9 ;  /* 0x000000ffff097224 */ /* 0x000fe200078e0a09 */
[----:B------:R-:W-:Y:S01]  /*0a60*/  ISETP.GT.U32.AND P1, PT, R3, R16, PT ;  /* 0x000000100300720c */ /* 0x000fe20003f24070 */
[----:B------:R-:W-:Y:S01]  /*0a70*/  IMAD.MOV R13, RZ, RZ, -R13 ;  /* 0x000000ffff0d7224 */ /* 0x000fe200078e0a0d */
[----:B------:R-:W-:Y:S01]  /*0a80*/  IABS R36, R165 ;  /* 0x000000a500247213 */ /* 0x000fe20000000000 */
[----:B------:R-:W-:-:S04]  /*0a90*/  IMAD.HI.U32 R5, R4, R26, RZ ;  /* 0x0000001a04057227 */ /* 0x000fc800078e00ff */
[----:B------:R-:W-:Y:S02]  /*0aa0*/  IMAD.MOV R7, RZ, RZ, -R7 ;  /* 0x000000ffff077224 */ /* 0x000fe400078e0a07 */
[C---:B------:R-:W-:Y:S02]  /*0ab0*/  IMAD R20, R3.reuse, R9, R20 ;  /* 0x0000000903147224 */ /* 0x040fe400078e0214 */
[----:B------:R-:W-:Y:S02]  /*0ac0*/  IMAD R24, R3, R13, R24 ;  /* 0x0000000d03187224 */ /* 0x000fe400078e0218 */
[----:B------:R-:W-:Y:S02]  /*0ad0*/  IMAD.MOV R5, RZ, RZ, -R5 ;  /* 0x000000ffff057224 */ /* 0x000fe400078e0a05 */
[C---:B------:R-:W-:Y:S02]  /*0ae0*/  VIADD R163, R0.reuse, 0x10 ;  /* 0x0000001000a37836 */ /* 0x040fe40000000000 */
[----:B------:R-:W-:-:S02]  /*0af0*/  VIADD R161, R0, 0x12 ;  /* 0x0000001200a17836 */ /* 0x000fc40000000000 */
[C---:B------:R-:W-:Y:S01]  /*0b00*/  IMAD.HI.U32 R9, R4.reuse, R30, RZ ;  /* 0x0000001e04097227 */ /* 0x040fe200078e00ff */
[----:B------:R-:W-:Y:S02]  /*0b10*/  IABS R40, R163 ;  /* 0x000000a300287213 */ /* 0x000fe40000000000 */
[----:B------:R-:W-:Y:S01]  /*0b20*/  IABS R44, R161 ;  /* 0x000000a1002c7213 */ /* 0x000fe20000000000 */
[----:B------:R-:W-:-:S04]  /*0b30*/  IMAD.HI.U32 R13, R4, R34, RZ ;  /* 0x00000022040d7227 */ /* 0x000fc800078e00ff */
[----:B------:R-:W-:Y:S02]  /*0b40*/  IMAD R28, R3, R7, R28 ;  /* 0x00000007031c7224 */ /* 0x000fe400078e021c */
[----:B------:R-:W-:Y:S02]  /*0b50*/  VIADD R159, R0, 0x14 ;  /* 0x00000014009f7836 */ /* 0x000fe40000000000 */
[----:B------:R-:W-:-:S03]  /*0b60*/  IMAD.HI.U32 R7, R4, R38, RZ ;  /* 0x0000002604077227 */ /* 0x000fc600078e00ff */
[----:B------:R-:W-:Y:S01]  /*0b70*/  IABS R48, R159 ;  /* 0x0000009f00307213 */ /* 0x000fe20000000000 */
[----:B------:R-:W-:Y:S02]  /*0b80*/  IMAD R26, R3, R5, R26 ;  /* 0x00000005031a7224 */ /* 0x000fe400078e021a */
[----:B------:R-:W-:Y:S02]  /*0b90*/  VIADD R160, R0, 0x13 ;  /* 0x0000001300a07836 */ /* 0x000fe40000000000 */
[----:B------:R-:W-:Y:S02]  /*0ba0*/  IMAD.MOV R9, RZ, RZ, -R9 ;  /* 0x000000ffff097224 */ /* 0x000fe400078e0a09 */
[----:B------:R-:W-:Y:S01]  /*0bb0*/  IMAD.MOV R13, RZ, RZ, -R13 ;  /* 0x000000ffff0d7224 */ /* 0x000fe200078e0a0d */
[----:B------:R-:W-:Y:S01]  /*0bc0*/  IABS R46, R160 ;  /* 0x000000a0002e7213 */ /* 0x000fe20000000000 */
[----:B------:R-:W-:-:S04]  /*0bd0*/  IMAD.HI.U32 R5, R4, R36, RZ ;  /* 0x0000002404057227 */ /* 0x000fc800078e00ff */
[----:B------:R-:W-:Y:S02]  /*0be0*/  IMAD.MOV R7, RZ, RZ, -R7 ;  /* 0x000000ffff077224 */ /* 0x000fe400078e0a07 */
[C---:B------:R-:W-:Y:S02]  /*0bf0*/  IMAD R30, R3.reuse, R9, R30 ;  /* 0x00000009031e7224 */ /* 0x040fe400078e021e */
[----:B------:R-:W-:Y:S02]  /*0c00*/  IMAD R34, R3, R13, R34 ;  /* 0x0000000d03227224 */ /* 0x000fe400078e0222 */
[----:B------:R-:W-:Y:S02]  /*0c10*/  IMAD.MOV R5, RZ, RZ, -R5 ;  /* 0x000000ffff057224 */ /* 0x000fe400078e0a05 */
[----:B------:R-:W-:Y:S02]  /*0c20*/  VIADD R154, R0, 0x17 ;  /* 0x00000017009a7836 */ /* 0x000fe40000000000 */
[----:B------:R-:W-:-:S03]  /*0c30*/  IMAD.HI.U32 R9, R4, R40, RZ ;  /* 0x0000002804097227 */ /* 0x000fc600078e00ff */
[----:B------:R-:W-:Y:S01]  /*0c40*/  IABS R54, R154 ;  /* 0x0000009a00367213 */ /* 0x000fe20000000000 */
[----:B------:R-:W-:Y:S01]  /*0c50*/  IMAD.HI.U32 R13, R4, R44, RZ ;  /* 0x0000002c040d7227 */ /* 0x000fe200078e00ff */
[----:B------:R-:W-:-:S03]  /*0c60*/  IADD3 R9, -R9, RZ, RZ ;  /* 0x000000ff09097210 */ /* 0x000fc60007ffe1ff */
[C---:B------:R-:W-:Y:S02]  /*0c70*/  IMAD R38, R3.reuse, R7, R38 ;  /* 0x0000000703267224 */ /* 0x040fe400078e0226 */
[C---:B------:R-:W-:Y:S02]  /*0c80*/  VIADD R158, R0.reuse, 0x15 ;  /* 0x00000015009e7836 */ /* 0x040fe40000000000 */
[----:B------:R-:W-:Y:S02]  /*0c90*/  VIADD R150, R0, 0x19 ;  /* 0x0000001900967836 */ /* 0x000fe40000000000 */
[----:B------:R-:W-:Y:S01]  /*0ca0*/  IMAD.HI.U32 R7, R4, R48, RZ ;  /* 0x0000003004077227 */ /* 0x000fe200078e00ff */
[----:B------:R-:W-:Y:S02]  /*0cb0*/  IABS R50, R158 ;  /* 0x0000009e00327213 */ /* 0x000fe40000000000 */
[----:B------:R-:W-:Y:S01]  /*0cc0*/  IABS R58, R150 ;  /* 0x00000096003a7213 */ /* 0x000fe20000000000 */
[----:B------:R-:W-:-:S02]  /*0cd0*/  IMAD R36, R3, R5, R36 ;  /* 0x0000000503247224 */ /* 0x000fc400078e0224 */
[----:B------:R-:W-:Y:S02]  /*0ce0*/  VIADD R151, R0, 0x18 ;  /* 0x0000001800977836 */ /* 0x000fe40000000000 */
[----:B------:R-:W-:Y:S02]  /*0cf0*/  IMAD.MOV R13, RZ, RZ, -R13 ;  /* 0x000000ffff0d7224 */ /* 0x000fe400078e0a0d */
[----:B------:R-:W-:Y:S01]  /*0d00*/  IMAD.HI.U32 R5, R4, R46, RZ ;  /* 0x0000002e04057227 */ /* 0x000fe200078e00ff */
[----:B------:R-:W-:-:S03]  /*0d10*/  IABS R56, R151 ;  /* 0x0000009700387213 */ /* 0x000fc60000000000 */
[----:B------:R-:W-:Y:S02]  /*0d20*/  IMAD.MOV R7, RZ, RZ, -R7 ;  /* 0x000000ffff077224 */ /* 0x000fe400078e0a07 */
[----:B------:R-:W-:Y:S02]  /*0d30*/  IMAD R44, R3, R13, R44 ;  /* 0x0000000d032c7224 */ /* 0x000fe400078e022c */
[----:B------:R-:W-:Y:S02]  /*0d40*/  IMAD.MOV R5, RZ, RZ, -R5 ;  /* 0x000000ffff057224 */ /* 0x000fe400078e0a05 */
[----:B------:R-:W-:-:S04]  /*0d50*/  IMAD.HI.U32 R13, R4, R54, RZ ;  /* 0x00000036040d7227 */ /* 0x000fc800078e00ff */
[C---:B------:R-:W-:Y:S02]  /*0d60*/  IMAD R40, R3.reuse, R9, R40 ;  /* 0x0000000903287224 */ /* 0x040fe400078e0228 */
[----:B------:R-:W-:Y:S02]  /*0d70*/  IMAD R48, R3, R7, R48 ;  /* 0x0000000703307224 */ /* 0x000fe400078e0230 */
[C---:B------:R-:W-:Y:S02]  /*0d80*/  VIADD R149, R0.reuse, 0x1a ;  /* 0x0000001a00957836 */ /* 0x040fe40000000000 */
[----:B------:R-:W-:Y:S02]  /*0d90*/  VIADD R145, R0, 0x1e ;  /* 0x0000001e00917836 */ /* 0x000fe40000000000 */
[C---:B------:R-:W-:Y:S01]  /*0da0*/  IMAD.HI.U32 R9, R4.reuse, R50, RZ ;  /* 0x0000003204097227 */ /* 0x040fe200078e00ff */
[----:B------:R-:W-:Y:S02]  /*0db0*/  IABS R60, R149 ;  /* 0x00000095003c7213 */ /* 0x000fe40000000000 */
[----:B------:R-:W-:Y:S01]  /*0dc0*/  IABS R68, R145 ;  /* 0x0000009100447213 */ /* 0x000fe20000000000 */
[----:B------:R-:W-:-:S04]  /*0dd0*/  IMAD.HI.U32 R7, R4, R58, RZ ;  /* 0x0000003a04077227 */ /* 0x000fc800078e00ff */
[----:B------:R-:W-:Y:S02]  /*0de0*/  IMAD R46, R3, R5, R46 ;  /* 0x00000005032e7224 */ /* 0x000fe400078e022e */
[----:B------:R-:W-:Y:S02]  /*0df0*/  VIADD R146, R0, 0x1d ;  /* 0x0000001d00927836 */ /* 0x000fe40000000000 */
[----:B------:R-:W-:Y:S02]  /*0e00*/  IMAD.MOV R13, RZ, RZ, -R13 ;  /* 0x000000ffff0d7224 */ /* 0x000fe400078e0a0d */
[----:B------:R-:W-:Y:S01]  /*0e10*/  IMAD.HI.U32 R5, R4, R56, RZ ;  /* 0x0000003804057227 */ /* 0x000fe200078e00ff */
[----:B------:R-:W-:-:S03]  /*0e20*/  IABS R66, R146 ;  /* 0x0000009200427213 */ /* 0x000fc60000000000 */
[----:B------:R-:W-:Y:S02]  /*0e30*/  IMAD.MOV R9, RZ, RZ, -R9 ;  /* 0x000000ffff097224 */ /* 0x000fe400078e0a09 */
[----:B------:R-:W-:Y:S02]  /*0e40*/  IMAD.MOV R7, RZ, RZ, -R7 ;  /* 0x000000ffff077224 */ /* 0x000fe400078e0a07 */
[----:B------:R-:W-:Y:S02]  /*0e50*/  IMAD R54, R3, R13, R54 ;  /* 0x0000000d03367224 */ /* 0x000fe400078e0236 */
[----:B------:R-:W-:Y:S02]  /*0e60*/  IMAD.MOV R5, RZ, RZ, -R5 ;  /* 0x000000ffff057224 */ /* 0x000fe400078e0a05 */
[----:B------:R-:W-:Y:S02]  /*0e70*/  VIADD R142, R0, 0x21 ;  /* 0x00000021008e7836 */ /* 0x000fe40000000000 */
[----:B------:R-:W-:-:S03]  /*0e80*/  IMAD.HI.U32 R13, R4, R64, RZ ;  /* 0x00000040040d7227 */ /* 0x000fc600078e00ff */
[----:B------:R-:W-:Y:S01]  /*0e90*/  IABS R74, R142 ;  /* 0x0000008e004a7213 */ /* 0x000fe20000000000 */
[C---:B------:R-:W-:Y:S02]  /*0ea0*/  IMAD R50, R3.reuse, R9, R50 ;  /* 0x0000000903327224 */ /* 0x040fe400078e0232 */
[----:B------:R-:W-:Y:S02]  /*0eb0*/  IMAD R58, R3, R7, R58 ;  /* 0x00000007033a7224 */ /* 0x000fe400078e023a */
[----:B------:R-:W-:Y:S02]  /*0ec0*/  VIADD R144, R0, 0x1f ;  /* 0x0000001f00907836 */ /* 0x000fe40000000000 */
[----:B------:R-:W-:-:S03]  /*0ed0*/  IMAD.HI.U32 R9, R4, R60, RZ ;  /* 0x0000003c04097227 */ /* 0x000fc600078e00ff */
        /* <DEDUP_REMOVED lines=16> */
[C---:B------:R-:W-:Y:S02]  /*0fe0*/  VIADD R139, R0.reuse, 0x24 ;  /* 0x00000024008b7836 */ /* 0x040fe40000000000 */
[----:B------:R-:W-:Y:S02]  /*0ff0*/  VIADD R133, R0, 0x28 ;  /* 0x0000002800857836 */ /* 0x000fe40000000000 */
[----:B------:R-:W-:Y:S01]  /*1000*/  IMAD.HI.U32 R9, R4, R70, RZ ;  /* 0x0000004604097227 */ /* 0x000fe200078e00ff */
[----:B------:R-:W-:-:S02]  /*1010*/  IABS R80, R139 ;  /* 0x0000008b00507213 */ /* 0x000fc40000000000 */
        /* <DEDUP_REMOVED lines=61> */
[----:B------:R-:W-:Y:S02]  /*13f0*/  IMAD.MOV R13, RZ, RZ, -R13 ;  /* 0x000000ffff0d7224 */ /* 0x000fe400078e0a0d */
[----:B------:R-:W-:-:S04]  /*1400*/  IMAD.HI.U32 R5, R4, R106, RZ ;  /* 0x0000006a04057227 */ /* 0x000fc800078e00ff */
[----:B------:R-:W-:Y:S02]  /*1410*/  IMAD.MOV R9, RZ, RZ, -R9 ;  /* 0x000000ffff097224 */ /* 0x000fe400078e0a09 */
[----:B------:R-:W-:Y:S02]  /*1420*/  IMAD.MOV R7, RZ, RZ, -R7 ;  /* 0x000000ffff077224 */ /* 0x000fe400078e0a07 */
[----:B------:R-:W-:Y:S02]  /*1430*/  VIADD R97, R0, 0x3a ;  /* 0x0000003a00617836 */ /* 0x000fe40000000000 */
[----:B------:R-:W-:Y:S01]  /*1440*/  IMAD R104, R3, R13, R104 ;  /* 0x0000000d03687224 */ /* 0x000fe200078e0268 */
[----:B------:R-:W-:Y:S01]  /*1450*/  IADD3 R13, -R5, RZ, RZ ;  /* 0x000000ff050d7210 */ /* 0x000fe20007ffe1ff */
[C---:B------:R-:W-:Y:S01]  /*1460*/  IMAD R100, R3.reuse, R9, R100 ;  /* 0x0000000903647224 */ /* 0x040fe200078e0264 */
[----:B------:R-:W-:Y:S01]  /*1470*/  IABS R124, R97 ;  /* 0x00000061007c7213 */ /* 0x000fe20000000000 */
[----:B------:R-:W-:-:S02]  /*1480*/  IMAD R108, R3, R7, R108 ;  /* 0x00000007036c7224 */ /* 0x000fc400078e026c */
[----:B------:R-:W-:Y:S02]  /*1490*/  VIADD R99, R0, 0x39 ;  /* 0x0000003900637836 */ /* 0x000fe40000000000 */
[----:B------:R-:W-:-:S03]  /*14a0*/  IMAD.HI.U32 R9, R4, R110, RZ ;  /* 0x0000006e04097227 */ /* 0x000fc600078e00ff */
[----:B------:R-:W-:Y:S01]  /*14b0*/  IABS R122, R99 ;  /* 0x00000063007a7213 */ /* 0x000fe20000000000 */
[----:B------:R-:W-:-:S04]  /*14c0*/  IMAD.HI.U32 R7, R4, R118, RZ ;  /* 0x0000007604077227 */ /* 0x000fc800078e00ff */
[----:B------:R-:W-:Y:S02]  /*14d0*/  IMAD R106, R3, R13, R106 ;  /* 0x0000000d036a7224 */ /* 0x000fe400078e026a */
[----:B------:R-:W-:Y:S02]  /*14e0*/  IMAD.MOV R9, RZ, RZ, -R9 ;  /* 0x000000ffff097224 */ /* 0x000fe400078e0a09 */
[----:B------:R-:W-:Y:S02]  /*14f0*/  IMAD.MOV R13, RZ, RZ, -R7 ;  /* 0x000000ffff0d7224 */ /* 0x000fe400078e0a07 */
[----:B------:R-:W-:Y:S02]  /*1500*/  VIADD R23, R0, 0x3f ;  /* 0x0000003f00177836 */ /* 0x000fe40000000000 */
[----:B------:R-:W-:-:S03]  /*1510*/  IMAD.HI.U32 R7, R4, R124, RZ ;  /* 0x0000007c04077227 */ /* 0x000fc600078e00ff */
[----:B------:R-:W-:Y:S01]  /*1520*/  IABS R134, R23 ;  /* 0x0000001700867213 */ /* 0x000fe20000000000 */
[----:B------:R-:W-:Y:S02]  /*1530*/  IMAD R110, R3, R9, R110 ;  /* 0x00000009036e7224 */ /* 0x000fe400078e026e */
[----:B------:R-:W-:-:S04]  /*1540*/  IMAD.HI.U32 R9, R4, R122, RZ ;  /* 0x0000007a04097227 */ /* 0x000fc800078e00ff */
[----:B------:R-:W-:Y:S02]  /*1550*/  IMAD.MOV R7, RZ, RZ, -R7 ;  /* 0x000000ffff077224 */ /* 0x000fe400078e0a07 */
[----:B------:R-:W-:Y:S02]  /*1560*/  IMAD.MOV R9, RZ, RZ, -R9 ;  /* 0x000000ffff097224 */ /* 0x000fe400078e0a09 */
[----:B------:R-:W-:Y:S02]  /*1570*/  IMAD R124, R3, R7, R124 ;  /* 0x00000007037c7224 */ /* 0x000fe400078e027c */
[----:B------:R-:W-:-:S04]  /*1580*/  IMAD.HI.U32 R7, R4, R134, RZ ;  /* 0x0000008604077227 */ /* 0x000fc800078e00ff */
[C---:B------:R-:W-:Y:S02]  /*1590*/  IMAD R122, R3.reuse, R9, R122 ;  /* 0x00000009037a7224 */ /* 0x040fe400078e027a */
[----:B------:R-:W-:Y:S02]  /*15a0*/  IMAD.MOV R9, RZ, RZ, -R7 ;  /* 0x000000ffff097224 */ /* 0x000fe400078e0a07 */
[----:B------:R-:W-:Y:S02]  /*15b0*/  VIADD R172, R0, 0x7 ;  /* 0x0000000700ac7836 */ /* 0x000fe40000000000 */
[C---:B------:R-:W-:Y:S02]  /*15c0*/  IMAD R134, R3.reuse, R9, R134 ;  /* 0x0000000903867224 */ /* 0x040fe400078e0286 */
[--C-:B------:R-:W-:Y:S01]  /*15d0*/  @!P0 IMAD.IADD R12, R12, 0x1, -R3.reuse ;  /* 0x000000010c0c8824 */ /* 0x100fe200078e0a03 */
[----:B------:R-:W-:Y:S01]  /*15e0*/  IABS R22, R172 ;  /* 0x000000ac00167213 */ /* 0x000fe20000000000 */
[--C-:B------:R-:W-:Y:S01]  /*15f0*/  @!P5 IMAD.IADD R8, R8, 0x1, -R3.reuse ;  /* 0x000000010808d824 */ /* 0x100fe200078e0a03 */
[C---:B------:R-:W-:Y:S01]  /*1600*/  ISETP.GT.U32.AND P2, PT, R3.reuse, R134, PT ;  /* 0x000000860300720c */ /* 0x040fe20003f44070 */
[----:B------:R-:W-:Y:S01]  /*1610*/  @!P1 IMAD.IADD R16, R16, 0x1, -R3 ;  /* 0x0000000110109824 */ /* 0x000fe200078e0a03 */
[C---:B------:R-:W-:Y:S01]  /*1620*/  ISETP.GT.U32.AND P0, PT, R3.reuse, R26, PT ;  /* 0x0000001a0300720c */ /* 0x040fe20003f04070 */
[----:B------:R-:W-:Y:S01]  /*1630*/  IMAD.HI.U32 R11, R4, R22, RZ ;  /* 0x00000016040b7227 */ /* 0x000fe200078e00ff */
[----:B------:R-:W-:Y:S01]  /*1640*/  ISETP.GT.U32.AND P1, PT, R3, R8, PT ;  /* 0x000000080300720c */ /* 0x000fe20003f24070 */
[----:B------:R-:W-:Y:S02]  /*1650*/  STL [R1+0x714], R172 ;  /* 0x000714ac01007387 */ /* 0x000fe40000100800 */
[----:B------:R-:W-:-:S02]  /*1660*/  IMAD.MOV R11, RZ, RZ, -R11 ;  /* 0x000000ffff0b7224 */ /* 0x000fc400078e0a0b */
[--C-:B------:R-:W-:Y:S01]  /*1670*/  @!P3 IMAD.IADD R18, R18, 0x1, -R3.reuse ;  /* 0x000000011212b824 */ /* 0x100fe200078e0a03 */
[----:B------:R-:W-:Y:S01]  /*1680*/  STL [R1+0x710], R171 ;  /* 0x000710ab01007387 */ /* 0x000fe20000100800 */
[C---:B------:R-:W-:Y:S02]  /*1690*/  IMAD R22, R3.reuse, R11, R22 ;  /* 0x0000000b03167224 */ /* 0x040fe400078e0216 */
[--C-:B------:R-:W-:Y:S01]  /*16a0*/  @!P2 IMAD.IADD R134, R134, 0x1, -R3.reuse ;  /* 0x000000018686a824 */ /* 0x100fe200078e0a03 */
[C---:B------:R-:W-:Y:S01]  /*16b0*/  ISETP.GT.U32.AND P2, PT, R3.reuse, R20, PT ;  /* 0x000000140300720c */ /* 0x040fe20003f44070 */
[--C-:B------:R-:W-:Y:S01]  /*16c0*/  @!P0 IMAD.IADD R26, R26, 0x1, -R3.reuse ;  /* 0x000000011a1a8824 */ /* 0x100fe200078e0a03 */
[C---:B------:R-:W-:Y:S01]  /*16d0*/  ISETP.GT.U32.AND P0, PT, R3.reuse, R16, PT ;  /* 0x000000100300720c */ /* 0x040fe20003f04070 */
[----:B------:R-:W-:Y:S01]  /*16e0*/  VIADD R167, R0, 0xc ;  /* 0x0000000c00a77836 */ /* 0x000fe20000000000 */
[C---:B------:R-:W-:Y:S01]  /*16f0*/  ISETP.GT.U32.AND P3, PT, R3.reuse, R134, PT ;  /* 0x000000860300720c */ /* 0x040fe20003f64070 */
[--C-:B------:R-:W-:Y:S01]  /*1700*/  @!P4 IMAD.IADD R10, R10, 0x1, -R3.reuse ;  /* 0x000000010a0ac824 */ /* 0x100fe200078e0a03 */
[C---:B------:R-:W-:Y:S01]  /*1710*/  ISETP.GT.U32.AND P5, PT, R3.reuse, R22, PT ;  /* 0x000000160300720c */ /* 0x040fe20003fa4070 */
[--C-:B------:R-:W-:Y:S01]  /*1720*/  @!P1 IMAD.IADD R8, R8, 0x1, -R3.reuse ;  /* 0x0000000108089824 */ /* 0x100fe200078e0a03 */
[----:B------:R-:W-:Y:S01]  /*1730*/  IABS R32, R167 ;  /* 0x000000a700207213 */ /* 0x000fe20000000000 */
[--C-:B------:R-:W-:Y:S01]  /*1740*/  @!P6 IMAD.IADD R14, R14, 0x1, -R3.reuse ;  /* 0x000000010e0ee824 */ /* 0x100fe200078e0a03 */
[C---:B------:R-:W-:Y:S01]  /*1750*/  ISETP.GT.U32.AND P4, PT, R3.reuse, R24, PT ;  /* 0x000000180300720c */ /* 0x040fe20003f84070 */
[----:B------:R-:W-:Y:S01]  /*1760*/  VIADD R162, R0, 0x11 ;  /* 0x0000001100a27836 */ /* 0x000fe20000000000 */
[C---:B------:R-:W-:Y:S01]  /*1770*/  ISETP.GT.U32.AND P1, PT, R3.reuse, R18, PT ;  /* 0x000000120300720c */ /* 0x040fe20003f24070 */
[--C-:B------:R-:W-:Y:S01]  /*1780*/  @!P2 IMAD.IADD R20, R20, 0x1, -R3.reuse ;  /* 0x000000011414a824 */ /* 0x100fe200078e0a03 */
[C---:B------:R-:W-:Y:S01]  /*1790*/  ISETP.GT.U32.AND P2, PT, R3.reuse, R10, PT ;  /* 0x0000000a0300720c */ /* 0x040fe20003f44070 */
[----:B------:R-:W-:Y:S01]  /*17a0*/  IMAD.HI.U32 R11, R4, R32, RZ ;  /* 0x00000020040b7227 */ /* 0x000fe200078e00ff */
[C---:B------:R-:W-:Y:S01]  /*17b0*/  ISETP.GT.U32.AND P6, PT, R3.reuse, R28, PT ;  /* 0x0000001c0300720c */ /* 0x040fe20003fc4070 */
[----:B------:R-:W-:Y:S01]  /*17c0*/  STL [R1+0x70c], R170 ;  /* 0x00070caa01007387 */ /* 0x000fe20000100800 */
[----:B------:R-:W-:Y:S01]  /*17d0*/  IABS R42, R162 ;  /* 0x000000a2002a7213 */ /* 0x000fe20000000000 */
[--C-:B------:R-:W-:Y:S01]  /*17e0*/  @!P3 IMAD.IADD R134, R134, 0x1, -R3.reuse ;  /* 0x000000018686b824 */ /* 0x100fe200078e0a03 */
[C---:B------:R-:W-:Y:S01]  /*17f0*/  ISETP.GT.U32.AND P3, PT, R3.reuse, R20, PT ;  /* 0x000000140300720c */ /* 0x040fe20003f64070 */
[----:B------:R-:W-:Y:S01]  /*1800*/  @!P0 IMAD.IADD R16, R16, 0x1, -R3 ;  /* 0x0000000110108824 */ /* 0x000fe200078e0a03 */
[C---:B------:R-:W-:Y:S01]  /*1810*/  ISETP.GT.U32.AND P0, PT, R3.reuse, R30, PT ;  /* 0x0000001e0300720c */ /* 0x040fe20003f04070 */
[----:B------:R-:W-:Y:S01]  /*1820*/  IMAD.MOV R11, RZ, RZ, -R11 ;  /* 0x000000ffff0b7224 */ /* 0x000fe200078e0a0b */
[----:B------:R-:W-:Y:S01]  /*1830*/  @!P4 IADD3 R24, R24, -R3, RZ ;  /* 0x800000031818c210 */ /* 0x000fe20007ffe0ff */
[--C-:B------:R-:W-:Y:S01]  /*1840*/  @!P5 IMAD.IADD R22, R22, 0x1, -R3.reuse ;  /* 0x000000011616d824 */ /* 0x100fe200078e0a03 */
[C---:B------:R-:W-:Y:S01]  /*1850*/  ISETP.GT.U32.AND P5, PT, R3.reuse, R12, PT ;  /* 0x0000000c0300720c */ /* 0x040fe20003fa4070 */
[C---:B------:R-:W-:Y:S01]  /*1860*/  IMAD R32, R3.reuse, R11, R32 ;  /* 0x0000000b03207224 */ /* 0x040fe200078e0220 */
[C---:B------:R-:W-:Y:S01]  /*1870*/  ISETP.GT.U32.AND P4, PT, R3.reuse, R14, PT ;  /* 0x0000000e0300720c */ /* 0x040fe20003f84070 */
[--C-:B------:R-:W-:Y:S01]  /*1880*/  @!P2 IMAD.IADD R10, R10, 0x1, -R3.reuse ;  /* 0x000000010a0aa824 */ /* 0x100fe200078e0a03 */
        /* <DEDUP_REMOVED lines=8> */
[----:B------:R-:W-:Y:S01]  /*1910*/  STL [R1+0x708], R169 ;  /* 0x000708a901007387 */ /* 0x000fe20000100800 */
        /* <DEDUP_REMOVED lines=8> */
[----:B------:R-:W-:Y:S01]  /*19a0*/  VIADD R155, R0, 0x16 ;  /* 0x00000016009b7836 */ /* 0x000fe20000000000 */
[----:B------:R-:W-:Y:S01]  /*19b0*/  @!P3 IADD3 R34, R34, -R3, RZ ;  /* 0x800000032222b210 */ /* 0x000fe20007ffe0ff */
[--C-:B------:R-:W-:Y:S01]  /*19c0*/  @!P0 IMAD.IADD R44, R44, 0x1, -R3.reuse ;  /* 0x000000012c2c8824 */ /* 0x100fe200078e0a03 */
[C---:B------:R-:W-:Y:S01]  /*19d0*/  ISETP.GT.U32.AND P3, PT, R3.reuse, R48, PT ;  /* 0x000000300300720c */ /* 0x040fe20003f64070 */
[----:B------:R-:W-:Y:S01]  /*19e0*/  IMAD.HI.U32 R11, R4, R42, RZ ;  /* 0x0000002a040b7227 */ /* 0x000fe200078e00ff */
[C---:B------:R-:W-:Y:S01]  /*19f0*/  ISETP.GT.U32.AND P0, PT, R3.reuse, R32, PT ;  /* 0x000000200300720c */ /* 0x040fe20003f04070 */
[----:B------:R-:W-:Y:S01]  /*1a00*/  STL [R1+0x704], R168 ;  /* 0x000704a801007387 */ /* 0x000fe20000100800 */
[C---:B------:R-:W-:Y:S01]  /*1a10*/  ISETP.GT.U32.AND P6, PT, R3.reuse, R28, PT ;  /* 0x0000001c0300720c */ /* 0x040fe20003fc4070 */
[--C-:B------:R-:W-:Y:S01]  /*1a20*/  @!P5 IMAD.IADD R24, R24, 0x1, -R3.reuse ;  /* 0x000000011818d824 */ /* 0x100fe200078e0a03 */
[C---:B------:R-:W-:Y:S01]  /*1a30*/  ISETP.GT.U32.AND P5, PT, R3.reuse, R38, PT ;  /* 0x000000260300720c */ /* 0x040fe20003fa4070 */
[----:B------:R-:W-:Y:S01]  /*1a40*/  @!P4 IMAD.IADD R26, R26, 0x1, -R3 ;  /* 0x000000011a1ac824 */ /* 0x000fe200078e0a03 */
[----:B------:R-:W-:Y:S01]  /*1a50*/  IABS R52, R155 ;  /* 0x0000009b00347213 */ /* 0x000fe20000000000 */
[----:B------:R-:W-:Y:S01]  /*1a60*/  IMAD.MOV R11, RZ, RZ, -R11 ;  /* 0x000000ffff0b7224 */ /* 0x000fe200078e0a0b */
[C---:B------:R-:W-:Y:S01]  /*1a70*/  ISETP.GT.U32.AND P4, PT, R3.reuse, R40, PT ;  /* 0x000000280300720c */ /* 0x040fe20003f84070 */
[--C-:B------:R-:W-:Y:S01]  /*1a80*/  @!P2 IMAD.IADD R36, R36, 0x1, -R3.reuse ;  /* 0x000000012424a824 */ /* 0x100fe200078e0a03 */
[C---:B------:R-:W-:Y:S01]  /*1a90*/  ISETP.GT.U32.AND P2, PT, R3.reuse, R50, PT ;  /* 0x000000320300720c */ /* 0x040fe20003f44070 */
[----:B------:R-:W-:Y:S01]  /*1aa0*/  @!P1 IMAD.IADD R46, R46, 0x1, -R3 ;  /* 0x000000012e2e9824 */ /* 0x000fe200078e0a03 */
[C---:B------:R-:W-:Y:S01]  /*1ab0*/  ISETP.GT.U32.AND P1, PT, R3.reuse, R34, PT ;  /* 0x000000220300720c */ /* 0x040fe20003f24070 */
[----:B------:R-:W-:Y:S01]  /*1ac0*/  IMAD R42, R3, R11, R42 ;  /* 0x0000000b032a7224 */ /* 0x000fe200078e022a */
[----:B------:R-:W-:Y:S01]  /*1ad0*/  STL [R1+0x700], R167 ;  /* 0x000700a701007387 */ /* 0x000fe20000100800 */
[----:B------:R-:W-:-:S02]  /*1ae0*/  VIADD R148, R0, 0x1b ;  /* 0x0000001b00947836 */ /* 0x000fc40000000000 */
[--C-:B------:R-:W-:Y:S01]  /*1af0*/  @!P3 IMAD.IADD R48, R48, 0x1, -R3.reuse ;  /* 0x000000013030b824 */ /* 0x100fe200078e0a03 */
[C---:B------:R-:W-:Y:S01]  /*1b00*/  ISETP.GT.U32.AND P3, PT, R3.reuse, R36, PT ;  /* 0x000000240300720c */ /* 0x040fe20003f64070 */
[----:B------:R-:W-:Y:S01]  /*1b10*/  IMAD.HI.U32 R11, R4, R52, RZ ;  /* 0x00000034040b7227 */ /* 0x000fe200078e00ff */
[----:B------:R-:W-:Y:S01]  /*1b20*/  IABS R62, R148 ;  /* 0x00000094003e7213 */ /* 0x000fe20000000000 */
[----:B------:R-:W-:Y:S02]  /*1b30*/  STL [R1+0x6fc], R166 ;  /* 0x0006fca601007387 */ /* 0x000fe40000100800 */
[----:B------:R-:W-:Y:S01]  /*1b40*/  @!P0 IMAD.IADD R32, R32, 0x1, -R3 ;  /* 0x0000000120208824 */ /* 0x000fe200078e0a03 */
[C---:B------:R-:W-:Y:S01]  /*1b50*/  ISETP.GT.U32.AND P0, PT, R3.reuse, R44, PT ;  /* 0x0000002c0300720c */ /* 0x040fe20003f04070 */
[----:B------:R-:W-:Y:S01]  /*1b60*/  IMAD.MOV R11, RZ, RZ, -R11 ;  /* 0x000000ffff0b7224 */ /* 0x000fe200078e0a0b */
[----:B------:R-:W-:Y:S01]  /*1b70*/  STL [R1+0x6f8], R165 ;  /* 0x0006f8a501007387 */ /* 0x000fe20000100800 */
[--C-:B------:R-:W-:Y:S01]  /*1b80*/  @!P6 IMAD.IADD R28, R28, 0x1, -R3.reuse ;  /* 0x000000011c1ce824 */ /* 0x100fe200078e0a03 */
[C---:B------:R-:W-:Y:S01]  /*1b90*/  ISETP.GT.U32.AND P6, PT, R3.reuse, R42, PT ;  /* 0x0000002a0300720c */ /* 0x040fe20003fc4070 */
[----:B------:R-:W-:Y:S01]  /*1ba0*/  @!P5 IMAD.IADD R38, R38, 0x1, -R3 ;  /* 0x000000012626d824 */ /* 0x000fe200078e0a03 */
[----:B------:R-:W-:Y:S01]  /*1bb0*/  STL [R1+0x6f4], R164 ;  /* 0x0006f4a401007387 */ /* 0x000fe20000100800 */
[----:B------:R-:W-:-:S02]  /*1bc0*/  IMAD R52, R3, R11, R52 ;  /* 0x0000000b03347224 */ /* 0x000fc400078e0234 */
[----:B------:R-:W-:Y:S01]  /*1bd0*/  VIADD R143, R0, 0x20 ;  /* 0x00000020008f7836 */ /* 0x000fe20000000000 */
[----:B------:R-:W-:Y:S01]  /*1be0*/  STL [R1+0x6f0], R163 ;  /* 0x0006f0a301007387 */ /* 0x000fe20000100800 */
[--C-:B------:R-:W-:Y:S01]  /*1bf0*/  @!P4 IMAD.IADD R40, R40, 0x1, -R3.reuse ;  /* 0x000000012828c824 */ /* 0x100fe200078e0a03 */
[C---:B------:R-:W-:Y:S01]  /*1c00*/  ISETP.GT.U32.AND P4, PT, R3.reuse, R54, PT ;  /* 0x000000360300720c */ /* 0x040fe20003f84070 */
[----:B------:R-:W-:Y:S01]  /*1c10*/  IMAD.HI.U32 R11, R4, R62, RZ ;  /* 0x0000003e040b7227 */ /* 0x000fe200078e00ff */
[----:B------:R-:W-:Y:S01]  /*1c20*/  IABS R72, R143 ;  /* 0x0000008f00487213 */ /* 0x000fe20000000000 */
[----:B------:R-:W-:Y:S01]  /*1c30*/  STL [R1+0x6ec], R162 ;  /* 0x0006eca201007387 */ /* 0x000fe20000100800 */
[C---:B------:R-:W-:Y:S01]  /*1c40*/  ISETP.GT.U32.AND P5, PT, R3.reuse, R52, PT ;  /* 0x000000340300720c */ /* 0x040fe20003fa4070 */
[--C-:B------:R-:W-:Y:S01]  /*1c50*/  @!P2 IMAD.IADD R50, R50, 0x1, -R3.reuse ;  /* 0x000000013232a824 */ /* 0x100fe200078e0a03 */
[C---:B------:R-:W-:Y:S01]  /*1c60*/  ISETP.GT.U32.AND P2, PT, R3.reuse, R38, PT ;  /* 0x000000260300720c */ /* 0x040fe20003f44070 */
[----:B------:R-:W-:Y:S01]  /*1c70*/  @!P1 IMAD.IADD R34, R34, 0x1, -R3 ;  /* 0x0000000122229824 */ /* 0x000fe200078e0a03 */
[C---:B------:R-:W-:Y:S01]  /*1c80*/  ISETP.GT.U32.AND P1, PT, R3.reuse, R46, PT ;  /* 0x0000002e0300720c */ /* 0x040fe20003f24070 */
[----:B------:R-:W-:Y:S01]  /*1c90*/  IMAD.MOV R11, RZ, RZ, -R11 ;  /* 0x000000ffff0b7224 */ /* 0x000fe200078e0a0b */
[----:B------:R-:W-:Y:S01]  /*1ca0*/  STL [R1+0x6e8], R161 ;  /* 0x0006e8a101007387 */ /* 0x000fe20000100800 */
[--C-:B------:R-:W-:Y:S01]  /*1cb0*/  @!P3 IMAD.IADD R36, R36, 0x1, -R3.reuse ;  /* 0x000000012424b824 */ /* 0x100fe200078e0a03 */
[C---:B------:R-:W-:Y:S01]  /*1cc0*/  ISETP.GT.U32.AND P3, PT, R3.reuse, R48, PT ;  /* 0x000000300300720c */ /* 0x040fe20003f64070 */
[----:B------:R-:W-:Y:S01]  /*1cd0*/  @!P0 IMAD.IADD R44, R44, 0x1, -R3 ;  /* 0x000000012c2c8824 */ /* 0x000fe200078e0a03 */
[C---:B------:R-:W-:Y:S01]  /*1ce0*/  ISETP.GT.U32.AND P0, PT, R3.reuse, R58, PT ;  /* 0x0000003a0300720c */ /* 0x040fe20003f04070 */
[----:B------:R-:W-:Y:S01]  /*1cf0*/  IMAD R62, R3, R11, R62 ;  /* 0x0000000b033e7224 */ /* 0x000fe200078e023e */
[----:B------:R-:W-:Y:S01]  /*1d00*/  STL [R1+0x6e4], R160 ;  /* 0x0006e4a001007387 */ /* 0x000fe20000100800 */
[----:B------:R-:W-:-:S03]  /*1d10*/  IMAD.HI.U32 R11, R4, R72, RZ ;  /* 0x00000048040b7227 */ /* 0x000fc600078e00ff */
[----:B------:R-:W-:Y:S01]  /*1d20*/  STL [R1+0x6e0], R159 ;  /* 0x0006e09f01007387 */ /* 0x000fe20000100800 */
[----:B------:R-:W-:Y:S01]  /*1d30*/  @!P6 IMAD.IADD R42, R42, 0x1, -R3 ;  /* 0x000000012a2ae824 */ /* 0x000fe200078e0a03 */
[C---:B------:R-:W-:Y:S01]  /*1d40*/  ISETP.GT.U32.AND P6, PT, R3.reuse, R30, PT ;  /* 0x0000001e0300720c */ /* 0x040fe20003fc4070 */
[----:B------:R-:W-:Y:S01]  /*1d50*/  IMAD.MOV R11, RZ, RZ, -R11 ;  /* 0x000000ffff0b7224 */ /* 0x000fe200078e0a0b */
[----:B------:R-:W-:Y:S01]  /*1d60*/  STL [R1+0x6dc], R158 ;  /* 0x0006dc9e01007387 */ /* 0x000fe20000100800 */
[--C-:B------:R-:W-:Y:S01]  /*1d70*/  @!P4 IMAD.IADD R54, R54, 0x1, -R3.reuse ;  /* 0x000000013636c824 */ /* 0x100fe200078e0a03 */
[C---:B------:R-:W-:Y:S01]  /*1d80*/  ISETP.GT.U32.AND P4, PT, R3.reuse, R42, PT ;  /* 0x0000002a0300720c */ /* 0x040fe20003f84070 */
[--C-:B------:R-:W-:Y:S01]  /*1d90*/  @!P2 IMAD.IADD R38, R38, 0x1, -R3.reuse ;  /* 0x000000012626a824 */ /* 0x100fe200078e0a03 */
[C---:B------:R-:W-:Y:S01]  /*1da0*/  ISETP.GT.U32.AND P2, PT, R3.reuse, R50, PT ;  /* 0x000000320300720c */ /* 0x040fe20003f44070 */
[C---:B------:R-:W-:Y:S01]  /*1db0*/  IMAD R72, R3.reuse, R11, R72 ;  /* 0x0000000b03487224 */ /* 0x040fe200078e0248 */
        /* <DEDUP_REMOVED lines=16> */
[-C--:B------:R-:W-:Y:S01]  /*1ec0*/  @!P5 IADD3 R40, R40, -R3.reuse, RZ ;  /* 0x800000032828d210 */ /* 0x080fe20007ffe0ff */
        /* <DEDUP_REMOVED lines=13> */
[----:B------:R-:W-:Y:S01]  /*1fa0*/  IABS R82, R138 ;  /* 0x0000008a00527213 */ /* 0x000fe20000000000 */
[--C-:B------:R-:W-:Y:S01]  /*1fb0*/  @!P5 IMAD.IADD R52, R52, 0x1, -R3.reuse ;  /* 0x000000013434d824 */ /* 0x100fe200078e0a03 */
[C---:B------:R-:W-:Y:S01]  /*1fc0*/  ISETP.GT.U32.AND P5, PT, R3.reuse, R66, PT ;  /* 0x000000420300720c */ /* 0x040fe20003fa4070 */
[----:B------:R-:W-:Y:S01]  /*1fd0*/  VIADD R119, R0, 0x2f ;  /* 0x0000002f00777836 */ /* 0x000fe20000000000 */
[----:B------:R-:W-:Y:S01]  /*1fe0*/  @!P1 IADD3 R74, R74, -R3, RZ ;  /* 0x800000034a4a9210 */ /* 0x000fe20007ffe0ff */
[--C-:B------:R-:W-:Y:S01]  /*1ff0*/  @!P3 IMAD.IADD R76, R76, 0x1, -R3.reuse ;  /* 0x000000014c4cb824 */ /* 0x100fe200078e0a03 */
[C---:B------:R-:W-:Y:S01]  /*2000*/  ISETP.GT.U32.AND P1, PT, R3.reuse, R62, PT ;  /* 0x0000003e0300720c */ /* 0x040fe20003f24070 */
        /* <DEDUP_REMOVED lines=9> */
[C---:B------:R-:W-:Y:S01]  /*20a0*/  ISETP.GT.U32.AND P6, PT, R3.reuse, R56, PT ;  /* 0x000000380300720c */ /* 0x040fe20003fc4070 */
[----:B------:R-:W-:Y:S01]  /*20b0*/  IMAD.MOV R11, RZ, RZ, -R11 ;  /* 0x000000ffff0b7224 */ /* 0x000fe200078e0a0b */
[----:B------:R-:W-:Y:S01]  /*20c0*/  IABS R92, R129 ;  /* 0x00000081005c7213 */ /* 0x000fe20000000000 */
[--C-:B------:R-:W-:Y:S01]  /*20d0*/  @!P5 IMAD.IADD R66, R66, 0x1, -R3.reuse ;  /* 0x000000014242d824 */ /* 0x100fe200078e0a03 */
[C---:B------:R-:W-:Y:S01]  /*20e0*/  ISETP.GT.U32.AND P5, PT, R3.reuse, R80, PT ;  /* 0x000000500300720c */ /* 0x040fe20003fa4070 */
[--C-:B------:R-:W-:Y:S01]  /*20f0*/  @!P1 IMAD.IADD R62, R62, 0x1, -R3.reuse ;  /* 0x000000013e3e9824 */ /* 0x100fe200078e0a03 */
[C---:B------:R-:W-:Y:S01]  /*2100*/  ISETP.GT.U32.AND P1, PT, R3.reuse, R74, PT ;  /* 0x0000004a0300720c */ /* 0x040fe20003f24070 */
[--C-:B------:R-:W-:Y:S01]  /*2110*/  @!P3 IMAD.IADD R64, R64, 0x1, -R3.reuse ;  /* 0x000000014040b824 */ /* 0x100fe200078e0a03 */
[C---:B------:R-:W-:Y:S01]  /*2120*/  ISETP.GT.U32.AND P3, PT, R3.reuse, R76, PT ;  /* 0x0000004c0300720c */ /* 0x040fe20003f64070 */
[C---:B------:R-:W-:Y:S01]  /*2130*/  IMAD R82, R3.reuse, R11, R82 ;  /* 0x0000000b03527224 */ /* 0x040fe200078e0252 */
[----:B------:R-:W-:Y:S01]  /*2140*/  IABS R102, R119 ;  /* 0x0000007700667213 */ /* 0x000fe20000000000 */
[--C-:B------:R-:W-:Y:S01]  /*2150*/  @!P2 IMAD.IADD R78, R78, 0x1, -R3.reuse ;  /* 0x000000014e4ea824 */ /* 0x100fe200078e0a03 */
[C---:B------:R-:W-:Y:S01]  /*2160*/  ISETP.GT.U32.AND P2, PT, R3.reuse, R66, PT ;  /* 0x000000420300720c */ /* 0x040fe20003f44070 */
[--C-:B------:R-:W-:Y:S01]  /*2170*/  @!P0 IMAD.IADD R72, R72, 0x1, -R3.reuse ;  /* 0x0000000148488824 */ /* 0x100fe200078e0a03 */
[----:B------:R-:W-:Y:S01]  /*2180*/  ISETP.GT.U32.AND P0, PT, R3, R86, PT ;  /* 0x000000560300720c */ /* 0x000fe20003f04070 */
[----:B------:R-:W-:Y:S01]  /*2190*/  IMAD.HI.U32 R11, R4, R92, RZ ;  /* 0x0000005c040b7227 */ /* 0x000fe200078e00ff */
[----:B------:R-:W-:Y:S03]  /*21a0*/  STL [R1+0x6c0], R151 ;  /* 0x0006c09701007387 */ /* 0x000fe60000100800 */
[--C-:B------:R-:W-:Y:S01]  /*21b0*/  @!P4 IMAD.IADD R58, R58, 0x1, -R3.reuse ;  /* 0x000000013a3ac824 */ /* 0x100fe200078e0a03 */
[----:B------:R-:W-:Y:S01]  /*21c0*/  IADD3 R11, -R11, RZ, RZ ;  /* 0x000000ff0b0b7210 */ /* 0x000fe20007ffe1ff */
[--C-:B------:R-:W-:Y:S01]  /*21d0*/  @!P6 IMAD.IADD R56, R56, 0x1, -R3.reuse ;  /* 0x000000013838e824 */ /* 0x100fe200078e0a03 */
[C---:B------:R-:W-:Y:S01]  /*21e0*/  ISETP.GT.U32.AND P4, PT, R3.reuse, R70, PT ;  /* 0x000000460300720c */ /* 0x040fe20003f84070 */
[--C-:B------:R-:W-:Y:S01]  /*21f0*/  @!P5 IMAD.IADD R80, R80, 0x1, -R3.reuse ;  /* 0x000000015050d824 */ /* 0x100fe200078e0a03 */
[C---:B------:R-:W-:Y:S01]  /*2200*/  ISETP.GT.U32.AND P6, PT, R3.reuse, R78, PT ;  /* 0x0000004e0300720c */ /* 0x040fe20003fc4070 */
[--C-:B------:R-:W-:Y:S01]  /*2210*/  @!P1 IMAD.IADD R74, R74, 0x1, -R3.reuse ;  /* 0x000000014a4a9824 */ /* 0x100fe200078e0a03 */
[C---:B------:R-:W-:Y:S01]  /*2220*/  ISETP.GT.U32.AND P5, PT, R3.reuse, R68, PT ;  /* 0x000000440300720c */ /* 0x040fe20003fa4070 */
[C---:B------:R-:W-:Y:S01]  /*2230*/  IMAD R92, R3.reuse, R11, R92 ;  /* 0x0000000b035c7224 */ /* 0x040fe200078e025c */
[C---:B------:R-:W-:Y:S01]  /*2240*/  ISETP.GT.U32.AND P1, PT, R3.reuse, R88, PT ;  /* 0x000000580300720c */ /* 0x040fe20003f24070 */
[--C-:B------:R-:W-:Y:S01]  /*2250*/  @!P3 IMAD.IADD R76, R76, 0x1, -R3.reuse ;  /* 0x000000014c4cb824 */ /* 0x100fe200078e0a03 */
[C---:B------:R-:W-:Y:S01]  /*2260*/  ISETP.GT.U32.AND P3, PT, R3.reuse, R90, PT ;  /* 0x0000005a0300720c */ /* 0x040fe20003f64070 */
[----:B------:R-:W-:Y:S01]  /*2270*/  IMAD.HI.U32 R11, R4, R102, RZ ;  /* 0x00000066040b7227 */ /* 0x000fe200078e00ff */
[----:B------:R-:W-:Y:S03]  /*2280*/  STL [R1+0x6bc], R150 ;  /* 0x0006bc9601007387 */ /* 0x000fe60000100800 */
[--C-:B------:R-:W-:Y:S01]  /*2290*/  @!P2 IMAD.IADD R66, R66, 0x1, -R3.reuse ;  /* 0x000000014242a824 */ /* 0x100fe200078e0a03 */
[C---:B------:R-:W-:Y:S01]  /*22a0*/  ISETP.GT.U32.AND P2, PT, R3.reuse, R80, PT ;  /* 0x000000500300720c */ /* 0x040fe20003f44070 */
[----:B------:R-:W-:Y:S01]  /*22b0*/  @!P0 IMAD.IADD R86, R86, 0x1, -R3 ;  /* 0x0000000156568824 */ /* 0x000fe200078e0a03 */
[----:B------:R-:W-:Y:S01]  /*22c0*/  ISETP.GT.U32.AND P0, PT, R3, R100, PT ;  /* 0x000000640300720c */ /* 0x000fe20003f04070 */
[----:B------:R-:W-:Y:S01]  /*22d0*/  IMAD.MOV R11, RZ, RZ, -R11 ;  /* 0x000000ffff0b7224 */ /* 0x000fe200078e0a0b */
[----:B------:R-:W-:Y:S01]  /*22e0*/  STL [R1+0x6b8], R149 ;  /* 0x0006b89501007387 */ /* 0x000fe20000100800 */
[----:B------:R-:W-:-:S02]  /*22f0*/  VIADD R109, R0, 0x34 ;  /* 0x00000034006d7836 */ /* 0x000fc40000000000 */
[C---:B------:R-:W-:Y:S01]  /*2300*/  IMAD R102, R3.reuse, R11, R102 ;  /* 0x0000000b03667224 */ /* 0x040fe200078e0266 */
[----:B------:R-:W-:Y:S01]  /*2310*/  STL [R1+0x6b4], R148 ;  /* 0x0006b49401007387 */ /* 0x000fe20000100800 */
[----:B------:R-:W-:Y:S01]  /*2320*/  VIADD R107, R0, 0x35 ;  /* 0x00000035006b7836 */ /* 0x000fe20000000000 */
[----:B------:R-:W-:Y:S01]  /*2330*/  IABS R112, R109 ;  /* 0x0000006d00707213 */ /* 0x000fe20000000000 */
[--C-:B------:R-:W-:Y:S01]  /*2340*/  @!P4 IMAD.IADD R70, R70, 0x1, -R3.reuse ;  /* 0x000000014646c824 */ /* 0x100fe200078e0a03 */
        /* <DEDUP_REMOVED lines=12> */
[----:B------:R-:W-:Y:S01]  /*2410*/  IABS R116, R105 ;  /* 0x0000006900747213 */ /* 0x000fe20000000000 */
[----:B------:R-:W-:Y:S02]  /*2420*/  STL [R1+0x6b0], R147 ;  /* 0x0006b09301007387 */ /* 0x000fe40000100800 */
[--C-:B------:R-:W-:Y:S01]  /*2430*/  @!P2 IMAD.IADD R80, R80, 0x1, -R3.reuse ;  /* 0x000000015050a824 */ /* 0x100fe200078e0a03 */
[C---:B------:R-:W-:Y:S01]  /*2440*/  ISETP.GT.U32.AND P2, PT, R3.reuse, R94, PT ;  /* 0x0000005e0300720c */ /* 0x040fe20003f44070 */
[----:B------:R-:W-:Y:S01]  /*2450*/  @!P0 IMAD.IADD R100, R100, 0x1, -R3 ;  /* 0x0000000164648824 */ /* 0x000fe200078e0a03 */
[C---:B------:R-:W-:Y:S01]  /*2460*/  ISETP.GT.U32.AND P0, PT, R3.reuse, R88, PT ;  /* 0x000000580300720c */ /* 0x040fe20003f04070 */
[----:B------:R-:W-:Y:S01]  /*2470*/  IMAD.HI.U32 R11, R4, R114, RZ ;  /* 0x00000072040b7227 */ /* 0x000fe200078e00ff */
[----:B------:R-:W-:Y:S01]  /*2480*/  @!P5 IADD3 R82, R82, -R3, RZ ;  /* 0x800000035252d210 */ /* 0x000fe20007ffe0ff */
[----:B------:R-:W-:Y:S01]  /*2490*/  STL [R1+0x6ac], R146 ;  /* 0x0006ac9201007387 */ /* 0x000fe20000100800 */
[----:B------:R-:W-:Y:S01]  /*24a0*/  ISETP.GT.U32.AND P5, PT, R3, R96, PT ;  /* 0x000000600300720c */ /* 0x000fe20003fa4070 */
[----:B------:R-:W-:-:S02]  /*24b0*/  IMAD.MOV R5, RZ, RZ, -R5 ;  /* 0x000000ffff057224 */ /* 0x000fc400078e0a05 */
[----:B------:R-:W-:Y:S01]  /*24c0*/  VIADD R101, R0, 0x38 ;  /* 0x0000003800657836 */ /* 0x000fe20000000000 */
[----:B------:R-:W-:Y:S01]  /*24d0*/  STL [R1+0x6a8], R145 ;  /* 0x0006a89101007387 */ /* 0x000fe20000100800 */
[----:B------:R-:W-:Y:S02]  /*24e0*/  IMAD.MOV R11, RZ, RZ, -R11 ;  /* 0x000000ffff0b7224 */ /* 0x000fe400078e0a0b */
[C---:B------:R-:W-:Y:S01]  /*24f0*/  IMAD R112, R3.reuse, R5, R112 ;  /* 0x0000000503707224 */ /* 0x040fe200078e0270 */
[----:B------:R-:W-:Y:S01]  /*2500*/  IABS R120, R101 ;  /* 0x0000006500787213 */ /* 0x000fe20000000000 */
[--C-:B------:R-:W-:Y:S01]  /*2510*/  @!P4 IMAD.IADD R84, R84, 0x1, -R3.reuse ;  /* 0x000000015454c824 */ /* 0x100fe200078e0a03 */
[C---:B------:R-:W-:Y:S01]  /*2520*/  ISETP.GT.U32.AND P4, PT, R3.reuse, R98, PT ;  /* 0x000000620300720c */ /* 0x040fe20003f84070 */
[----:B------:R-:W-:Y:S01]  /*2530*/  IMAD.HI.U32 R5, R4, R116, RZ ;  /* 0x0000007404057227 */ /* 0x000fe200078e00ff */
[----:B------:R-:W-:Y:S01]  /*2540*/  @!P0 IADD3 R88, R88, -R3, RZ ;  /* 0x8000000358588210 */ /* 0x000fe20007ffe0ff */
[----:B------:R-:W-:Y:S01]  /*2550*/  STL [R1+0x6a4], R144 ;  /* 0x0006a49001007387 */ /* 0x000fe20000100800 */
[C---:B------:R-:W-:Y:S01]  /*2560*/  ISETP.GT.U32.AND P0, PT, R3.reuse, R100, PT ;  /* 0x000000640300720c */ /* 0x040fe20003f04070 */
[--C-:B------:R-:W-:Y:S01]  /*2570*/  @!P6 IMAD.IADD R92, R92, 0x1, -R3.reuse ;  /* 0x000000015c5ce824 */ /* 0x100fe200078e0a03 */
[C---:B------:R-:W-:Y:S01]  /*2580*/  ISETP.GT.U32.AND P6, PT, R3.reuse, R106, PT ;  /* 0x0000006a0300720c */ /* 0x040fe20003fc4070 */
[C---:B------:R-:W-:Y:S01]  /*2590*/  IMAD R114, R3.reuse, R11, R114 ;  /* 0x0000000b03727224 */ /* 0x040fe200078e0272 */
[----:B------:R-:W-:Y:S01]  /*25a0*/  STL [R1+0x6a0], R143 ;  /* 0x0006a08f01007387 */ /* 0x000fe20000100800 */
[----:B------:R-:W-:Y:S01]  /*25b0*/  @!P1 IMAD.IADD R102, R102, 0x1, -R3 ;  /* 0x0000000166669824 */ /* 0x000fe200078e0a03 */
[----:B------:R-:W-:Y:S01]  /*25c0*/  ISETP.GT.U32.AND P1, PT, R3, R90, PT ;  /* 0x0000005a0300720c */ /* 0x000fe20003f24070 */
[----:B------:R-:W-:Y:S01]  /*25d0*/  IMAD.MOV R11, RZ, RZ, -R5 ;  /* 0x000000ffff0b7224 */ /* 0x000fe200078e0a05 */
        /* <DEDUP_REMOVED lines=11> */
[----:B------:R-:W-:Y:S01]  /*2690*/  @!P4 IMAD.IADD R98, R98, 0x1, -R3 ;  /* 0x000000016262c824 */ /* 0x000fe200078e0a03 */
[C---:B------:R-:W-:Y:S01]  /*26a0*/  ISETP.GT.U32.AND P4, PT, R3.reuse, R86, PT ;  /* 0x000000560300720c */ /* 0x040fe20003f84070 */
[----:B------:R-:W-:Y:S01]  /*26b0*/  IMAD R120, R3, R5, R120 ;  /* 0x0000000503787224 */ /* 0x000fe200078e0278 */
[----:B------:R-:W-:Y:S01]  /*26c0*/  STL [R1+0x690], R139 ;  /* 0x0006908b01007387 */ /* 0x000fe20000100800 */
[----:B------:R-:W-:-:S03]  /*26d0*/  IMAD.HI.U32 R5, R4, R126, RZ ;  /* 0x0000007e04057227 */ /* 0x000fc600078e00ff */
[----:B------:R-:W-:Y:S01]  /*26e0*/  STL [R1+0x68c], R138 ;  /* 0x00068c8a01007387 */ /* 0x000fe20000100800 */
        /* <DEDUP_REMOVED lines=15> */
[----:B------:R-:W-:Y:S01]  /*27e0*/  IMAD.HI.U32 R5, R4, R128, RZ ;  /* 0x0000008004057227 */ /* 0x000fe200078e00ff */
[----:B------:R-:W-:Y:S02]  /*27f0*/  STL [R1+0x680], R133 ;  /* 0x0006808501007387 */ /* 0x000fe40000100800 */
[----:B------:R-:W-:Y:S01]  /*2800*/  IABS R130, R91 ;  /* 0x0000005b00827213 */ /* 0x000fe20000000000 */
[----:B------:R-:W-:Y:S01]  /*2810*/  VIADD R21, R0, 0x3e ;  /* 0x0000003e00157836 */ /* 0x000fe20000000000 */
[----:B------:R-:W-:Y:S01]  /*2820*/  STL [R1+0x67c], R131 ;  /* 0x00067c8301007387 */ /* 0x000fe20000100800 */
[----:B------:R-:W-:Y:S02]  /*2830*/  @!P6 IMAD.IADD R106, R106, 0x1, -R3 ;  /* 0x000000016a6ae824 */ /* 0x000fe400078e0a03 */
[C---:B------:R-:W-:Y:S01]  /*2840*/  IMAD R116, R3.reuse, R11, R116 ;  /* 0x0000000b03747224 */ /* 0x040fe200078e0274 */
[----:B------:R-:W-:Y:S01]  /*2850*/  IABS R132, R21 ;  /* 0x0000001500847213 */ /* 0x000fe20000000000 */
[----:B------:R-:W-:Y:S01]  /*2860*/  IMAD.MOV R5, RZ, RZ, -R5 ;  /* 0x000000ffff057224 */ /* 0x000fe200078e0a05 */
[C---:B------:R-:W-:Y:S01]  /*2870*/  ISETP.GT.U32.AND P6, PT, R3.reuse, R106, PT ;  /* 0x0000006a0300720c */ /* 0x040fe20003fc4070 */
[--C-:B------:R-:W-:Y:S01]  /*2880*/  @!P4 IMAD.IADD R86, R86, 0x1, -R3.reuse ;  /* 0x000000015656c824 */ /* 0x100fe200078e0a03 */
[C---:B------:R-:W-:Y:S01]  /*2890*/  ISETP.GT.U32.AND P4, PT, R3.reuse, R98, PT ;  /* 0x000000620300720c */ /* 0x040fe20003f84070 */
[C---:B------:R-:W-:Y:S01]  /*28a0*/  IMAD R118, R3.reuse, R13, R118 ;  /* 0x0000000d03767224 */ /* 0x040fe200078e0276 */
[----:B------:R-:W-:Y:S01]  /*28b0*/  STL [R1+0x678], R129 ;  /* 0x0006788101007387 */ /* 0x000fe20000100800 */
[C---:B------:R-:W-:Y:S01]  /*28c0*/  IMAD R128, R3.reuse, R5, R128 ;  /* 0x0000000503807224 */ /* 0x040fe200078e0280 */
[----:B------:R-:W-:Y:S01]  /*28d0*/  LOP3.LUT R11, RZ, R157, RZ, 0x33, !PT ;  /* 0x0000009dff0b7212 */ /* 0x000fe200078e33ff */
[--C-:B------:R-:W-:Y:S01]  /*28e0*/  @!P5 IMAD.IADD R84, R84, 0x1, -R3.reuse ;  /* 0x000000015454d824 */ /* 0x100fe200078e0a03 */
[C---:B------:R-:W-:Y:S01]  /*28f0*/  ISETP.GT.U32.AND P5, PT, R3.reuse, R96, PT ;  /* 0x000000600300720c */ /* 0x040fe20003fa4070 */
[--C-:B------:R-:W-:Y:S01]  /*2900*/  @!P1 IMAD.IADD R102, R102, 0x1, -R3.reuse ;  /* 0x0000000166669824 */ /* 0x100fe200078e0a03 */
[C---:B------:R-:W-:Y:S01]  /*2910*/  ISETP.GT.U32.AND P1, PT, R3.reuse, R116, PT ;  /* 0x000000740300720c */ /* 0x040fe20003f24070 */
[----:B------:R-:W-:Y:S01]  /*2920*/  @!P3 IMAD.IADD R104, R104, 0x1, -R3 ;  /* 0x000000016868b824 */ /* 0x000fe200078e0a03 */
[----:B------:R-:W-:Y:S01]  /*2930*/  ISETP.GT.U32.AND P3, PT, R3, R118, PT ;  /* 0x000000760300720c */ /* 0x000fe20003f64070 */
[----:B------:R-:W-:Y:S01]  /*2940*/  IMAD.HI.U32 R7, R4, R130, RZ ;  /* 0x0000008204077227 */ /* 0x000fe200078e00ff */
[----:B------:R-:W-:Y:S01]  /*2950*/  STL [R1+0x674], R127 ;  /* 0x0006747f01007387 */ /* 0x000fe20000100800 */
[----:B------:R-:W-:-:S02]  /*2960*/  LOP3.LUT R5, R67, 0x60, RZ, 0xc0, !PT ;  /* 0x0000006043057812 */ /* 0x000fc400078ec0ff */
[----:B------:R-:W-:Y:S01]  /*2970*/  IMAD.HI.U32 R4, R4, R132, RZ ;  /* 0x0000008404047227 */ /* 0x000fe200078e00ff */
[----:B------:R-:W-:Y:S03]  /*2980*/  STL [R1+0x670], R125 ;  /* 0x0006707d01007387 */ /* 0x000fe60000100800 */
[--C-:B------:R-:W-:Y:S01]  /*2990*/  @!P2 IMAD.IADD R94, R94, 0x1, -R3.reuse ;  /* 0x000000015e5ea824 */ /* 0x100fe200078e0a03 */
[C---:B------:R-:W-:Y:S01]  /*29a0*/  ISETP.GT.U32.AND P2, PT, R3.reuse, R108, PT ;  /* 0x0000006c0300720c */ /* 0x040fe20003f44070 */
[--C-:B------:R-:W-:Y:S01]  /*29b0*/  @!P0 IMAD.IADD R114, R114, 0x1, -R3.reuse ;  /* 0x0000000172728824 */ /* 0x100fe200078e0a03 */
[C---:B------:R-:W-:Y:S01]  /*29c0*/  ISETP.GT.U32.AND P0, PT, R3.reuse, R128, PT ;  /* 0x000000800300720c */ /* 0x040fe20003f04070 */
[----:B------:R-:W-:Y:S01]  /*29d0*/  IMAD.MOV R4, RZ, RZ, -R4 ;  /* 0x000000ffff047224 */ /* 0x000fe200078e0a04 */
[----:B------:R-:W-:Y:S01]  /*29e0*/  STL [R1+0x66c], R123 ;  /* 0x00066c7b01007387 */ /* 0x000fe20000100800 */
        /* <DEDUP_REMOVED lines=27> */
[----:B------:R-:W-:Y:S01]  /*2ba0*/  ISETP.GT.U32.AND P3, PT, R3, R120, PT ;  /* 0x000000780300720c */ /* 0x000fe20003f64070 */
[--C-:B------:R-:W-:Y:S01]  /*2bb0*/  @!P0 IMAD.IADD R116, R116, 0x1, -R3.reuse ;  /* 0x0000000174748824 */ /* 0x100fe200078e0a03 */
[----:B------:R-:W-:Y:S01]  /*2bc0*/  @!P2 IADD3 R122, R122, -R3, RZ ;  /* 0x800000037a7aa210 */ /* 0x000fe20007ffe0ff */
[----:B------:R-:W-:Y:S01]  /*2bd0*/  VIADD R89, R177, UR4 ;  /* 0x00000004b1597c36 */ /* 0x000fe20008000000 */
[C---:B------:R-:W-:Y:S01]  /*2be0*/  ISETP.GT.U32.AND P2, PT, R3.reuse, R110, PT ;  /* 0x0000006e0300720c */ /* 0x040fe20003f44070 */
[--C-:B------:R-:W-:Y:S01]  /*2bf0*/  @!P4 IMAD.IADD R126, R126, 0x1, -R3.reuse ;  /* 0x000000017e7ec824 */ /* 0x100fe200078e0a03 */
[----:B------:R-:W-:Y:S01]  /*2c00*/  ISETP.GT.U32.AND P0, PT, R3, R128, PT ;  /* 0x000000800300720c */ /* 0x000fe20003f04070 */
[----:B------:R-:W-:Y:S01]  /*2c10*/  IMAD.SHL.U32 R4, R67, 0x4, RZ ;  /* 0x0000000443047824 */ /* 0x000fe200078e00ff */
[C---:B------:R-:W-:Y:S01]  /*2c20*/  ISETP.GT.U32.AND P4, PT, R3.reuse, R114, PT ;  /* 0x000000720300720c */ /* 0x040fe20003f84070 */
[--C-:B------:R-:W-:Y:S01]  /*2c30*/  @!P6 IMAD.IADD R108, R108, 0x1, -R3.reuse ;  /* 0x000000016c6ce824 */ /* 0x100fe200078e0a03 */
[C---:B------:R-:W-:Y:S01]  /*2c40*/  ISETP.GT.U32.AND P5, PT, R3.reuse, R124, PT ;  /* 0x0000007c0300720c */ /* 0x040fe20003fa4070 */
[--C-:B------:R-:W-:Y:S01]  /*2c50*/  @!P1 IMAD.IADD R130, R130, 0x1, -R3.reuse ;  /* 0x0000000182829824 */ /* 0x100fe200078e0a03 */
[----:B------:R-:W-:Y:S01]  /*2c60*/  ISETP.GT.U32.AND P1, PT, R3, R118, PT ;  /* 0x000000760300720c */ /* 0x000fe20003f24070 */
[--C-:B------:R-:W-:Y:S01]  /*2c70*/  @!P3 IMAD.IADD R120, R120, 0x1, -R3.reuse ;  /* 0x000000017878b824 */ /* 0x100fe200078e0a03 */
[----:B------:R-:W-:Y:S01]  /*2c80*/  ISETP.GE.AND P3, PT, R0, RZ, PT ;  /* 0x000000ff0000720c */ /* 0x000fe20003f66270 */
[----:B--2---:R-:W-:Y:S01]  /*2c90*/  IMAD R9, R177, R153, RZ ;  /* 0x00000099b1097224 */ /* 0x004fe200078e02ff */
[----:B------:R-:W-:Y:S01]  /*2ca0*/  IABS R7, R89 ;  /* 0x0000005900077213 */ /* 0x000fe20000000000 */
[--C-:B------:R-:W-:Y:S01]  /*2cb0*/  @!P2 IMAD.IADD R110, R110, 0x1, -R3.reuse ;  /* 0x000000016e6ea824 */ /* 0x100fe200078e0a03 */
[----:B------:R-:W-:Y:S01]  /*2cc0*/  ISETP.GT.U32.AND P2, PT, R3, R122, PT ;  /* 0x0000007a0300720c */ /* 0x000fe20003f44070 */
[--C-:B------:R-:W-:Y:S01]  /*2cd0*/  @!P0 IMAD.IADD R128, R128, 0x1, -R3.reuse ;  /* 0x0000000180808824 */ /* 0x100fe200078e0a03 */
[----:B------:R-:W-:Y:S01]  /*2ce0*/  ISETP.GE.AND P0, PT, R179, RZ, PT ;  /* 0x000000ffb300720c */ /* 0x000fe20003f06270 */
[--C-:B------:R-:W-:Y:S01]  /*2cf0*/  @!P4 IMAD.IADD R114, R114, 0x1, -R3.reuse ;  /* 0x000000017272c824 */ /* 0x100fe200078e0a03 */
[C---:B------:R-:W-:Y:S01]  /*2d00*/  ISETP.GT.U32.AND P4, PT, R3.reuse, R126, PT ;  /* 0x0000007e0300720c */ /* 0x040fe20003f84070 */
[--C-:B------:R-:W-:Y:S01]  /*2d10*/  @!P5 IMAD.IADD R124, R124, 0x1, -R3.reuse ;  /* 0x000000017c7cd824 */ /* 0x100fe200078e0a03 */
[C---:B------:R-:W-:Y:S01]  /*2d20*/  ISETP.GT.U32.AND P5, PT, R3.reuse, R112, PT ;  /* 0x000000700300720c */ /* 0x040fe20003fa4070 */
[--C-:B------:R-:W-:Y:S01]  /*2d30*/  @!P1 IMAD.IADD R118, R118, 0x1, -R3.reuse ;  /* 0x0000000176769824 */ /* 0x100fe200078e0a03 */
[----:B------:R-:W-:Y:S01]  /*2d40*/  ISETP.GT.U32.AND P1, PT, R3, R132, PT ;  /* 0x000000840300720c */ /* 0x000fe20003f24070 */
[----:B------:R-:W-:Y:S01]  /*2d50*/  @!P3 IMAD.MOV R8, RZ, RZ, -R8 ;  /* 0x000000ffff08b224 */ /* 0x000fe200078e0a08 */
[----:B------:R-:W-:Y:S01]  /*2d60*/  ISETP.GE.AND P3, PT, R169, RZ, PT ;  /* 0x000000ffa900720c */ /* 0x000fe20003f66270 */
[----:B------:R-:W-:Y:S01]  /*2d70*/  STL [R1+0x658], R113 ;  /* 0x0006587101007387 */ /* 0x000fe20000100800 */
[----:B------:R-:W-:Y:S01]  /*2d80*/  LOP3.LUT R136, R4, 0x7c, RZ, 0xc0, !PT ;  /* 0x0000007c04887812 */ /* 0x000fe200078ec0ff */
[--C-:B------:R-:W-:Y:S01]  /*2d90*/  @!P2 IMAD.IADD R122, R122, 0x1, -R3.reuse ;  /* 0x000000017a7aa824 */ /* 0x100fe200078e0a03 */
[----:B------:R-:W-:Y:S01]  /*2da0*/  ISETP.GE.AND P2, PT, R176, RZ, PT ;  /* 0x000000ffb000720c */ /* 0x000fe20003f46270 */
[----:B------:R-:W-:Y:S01]  /*2db0*/  @!P0 IMAD.MOV R10, RZ, RZ, -R10 ;  /* 0x000000ffff0a8224 */ /* 0x000fe200078e0a0a */
[----:B------:R-:W-:Y:S01]  /*2dc0*/  ISETP.GE.AND P0, PT, R172, RZ, PT ;  /* 0x000000ffac00720c */ /* 0x000fe20003f06270 */
[----:B------:R-:W-:Y:S01]  /*2dd0*/  IMAD.HI.U32 R4, R2, R7, RZ ;  /* 0x0000000702047227 */ /* 0x000fe200078e00ff */
[----:B------:R-:W-:Y:S01]  /*2de0*/  @!P4 IADD3 R126, R126, -R3, RZ ;  /* 0x800000037e7ec210 */ /* 0x000fe20007ffe0ff */
[----:B------:R-:W-:Y:S01]  /*2df0*/  STL [R1+0x654], R111 ;  /* 0x0006546f01007387 */ /* 0x000fe20000100800 */
[----:B------:R-:W-:Y:S01]  /*2e00*/  ISETP.GE.AND P4, PT, R174, RZ, PT ;  /* 0x000000ffae00720c */ /* 0x000fe20003f86270 */
[--C-:B------:R-:W-:Y:S01]  /*2e10*/  @!P5 IMAD.IADD R112, R112, 0x1, -R3.reuse ;  /* 0x000000017070d824 */ /* 0x100fe200078e0a03 */
[----:B------:R-:W-:Y:S01]  /*2e20*/  ISETP.GT.U32.AND P5, PT, R3, R124, PT ;  /* 0x0000007c0300720c */ /* 0x000fe20003fa4070 */
[--C-:B------:R-:W-:Y:S01]  /*2e30*/  @!P1 IMAD.IADD R132, R132, 0x1, -R3.reuse ;  /* 0x0000000184849824 */ /* 0x100fe200078e0a03 */
[----:B------:R-:W-:Y:S01]  /*2e40*/  ISETP.GE.AND P1, PT, R178, RZ, PT ;  /* 0x000000ffb200720c */ /* 0x000fe20003f26270 */
[----:B------:R-:W-:Y:S01]  /*2e50*/  @!P3 IMAD.MOV R28, RZ, RZ, -R28 ;  /* 0x000000ffff1cb224 */ /* 0x000fe200078e0a1c */
[----:B------:R-:W-:Y:S01]  /*2e60*/  ISETP.GE.AND P3, PT, R163, RZ, PT ;  /* 0x000000ffa300720c */ /* 0x000fe20003f66270 */
[----:B------:R-:W-:Y:S01]  /*2e70*/  @!P2 IMAD.MOV R14, RZ, RZ, -R14 ;  /* 0x000000ffff0ea224 */ /* 0x000fe200078e0a0e */
[----:B------:R-:W-:Y:S01]  /*2e80*/  ISETP.GE.AND P2, PT, R170, RZ, PT ;  /* 0x000000ffaa00720c */ /* 0x000fe20003f46270 */
[----:B------:R-:W-:Y:S01]  /*2e90*/  @!P0 IMAD.MOV R22, RZ, RZ, -R22 ;  /* 0x000000ffff168224 */ /* 0x000fe200078e0a16 */
[----:B------:R-:W-:Y:S01]  /*2ea0*/  ISETP.GE.AND P0, PT, R166, RZ, PT ;  /* 0x000000ffa600720c */ /* 0x000fe20003f06270 */
[----:B------:R-:W-:Y:S01]  /*2eb0*/  IMAD.MOV R4, RZ, RZ, -R4 ;  /* 0x000000ffff047224 */ /* 0x000fe200078e0a04 */
[----:B------:R-:W-:Y:S01]  /*2ec0*/  ISETP.GT.U32.AND P6, PT, R3, R130, PT ;  /* 0x000000820300720c */ /* 0x000fe20003fc4070 */
[----:B------:R-:W-:Y:S01]  /*2ed0*/  @!P4 IMAD.MOV R18, RZ, RZ, -R18 ;  /* 0x000000ffff12c224 */ /* 0x000fe200078e0a12 */
[----:B------:R-:W-:Y:S01]  /*2ee0*/  ISETP.GE.AND P4, PT, R168, RZ, PT ;  /* 0x000000ffa800720c */ /* 0x000fe20003f86270 */
[----:B------:R-:W-:Y:S01]  /*2ef0*/  @!P5 IMAD.IADD R124, R124, 0x1, -R3 ;  /* 0x000000017c7cd824 */ /* 0x000fe200078e0a03 */
[----:B------:R-:W-:Y:S01]  /*2f00*/  ISETP.GE.AND P5, PT, R173, RZ, PT ;  /* 0x000000ffad00720c */ /* 0x000fe20003fa6270 */
[----:B------:R-:W-:Y:S01]  /*2f10*/  @!P1 IMAD.MOV R12, RZ, RZ, -R12 ;  /* 0x000000ffff0c9224 */ /* 0x000fe200078e0a0c */
[----:B------:R-:W-:Y:S01]  /*2f20*/  ISETP.GE.AND P1, PT, R171, RZ, PT ;  /* 0x000000ffab00720c */ /* 0x000fe20003f26270 */
[----:B------:R-:W-:Y:S01]  /*2f30*/  @!P3 IMAD.MOV R40, RZ, RZ, -R40 ;  /* 0x000000ffff28b224 */ /* 0x000fe200078e0a28 */
[----:B------:R-:W-:Y:S01]  /*2f40*/  ISETP.GE.AND P3, PT, R155, RZ, PT ;  /* 0x000000ff9b00720c */ /* 0x000fe20003f66270 */
[----:B------:R-:W-:Y:S01]  /*2f50*/  @!P2 IMAD.MOV R26, RZ, RZ, -R26 ;  /* 0x000000ffff1aa224 */ /* 0x000fe200078e0a1a */
[----:B------:R-:W-:Y:S01]  /*2f60*/  ISETP.GE.AND P2, PT, R164, RZ, PT ;  /* 0x000000ffa400720c */ /* 0x000fe20003f46270 */
[----:B------:R-:W-:Y:S01]  /*2f70*/  IMAD R7, R6, R4, R7 ;  /* 0x0000000406077224 */ /* 0x000fe200078e0207 */
[----:B------:R-:W-:Y:S01]  /*2f80*/  @!P0 IADD3 R34, -R34, RZ, RZ ;  /* 0x000000ff22228210 */ /* 0x000fe20007ffe1ff */
        /* <DEDUP_REMOVED lines=12> */
[----:B------:R-:W-:Y:S01]  /*3050*/  ULDC.64 UR4, c[0x0][0x218] ;  /* 0x0000860000047ab9 */ /* 0x000fe20000000a00 */
        /* <DEDUP_REMOVED lines=14> */
[----:B------:R-:W-:Y:S01]  /*3140*/  ISETP.NE.AND P6, PT, R157, RZ, PT ;  /* 0x000000ff9d00720c */ /* 0x000fe20003fc5270 */
        /* <DEDUP_REMOVED lines=12> */
[----:B------:R-:W-:Y:S01]  /*3210*/  STL [R1+0x650], R109 ;  /* 0x0006506d01007387 */ /* 0x000fe20000100800 */
[----:B------:R-:W-:Y:S01]  /*3220*/  SEL R8, R11, R8, !P6 ;  /* 0x000000080b087207 */ /* 0x000fe20007000000 */
        /* <DEDUP_REMOVED lines=18> */
[----:B------:R-:W-:Y:S01]  /*3350*/  STL [R1+0x648], R105 ;  /* 0x0006486901007387 */ /* 0x000fe20000100800 */
[----:B------:R-:W-:Y:S01]  /*3360*/  @!P5 IADD3 R68, -R68, RZ, RZ ;  /* 0x000000ff4444d210 */ /* 0x000fe20007ffe1ff */
[----:B------:R-:W-:Y:S01]  /*3370*/  @!P1 IMAD.MOV R72, RZ, RZ, -R72 ;  /* 0x000000ffff489224 */ /* 0x000fe200078e0a48 */
[----:B------:R-:W-:Y:S01]  /*3380*/  ISETP.GE.AND P5, PT, R139, RZ, PT ;  /* 0x000000ff8b00720c */ /* 0x000fe20003fa6270 */
[----:B------:R-:W-:Y:S01]  /*3390*/  @!P3 IMAD.MOV R100, RZ, RZ, -R100 ;  /* 0x000000ffff64b224 */ /* 0x000fe200078e0a64 */
[----:B------:R-:W-:Y:S01]  /*33a0*/  ISETP.GE.AND P1, PT, R137, RZ, PT ;  /* 0x000000ff8900720c */ /* 0x000fe20003f26270 */
[----:B------:R-:W-:Y:S01]  /*33b0*/  @!P2 IMAD.MOV R86, RZ, RZ, -R86 ;  /* 0x000000ffff56a224 */ /* 0x000fe200078e0a56 */
[----:B------:R-:W-:Y:S01]  /*33c0*/  ISETP.GE.AND P3, PT, R109, RZ, PT ;  /* 0x000000ff6d00720c */ /* 0x000fe20003f66270 */
[----:B------:R-:W-:Y:S01]  /*33d0*/  STL [R1+0x644], R103 ;  /* 0x0006446701007387 */ /* 0x000fe20000100800 */
        /* <DEDUP_REMOVED lines=18> */
[----:B------:R-:W-:Y:S01]  /*3500*/  @!P4 IADD3 R102, -R102, RZ, RZ ;  /* 0x000000ff6666c210 */ /* 0x000fe20007ffe1ff */
[----:B------:R-:W-:Y:S01]  /*3510*/  IMAD R2, R5, 0x100, R136 ;  /* 0x0000010005027824 */ /* 0x000fe200078e0288 */
[----:B------:R-:W-:Y:S01]  /*3520*/  ISETP.GE.AND P4, PT, R107, RZ, PT ;  /* 0x000000ff6b00720c */ /* 0x000fe20003f86270 */
[----:B------:R-:W-:Y:S01]  /*3530*/  @!P5 IMAD.MOV R92, RZ, RZ, -R92 ;  /* 0x000000ffff5cd224 */ /* 0x000fe200078e0a5c */
[----:B------:R-:W-:Y:S01]  /*3540*/  ISETP.GE.AND P5, PT, R117, RZ, PT ;  /* 0x000000ff7500720c */ /* 0x000fe20003fa6270 */
[----:B------:R-:W-:Y:S01]  /*3550*/  @!P1 IMAD.MOV R96, RZ, RZ, -R96 ;  /* 0x000000ffff609224 */ /* 0x000fe200078e0a60 */
[----:B------:R-:W-:Y:S01]  /*3560*/  ISETP.GE.AND P1, PT, R113, RZ, PT ;  /* 0x000000ff7100720c */ /* 0x000fe20003f26270 */
[----:B------:R-:W-:Y:S01]  /*3570*/  @!P3 IMAD.MOV R124, RZ, RZ, -R124 ;  /* 0x000000ffff7cb224 */ /* 0x000fe200078e0a7c */
[C---:B------:R-:W-:Y:S01]  /*3580*/  ISETP.GT.U32.AND P3, PT, R6.reuse, R7, PT ;  /* 0x000000070600720c */ /* 0x040fe20003f64070 */
        /* <DEDUP_REMOVED lines=12> */
[----:B------:R-:W-:Y:S01]  /*3650*/  STL [R1+0x634], R95 ;  /* 0x0006345f01007387 */ /* 0x000fe20000100800 */
[----:B------:R-:W-:Y:S01]  /*3660*/  @!P3 IADD3 R7, R7, -R6, RZ ;  /* 0x800000060707b210 */ /* 0x000fe20007ffe0ff */
[----:B------:R-:W-:Y:S01]  /*3670*/  @!P2 IMAD.MOV R122, RZ, RZ, -R122 ;  /* 0x000000ffff7aa224 */ /* 0x000fe200078e0a7a */
[----:B------:R-:W-:Y:S01]  /*3680*/  ISETP.GE.AND P2, PT, R21, RZ, PT ;  /* 0x000000ff1500720c */ /* 0x000fe20003f46270 */
[----:B------:R-:W-:Y:S01]  /*3690*/  @!P0 IMAD.MOV R130, RZ, RZ, -R130 ;  /* 0x000000ffff828224 */ /* 0x000fe200078e0a82 */
[----:B------:R-:W-:Y:S01]  /*36a0*/  ISETP.GT.U32.AND P0, PT, R6, R7, PT ;  /* 0x000000070600720c */ /* 0x000fe20003f04070 */
[----:B------:R-:W-:Y:S01]  /*36b0*/  STL [R1+0x624], R23 ;  /* 0x0006241701007387 */ /* 0x000fe20000100800 */
[----:B------:R-:W-:Y:S01]  /*36c0*/  SEL R31, R11, R88, !P6 ;  /* 0x000000580b1f7207 */ /* 0x000fe20007000000 */
[----:B------:R-:W-:Y:S01]  /*36d0*/  @!P4 IMAD.MOV R126, RZ, RZ, -R126 ;  /* 0x000000ffff7ec224 */ /* 0x000fe200078e0a7e */
[----:B------:R-:W-:Y:S01]  /*36e0*/  LEA R3, P4, R9, UR4, 0x2 ;  /* 0x0000000409037c11 */ /* 0x000fe2000f8810ff */
[----:B------:R-:W-:Y:S01]  /*36f0*/  ULDC UR4, c[0x0][0x240] ;  /* 0x0000900000047ab9 */ /* 0x000fe20000000800 */
[----:B------:R-:W-:Y:S01]  /*3700*/  @!P5 IMAD.MOV R116, RZ, RZ, -R116 ;  /* 0x000000ffff74d224 */ /* 0x000fe200078e0a74 */
[----:B------:R-:W-:Y:S01]  /*3710*/  ISETP.GE.AND P5, PT, R93, RZ, PT ;  /* 0x000000ff5d00720c */ /* 0x000fe20003fa6270 */
[----:B------:R-:W-:Y:S01]  /*3720*/  IMAD R36, R8, UR4, RZ ;  /* 0x0000000408247c24 */ /* 0x000fe2000f8e02ff */
[----:B------:R-:W-:Y:S01]  /*3730*/  STL [R1+0x630], R93 ;  /* 0x0006305d01007387 */ /* 0x000fe20000100800 */
[----:B------:R-:W-:Y:S01]  /*3740*/  @!P1 IMAD.MOV R120, RZ, RZ, -R120 ;  /* 0x000000ffff789224 */ /* 0x000fe200078e0a78 */
[----:B------:R-:W-:Y:S01]  /*3750*/  ISETP.GE.AND P1, PT, R23, RZ, PT ;  /* 0x000000ff1700720c */ /* 0x000fe20003f26270 */
[----:B------:R-:W-:Y:S01]  /*3760*/  @!P2 IMAD.MOV R132, RZ, RZ, -R132 ;  /* 0x000000ffff84a224 */ /* 0x000fe200078e0a84 */
[----:B------:R-:W-:Y:S01]  /*3770*/  SEL R39, R11, R14, !P6 ;  /* 0x0000000e0b277207 */ /* 0x000fe20007000000 */
[----:B------:R-:W-:Y:S01]  /*3780*/  @!P0 IMAD.IADD R7, R7, 0x1, -R6 ;  /* 0x0000000107078824 */ /* 0x000fe200078e0a06 */
[----:B------:R-:W-:Y:S01]  /*3790*/  LEA.HI.X.SX32 R6, R9, UR5, 0x2, P4 ;  /* 0x0000000509067c11 */ /* 0x000fe2000a0f16ff */
[----:B------:R-:W-:Y:S01]  /*37a0*/  STL [R1+0x62c], R91 ;  /* 0x00062c5b01007387 */ /* 0x000fe20000100800 */
[-C--:B------:R-:W-:Y:S01]  /*37b0*/  LEA R88, P2, R36, R3.reuse, 0x2 ;  /* 0x0000000324587211 */ /* 0x080fe200078410ff */
[----:B------:R-:W-:Y:S01]  /*37c0*/  IMAD R37, R37, UR4, RZ ;  /* 0x0000000425257c24 */ /* 0x000fe2000f8e02ff */
[----:B------:R-:W-:Y:S01]  /*37d0*/  SEL R53, R11, R38, !P6 ;  /* 0x000000260b357207 */ /* 0x000fe20007000000 */
[----:B------:R-:W-:Y:S01]  /*37e0*/  STL [R1+0x628], R21 ;  /* 0x0006281501007387 */ /* 0x000fe20000100800 */
[----:B------:R-:W-:Y:S01]  /*37f0*/  ISETP.GE.AND P0, PT, R89, RZ, PT ;  /* 0x000000ff5900720c */ /* 0x000fe20003f06270 */
[----:B------:R-:W-:Y:S01]  /*3800*/  IMAD R38, R10, UR4, RZ ;  /* 0x000000040a267c24 */ /* 0x000fe2000f8e02ff */
[----:B------:R-:W-:Y:S01]  /*3810*/  SEL R16, R11, R16, !P6 ;  /* 0x000000100b107207 */ /* 0x000fe20007000000 */
[----:B------:R1:W-:Y:S01]  /*3820*/  STL [R1+0x620], R89 ;  /* 0x0006205901007387 */ /* 0x0003e20000100800 */
[----:B------:R-:W-:Y:S01]  /*3830*/  IMAD R39, R39, UR4, RZ ;  /* 0x0000000427277c24 */ /* 0x000fe2000f8e02ff */
[C---:B------:R-:W-:Y:S01]  /*3840*/  SEL R41, R11.reuse, R18, !P6 ;  /* 0x000000120b297207 */ /* 0x040fe20007000000 */
[----:B------:R-:W-:Y:S01]  /*3850*/  @!P5 IMAD.MOV R128, RZ, RZ, -R128 ;  /* 0x000000ffff80d224 */ /* 0x000fe200078e0a80 */
[C---:B------:R-:W-:Y:S01]  /*3860*/  SEL R47, R11.reuse, R30, !P6 ;  /* 0x0000001e0b2f7207 */ /* 0x040fe20007000000 */
[----:B------:R-:W-:Y:S01]  /*3870*/  @!P1 IMAD.MOV R134, RZ, RZ, -R134 ;  /* 0x000000ffff869224 */ /* 0x000fe200078e0a86 */
[----:B------:R-:W-:Y:S01]  /*3880*/  SEL R29, R11, R92, !P6 ;  /* 0x0000005c0b1d7207 */ /* 0x000fe20007000000 */
[----:B------:R-:W-:Y:S01]  /*3890*/  IMAD R41, R41, UR4, RZ ;  /* 0x0000000429297c24 */ /* 0x000fe2000f8e02ff */
[----:B------:R-:W-:Y:S01]  /*38a0*/  SEL R20, R11, R20, !P6 ;  /* 0x000000140b147207 */ /* 0x000fe20007000000 */
[----:B------:R-:W-:Y:S01]  /*38b0*/  IMAD R47, R47, UR4, RZ ;  /* 0x000000042f2f7c24 */ /* 0x000fe2000f8e02ff */
[----:B-1----:R-:W-:Y:S01]  /*38c0*/  LEA.HI.X.SX32 R89, R36, R6, 0x2, P2 ;  /* 0x0000000624597211 */ /* 0x002fe200010f16ff */
[----:B------:R-:W-:Y:S01]  /*38d0*/  IMAD R53, R53, UR4, RZ ;  /* 0x0000000435357c24 */ /* 0x000fe2000f8e02ff */
[----:B------:R-:W-:Y:S01]  /*38e0*/  SEL R30, R11, R90, !P6 ;  /* 0x0000005a0b1e7207 */ /* 0x000fe20007000000 */
[----:B------:R-:W-:Y:S01]  /*38f0*/  IMAD R31, R31, UR4, RZ ;  /* 0x000000041f1f7c24 */ /* 0x000fe2000f8e02ff */
[-C--:B------:R-:W-:Y:S01]  /*3900*/  LEA R92, P3, R37, R3.reuse, 0x2 ;  /* 0x00000003255c7211 */ /* 0x080fe200078610ff */
[----:B------:R1:W-:Y:S01]  /*3910*/  STL.64 [R1+0x268], R88 ;  /* 0x0002685801007387 */ /* 0x0003e20000100a00 */
[----:B------:R-:W-:Y:S01]  /*3920*/  SEL R43, R11, R22, !P6 ;  /* 0x000000160b2b7207 */ /* 0x000fe20007000000 */
[----:B------:R-:W-:Y:S01]  /*3930*/  IMAD R30, R30, UR4, RZ ;  /* 0x000000041e1e7c24 */ /* 0x000fe2000f8e02ff */
[-C--:B------:R-:W-:Y:S01]  /*3940*/  LEA R90, P4, R38, R3.reuse, 0x2 ;  /* 0x00000003265a7211 */ /* 0x080fe200078810ff */
[----:B------:R-:W-:Y:S01]  /*3950*/  IMAD R29, R29, UR4, RZ ;  /* 0x000000041d1d7c24 */ /* 0x000fe2000f8e02ff */
[----:B------:R-:W-:Y:S01]  /*3960*/  SEL R24, R11, R24, !P6 ;  /* 0x000000180b187207 */ /* 0x000fe20007000000 */
[----:B------:R-:W-:Y:S01]  /*3970*/  IMAD R43, R43, UR4, RZ ;  /* 0x000000042b2b7c24 */ /* 0x000fe2000f8e02ff */
[C---:B------:R-:W-:Y:S01]  /*3980*/  SEL R28, R11.reuse, R28, !P6 ;  /* 0x0000001c0b1c7207 */ /* 0x040fe20007000000 */
[----:B------:R-:W-:Y:S01]  /*3990*/  @!P0 IMAD.MOV R7, RZ, RZ, -R7 ;  /* 0x000000ffff078224 */ /* 0x000fe200078e0a07 */
[C---:B------:R-:W-:Y:S01]  /*39a0*/  SEL R14, R11.reuse, R40, !P6 ;  /* 0x000000280b0e7207 */ /* 0x040fe20007000000 */
[----:B------:R-:W-:Y:S01]  /*39b0*/  IMAD R40, R16, UR4, RZ ;  /* 0x0000000410287c24 */ /* 0x000fe2000f8e02ff */
[----:B------:R-:W-:Y:S01]  /*39c0*/  SEL R94, R11, R94, !P6 ;  /* 0x0000005e0b5e7207 */ /* 0x000fe20007000000 */
[----:B------:R-:W2:Y:S01]  /*39d0*/  LDC.64 R4, c[0x0][0x230] ;  /* 0x00008c00ff047b82 */ /* 0x000ea20000000a00 */
[----:B-1----:R-:W-:-:S02]  /*39e0*/  LEA R88, P5, R39, R3, 0x2 ;  /* 0x0000000327587211 */ /* 0x002fc400078a10ff */
[----:B------:R-:W-:Y:S01]  /*39f0*/  SEL R55, R11, R42, !P6 ;  /* 0x0000002a0b377207 */ /* 0x000fe20007000000 */
[----:B------:R-:W-:Y:S01]  /*3a00*/  IMAD R42, R20, UR4, RZ ;  /* 0x00000004142a7c24 */ /* 0x000fe2000f8e02ff */
[----:B------:R-:W-:Y:S02]  /*3a10*/  LEA.HI.X.SX32 R93, R37, R6, 0x2, P3 ;  /* 0x00000006255d7211 */ /* 0x000fe400018f16ff */
[----:B------:R-:W-:Y:S01]  /*3a20*/  SEL R71, R11, R72, !P6 ;  /* 0x000000480b477207 */ /* 0x000fe20007000000 */
[----:B------:R-:W-:Y:S01]  /*3a30*/  IMAD R55, R55, UR4, RZ ;  /* 0x0000000437377c24 */ /* 0x000fe2000f8e02ff */
[----:B------:R-:W-:Y:S01]  /*3a40*/  LEA.HI.X.SX32 R91, R38, R6, 0x2, P4 ;  /* 0x00000006265b7211 */ /* 0x000fe200020f16ff */
[----:B------:R1:W-:Y:S01]  /*3a50*/  STL.64 [R1+0x260], R92 ;  /* 0x0002605c01007387 */ /* 0x0003e20000100a00 */
[----:B------:R-:W-:Y:S01]  /*3a60*/  SEL R45, R11, R26, !P6 ;  /* 0x0000001a0b2d7207 */ /* 0x000fe20007000000 */
[----:B------:R-:W-:Y:S01]  /*3a70*/  IMAD R71, R71, UR4, RZ ;  /* 0x0000000447477c24 */ /* 0x000fe2000f8e02ff */
[C---:B------:R-:W-:Y:S01]  /*3a80*/  SEL R49, R11.reuse, R34, !P6 ;  /* 0x000000220b317207 */ /* 0x040fe20007000000 */
[----:B------:R3:W-:Y:S01]  /*3a90*/  STL.64 [R1+0x258], R90 ;  /* 0x0002585a01007387 */ /* 0x0007e20000100a00 */
[C---:B------:R-:W-:Y:S01]  /*3aa0*/  SEL R15, R11.reuse, R44, !P6 ;  /* 0x0000002c0b0f7207 */ /* 0x040fe20007000000 */
[----:B------:R-:W-:Y:S01]  /*3ab0*/  IMAD R44, R24, UR4, RZ ;  /* 0x00000004182c7c24 */ /* 0x000fe2000f8e02ff */
[C---:B------:R-:W-:Y:S01]  /*3ac0*/  SEL R57, R11.reuse, R46, !P6 ;  /* 0x0000002e0b397207 */ /* 0x040fe20007000000 */
[----:B------:R-:W-:Y:S01]  /*3ad0*/  IMAD R46, R28, UR4, RZ ;  /* 0x000000041c2e7c24 */ /* 0x000fe2000f8e02ff */
[----:B------:R-:W-:Y:S01]  /*3ae0*/  SEL R72, R11, R74, !P6 ;  /* 0x0000004a0b487207 */ /* 0x000fe20007000000 */
[----:B------:R-:W-:Y:S01]  /*3af0*/  IMAD R28, R94, UR4, RZ ;  /* 0x000000045e1c7c24 */ /* 0x000fe2000f8e02ff */
[----:B------:R-:W-:Y:S01]  /*3b00*/  LEA.HI.X.SX32 R89, R39, R6, 0x2, P5 ;  /* 0x0000000627597211 */ /* 0x000fe200028f16ff */
[----:B------:R-:W-:Y:S01]  /*3b10*/  IMAD R45, R45, UR4, RZ ;  /* 0x000000042d2d7c24 */ /* 0x000fe2000f8e02ff */
[----:B------:R-:W-:Y:S01]  /*3b20*/  SEL R32, R11, R32, !P6 ;  /* 0x000000200b207207 */ /* 0x000fe20007000000 */
[----:B------:R-:W-:Y:S01]  /*3b30*/  IMAD R49, R49, UR4, RZ ;  /* 0x0000000431317c24 */ /* 0x000fe2000f8e02ff */
[C---:B------:R-:W-:Y:S01]  /*3b40*/  SEL R17, R11.reuse, R48, !P6 ;  /* 0x000000300b117207 */ /* 0x040fe20007000000 */
[----:B------:R4:W-:Y:S01]  /*3b50*/  STL.64 [R1+0x250], R88 ;  /* 0x0002505801007387 */ /* 0x0009e20000100a00 */
[C---:B------:R-:W-:Y:S01]  /*3b60*/  SEL R59, R11.reuse, R50, !P6 ;  /* 0x000000320b3b7207 */ /* 0x040fe20007000000 */
[----:B------:R-:W-:Y:S01]  /*3b70*/  IMAD R48, R32, UR4, RZ ;  /* 0x0000000420307c24 */ /* 0x000fe2000f8e02ff */
[----:B------:R-:W-:Y:S01]  /*3b80*/  SEL R18, R11, R52, !P6 ;  /* 0x000000340b127207 */ /* 0x000fe20007000000 */
[----:B------:R-:W-:Y:S01]  /*3b90*/  IMAD R50, R13, UR4, RZ ;  /* 0x000000040d327c24 */ /* 0x000fe2000f8e02ff */
[C---:B------:R-:W-:Y:S01]  /*3ba0*/  SEL R61, R11.reuse, R54, !P6 ;  /* 0x000000360b3d7207 */ /* 0x040fe20007000000 */
[----:B------:R-:W-:Y:S01]  /*3bb0*/  IMAD R54, R14, UR4, RZ ;  /* 0x000000040e367c24 */ /* 0x000fe2000f8e02ff */
[----:B------:R-:W-:Y:S01]  /*3bc0*/  SEL R19, R11, R56, !P6 ;  /* 0x000000380b137207 */ /* 0x000fe20007000000 */
[----:B------:R-:W-:Y:S01]  /*3bd0*/  IMAD R56, R15, UR4, RZ ;  /* 0x000000040f387c24 */ /* 0x000fe2000f8e02ff */
[----:B------:R-:W-:Y:S01]  /*3be0*/  SEL R63, R11, R58, !P6 ;  /* 0x0000003a0b3f7207 */ /* 0x000fe20007000000 */
[----:B------:R-:W-:Y:S01]  /*3bf0*/  IMAD R57, R57, UR4, RZ ;  /* 0x0000000439397c24 */ /* 0x000fe2000f8e02ff */
[----:B------:R-:W-:Y:S01]  /*3c00*/  SEL R21, R11, R60, !P6 ;  /* 0x0000003c0b157207 */ /* 0x000fe20007000000 */
        /* <DEDUP_REMOVED lines=21> */
[C---:B------:R-:W-:Y:S01]  /*3d60*/  SEL R86, R11.reuse, R86, !P6 ;  /* 0x000000560b567207 */ /* 0x040fe20007000000 */
[----:B------:R-:W-:Y:S01]  /*3d70*/  IMAD R70, R70, UR4, RZ ;  /* 0x0000000446467c24 */ /* 0x000fe2000f8e02ff */
        /* <DEDUP_REMOVED lines=38> */
[----:B------:R-:W-:Y:S01]  /*3fe0*/  SEL R12, R11, R134, !P6 ;  /* 0x000000860b0c7207 */ /* 0x000fe20007000000 */
[----:B------:R-:W-:Y:S01]  /*3ff0*/  IMAD R15, R120, UR4, RZ ;  /* 0x00000004780f7c24 */ /* 0x000fe2000f8e02ff */
[-C--:B------:R-:W-:Y:S01]  /*4000*/  LEA R96, P6, R40, R3.reuse, 0x2 ;  /* 0x0000000328607211 */ /* 0x080fe200078c10ff */
[----:B------:R-:W-:Y:S01]  /*4010*/  IMAD R14, R122, UR4, RZ ;  /* 0x000000047a0e7c24 */ /* 0x000fe2000f8e02ff */
[-C--:B------:R-:W-:Y:S01]  /*4020*/  LEA R94, P2, R41, R3.reuse, 0x2 ;  /* 0x00000003295e7211 */ /* 0x080fe200078410ff */
[----:B------:R-:W-:Y:S01]  /*4030*/  IMAD R13, R124, UR4, RZ ;  /* 0x000000047c0d7c24 */ /* 0x000fe2000f8e02ff */
[-C--:B-1----:R-:W-:Y:S01]  /*4040*/  LEA R92, P3, R42, R3.reuse, 0x2 ;  /* 0x000000032a5c7211 */ /* 0x082fe200078610ff */
[----:B------:R-:W-:Y:S01]  /*4050*/  IMAD R8, R126, UR4, RZ ;  /* 0x000000047e087c24 */ /* 0x000fe2000f8e02ff */
[-C--:B---3--:R-:W-:Y:S01]  /*4060*/  LEA R90, P4, R43, R3.reuse, 0x2 ;  /* 0x000000032b5a7211 */ /* 0x088fe200078810ff */
[----:B------:R-:W-:Y:S01]  /*4070*/  IMAD R9, R128, UR4, RZ ;  /* 0x0000000480097c24 */ /* 0x000fe2000f8e02ff */
[----:B----4-:R-:W-:Y:S01]  /*4080*/  LEA R88, P5, R44, R3, 0x2 ;  /* 0x000000032c587211 */ /* 0x010fe200078a10ff */
[----:B------:R-:W-:Y:S01]  /*4090*/  IMAD R12, R12, UR4, RZ ;  /* 0x000000040c0c7c24 */ /* 0x000fe2000f8e02ff */
[-C--:B------:R-:W-:Y:S01]  /*40a0*/  LEA.HI.X.SX32 R97, R40, R6.reuse, 0x2, P6 ;  /* 0x0000000628617211 */ /* 0x080fe200030f16ff */
[----:B------:R-:W-:Y:S01]  /*40b0*/  IMAD R10, R130, UR4, RZ ;  /* 0x00000004820a7c24 */ /* 0x000fe2000f8e02ff */
[-C--:B------:R-:W-:Y:S01]  /*40c0*/  LEA.HI.X.SX32 R95, R41, R6.reuse, 0x2, P2 ;  /* 0x00000006295f7211 */ /* 0x080fe200010f16ff */
[----:B------:R-:W-:Y:S01]  /*40d0*/  IMAD R11, R132, UR4, RZ ;  /* 0x00000004840b7c24 */ /* 0x000fe2000f8e02ff */
[-C--:B------:R-:W-:Y:S01]  /*40e0*/  LEA.HI.X.SX32 R93, R42, R6.reuse, 0x2, P3 ;  /* 0x000000062a5d7211 */ /* 0x080fe200018f16ff */
[----:B------:R1:W-:Y:S01]  /*40f0*/  STL.64 [R1+0x248], R96 ;  /* 0x0002486001007387 */ /* 0x0003e20000100a00 */
[-C--:B------:R-:W-:Y:S01]  /*4100*/  LEA.HI.X.SX32 R91, R43, R6.reuse, 0x2, P4 ;  /* 0x000000062b5b7211 */ /* 0x080fe200020f16ff */
[----:B------:R-:W-:Y:S01]  /*4110*/  ULDC.64 UR4, c[0x0][0x210] ;  /* 0x0000840000047ab9 */ /* 0x000fe20000000a00 */
[----:B------:R-:W-:Y:S01]  /*4120*/  LEA.HI.X.SX32 R89, R44, R6, 0x2, P5 ;  /* 0x000000062c597211 */ /* 0x000fe200028f16ff */
[----:B------:R3:W-:Y:S01]  /*4130*/  STL.64 [R1+0x240], R94 ;  /* 0x0002405e01007387 */ /* 0x0007e20000100a00 */
[----:B------:R-:W-:Y:S01]  /*4140*/  ISETP.NE.AND P1, PT, R156, RZ, PT ;  /* 0x000000ff9c00720c */ /* 0x000fe20003f25270 */
[----:B------:R-:W-:-:S02]  /*4150*/  IMAD R113, R152, 0x14, RZ ;  /* 0x0000001498717824 */ /* 0x000fc400078e02ff */
[----:B------:R4:W-:Y:S01]  /*4160*/  STL.64 [R1+0x238], R92 ;  /* 0x0002385c01007387 */ /* 0x0009e20000100a00 */
[C---:B------:R-:W-:Y:S02]  /*4170*/  IMAD R117, R152.reuse, 0x1c, RZ ;  /* 0x0000001c98757824 */ /* 0x040fe400078e02ff */
[C---:B------:R-:W-:Y:S01]  /*4180*/  IMAD R143, R152.reuse, 0x34, RZ ;  /* 0x00000034988f7824 */ /* 0x040fe200078e02ff */
[CC--:B-1----:R-:W-:Y:S01]  /*4190*/  LEA R96, P6, R45.reuse, R3.reuse, 0x2 ;  /* 0x000000032d607211 */ /* 0x0c2fe200078c10ff */
[----:B------:R1:W-:Y:S01]  /*41a0*/  STL.64 [R1+0x230], R90 ;  /* 0x0002305a01007387 */ /* 0x0003e20000100a00 */
[----:B------:R-:W-:Y:S01]  /*41b0*/  IMAD R137, R152, 0x30, RZ ;  /* 0x0000003098897824 */ /* 0x000fe200078e02ff */
[-C--:B---3--:R-:W-:Y:S02]  /*41c0*/  LEA R94, P2, R46, R3.reuse, 0x2 ;  /* 0x000000032e5e7211 */ /* 0x088fe400078410ff */
[----:B------:R3:W-:Y:S01]  /*41d0*/  STL.64 [R1+0x228], R88 ;  /* 0x0002285801007387 */ /* 0x0007e20000100a00 */
[-C--:B------:R-:W-:Y:S01]  /*41e0*/  LEA.HI.X.SX32 R97, R45, R6.reuse, 0x2, P6 ;  /* 0x000000062d617211 */ /* 0x080fe200030f16ff */
[C---:B------:R-:W-:Y:S01]  /*41f0*/  IMAD R209, R152.reuse, 0x3c, RZ ;  /* 0x0000003c98d17824 */ /* 0x040fe200078e02ff */
[CC--:B----4-:R-:W-:Y:S01]  /*4200*/  LEA R92, P3, R47.reuse, R3.reuse, 0x2 ;  /* 0x000000032f5c7211 */ /* 0x0d0fe200078610ff */
[----:B------:R-:W-:Y:S01]  /*4210*/  IMAD R177, R152, 0x38, RZ ;  /* 0x0000003898b17824 */ /* 0x000fe200078e02ff */
[-C--:B------:R-:W-:Y:S01]  /*4220*/  LEA.HI.X.SX32 R95, R46, R6.reuse, 0x2, P2 ;  /* 0x000000062e5f7211 */ /* 0x080fe200010f16ff */
[----:B------:R4:W-:Y:S01]  /*4230*/  STL.64 [R1+0x220], R96 ;  /* 0x0002206001007387 */ /* 0x0009e20000100a00 */
[----:B------:R-:W-:Y:S01]  /*4240*/  LEA.HI.X.SX32 R93, R47, R6, 0x2, P3 ;  /* 0x000000062f5d7211 */ /* 0x000fe200018f16ff */
[----:B--2---:R-:W-:Y:S01]  /*4250*/  VIADD R51, R4, 0xfffffffe ;  /* 0xfffffffe04337836 */ /* 0x004fe20000000000 */
[-C--:B-1----:R-:W-:Y:S01]  /*4260*/  LEA R90, P4, R48, R3.reuse, 0x2 ;  /* 0x00000003305a7211 */ /* 0x082fe200078810ff */
[----:B------:R1:W-:Y:S01]  /*4270*/  STL.64 [R1+0x218], R94 ;  /* 0x0002185e01007387 */ /* 0x0003e20000100a00 */
[----:B------:R-:W-:Y:S01]  /*4280*/  @!P1 LOP3.LUT R7, RZ, R156, RZ, 0x33, !PT ;  /* 0x0000009cff079212 */ /* 0x000fe200078e33ff */
[----:B------:R-:W-:Y:S01]  /*4290*/  VIADD R52, R4, 0xffffffff ;  /* 0xffffffff04347836 */ /* 0x000fe20000000000 */
[----:B---3--:R-:W-:Y:S01]  /*42a0*/  LEA R88, P5, R49, R3, 0x2 ;  /* 0x0000000331587211 */ /* 0x008fe200078a10ff */
[----:B------:R2:W-:Y:S01]  /*42b0*/  STL.64 [R1+0x210], R92 ;  /* 0x0002105c01007387 */ /* 0x0005e20000100a00 */
[----:B------:R-:W-:-:S02]  /*42c0*/  LEA.HI.X.SX32 R91, R48, R6, 0x2, P4 ;  /* 0x00000006305b7211 */ /* 0x000fc400020f16ff */
[----:B------:R-:W-:Y:S02]  /*42d0*/  LEA.HI.X.SX32 R89, R49, R6, 0x2, P5 ;  /* 0x0000000631597211 */ /* 0x000fe400028f16ff */
[-C--:B----4-:R-:W-:Y:S01]  /*42e0*/  LEA R96, P6, R50, R3.reuse, 0x2 ;  /* 0x0000000332607211 */ /* 0x090fe200078c10ff */
[----:B------:R3:W-:Y:S01]  /*42f0*/  STL.64 [R1+0x208], R90 ;  /* 0x0002085a01007387 */ /* 0x0007e20000100a00 */
[----:B-1----:R-:W-:-:S03]  /*4300*/  LEA R94, P2, R53, R3, 0x2 ;  /* 0x00000003355e7211 */ /* 0x002fc600078410ff */
[----:B------:R1:W-:Y:S01]  /*4310*/  STL.64 [R1+0x200], R88 ;  /* 0x0002005801007387 */ /* 0x0003e20000100a00 */
[-C--:B------:R-:W-:Y:S02]  /*4320*/  LEA.HI.X.SX32 R97, R50, R6.reuse, 0x2, P6 ;  /* 0x0000000632617211 */ /* 0x080fe400030f16ff */
[CC--:B--2---:R-:W-:Y:S02]  /*4330*/  LEA R92, P3, R54.reuse, R3.reuse, 0x2 ;  /* 0x00000003365c7211 */ /* 0x0c4fe400078610ff */
[-C--:B------:R-:W-:Y:S01]  /*4340*/  LEA.HI.X.SX32 R95, R53, R6.reuse, 0x2, P2 ;  /* 0x00000006355f7211 */ /* 0x080fe200010f16ff */
[----:B------:R2:W-:Y:S01]  /*4350*/  STL.64 [R1+0x1f8], R96 ;  /* 0x0001f86001007387 */ /* 0x0005e20000100a00 */
[----:B------:R-:W-:Y:S02]  /*4360*/  LEA.HI.X.SX32 R93, R54, R6, 0x2, P3 ;  /* 0x00000006365d7211 */ /* 0x000fe400018f16ff */
[-C--:B---3--:R-:W-:Y:S01]  /*4370*/  LEA R90, P4, R55, R3.reuse, 0x2 ;  /* 0x00000003375a7211 */ /* 0x088fe200078810ff */
[----:B------:R3:W-:Y:S01]  /*4380*/  STL.64 [R1+0x1f0], R94 ;  /* 0x0001f05e01007387 */ /* 0x0007e20000100a00 */
[----:B-1----:R-:W-:-:S02]  /*4390*/  LEA R88, P5, R56, R3, 0x2 ;  /* 0x0000000338587211 */ /* 0x002fc400078a10ff */
[-C--:B------:R-:W-:Y:S01]  /*43a0*/  LEA.HI.X.SX32 R91, R55, R6.reuse, 0x2, P4 ;  /* 0x00000006375b7211 */ /* 0x080fe200020f16ff */
[----:B------:R1:W-:Y:S01]  /*43b0*/  STL.64 [R1+0x1e8], R92 ;  /* 0x0001e85c01007387 */ /* 0x0003e20000100a00 */
[----:B------:R-:W-:Y:S02]  /*43c0*/  LEA.HI.X.SX32 R89, R56, R6, 0x2, P5 ;  /* 0x0000000638597211 */ /* 0x000fe400028f16ff */
[-C--:B--2---:R-:W-:Y:S01]  /*43d0*/  LEA R96, P6, R57, R3.reuse, 0x2 ;  /* 0x0000000339607211 */ /* 0x084fe200078c10ff */
[----:B------:R2:W-:Y:S01]  /*43e0*/  STL.64 [R1+0x1e0], R90 ;  /* 0x0001e05a01007387 */ /* 0x0005e20000100a00 */
[----:B---3--:R-:W-:-:S03]  /*43f0*/  LEA R94, P2, R58, R3, 0x2 ;  /* 0x000000033a5e7211 */ /* 0x008fc600078410ff */
[----:B------:R3:W-:Y:S01]  /*4400*/  STL.64 [R1+0x1d8], R88 ;  /* 0x0001d85801007387 */ /* 0x0007e20000100a00 */
[-C--:B------:R-:W-:Y:S02]  /*4410*/  LEA.HI.X.SX32 R97, R57, R6.reuse, 0x2, P6 ;  /* 0x0000000639617211 */ /* 0x080fe400030f16ff */
[-C--:B------:R-:W-:Y:S02]  /*4420*/  LEA.HI.X.SX32 R95, R58, R6.reuse, 0x2, P2 ;  /* 0x000000063a5f7211 */ /* 0x080fe400010f16ff */
[CC--:B-1----:R-:W-:Y:S01]  /*4430*/  LEA R92, P3, R59.reuse, R3.reuse, 0x2 ;  /* 0x000000033b5c7211 */ /* 0x0c2fe200078610ff */
[----:B------:R1:W-:Y:S01]  /*4440*/  STL.64 [R1+0x1d0], R96 ;  /* 0x0001d06001007387 */ /* 0x0003e20000100a00 */
[-C--:B--2---:R-:W-:Y:S02]  /*4450*/  LEA R90, P4, R60, R3.reuse, 0x2 ;  /* 0x000000033c5a7211 */ /* 0x084fe400078810ff */
[----:B------:R-:W-:Y:S01]  /*4460*/  LEA.HI.X.SX32 R93, R59, R6, 0x2, P3 ;  /* 0x000000063b5d7211 */ /* 0x000fe200018f16ff */
[----:B------:R2:W-:Y:S01]  /*4470*/  STL.64 [R1+0x1c8], R94 ;  /* 0x0001c85e01007387 */ /* 0x0005e20000100a00 */
[----:B---3--:R-:W-:-:S02]  /*4480*/  LEA R88, P5, R61, R3, 0x2 ;  /* 0x000000033d587211 */ /* 0x008fc400078a10ff */
[-C--:B------:R-:W-:Y:S01]  /*4490*/  LEA.HI.X.SX32 R91, R60, R6.reuse, 0x2, P4 ;  /* 0x000000063c5b7211 */ /* 0x080fe200020f16ff */
[----:B------:R3:W-:Y:S01]  /*44a0*/  STL.64 [R1+0x1c0], R92 ;  /* 0x0001c05c01007387 */ /* 0x0007e20000100a00 */
[-C--:B------:R-:W-:Y:S02]  /*44b0*/  LEA.HI.X.SX32 R89, R61, R6.reuse, 0x2, P5 ;  /* 0x000000063d597211 */ /* 0x080fe400028f16ff */
[CC--:B-1----:R-:W-:Y:S01]  /*44c0*/  LEA R96, P6, R62.reuse, R3.reuse, 0x2 ;  /* 0x000000033e607211 */ /* 0x0c2fe200078c10ff */
[----:B------:R1:W-:Y:S03]  /*44d0*/  STL.64 [R1+0x1b8], R90 ;  /* 0x0001b85a01007387 */ /* 0x0003e60000100a00 */
[----:B------:R-:W-:Y:S01]  /*44e0*/  LEA.HI.X.SX32 R97, R62, R6, 0x2, P6 ;  /* 0x000000063e617211 */ /* 0x000fe200030f16ff */
[----:B------:R4:W-:Y:S01]  /*44f0*/  STL.64 [R1+0x1b0], R88 ;  /* 0x0001b05801007387 */ /* 0x0009e20000100a00 */
[----:B--2---:R-:W-:-:S02]  /*4500*/  LEA R94, P2, R63, R3, 0x2 ;  /* 0x000000033f5e7211 */ /* 0x004fc400078410ff */
[CC--:B---3--:R-:W-:Y:S01]  /*4510*/  LEA R92, P3, R64.reuse, R3.reuse, 0x2 ;  /* 0x00000003405c7211 */ /* 0x0c8fe200078610ff */
[----:B------:R2:W-:Y:S01]  /*4520*/  STL.64 [R1+0x1a8], R96 ;  /* 0x0001a86001007387 */ /* 0x0005e20000100a00 */
[-C--:B------:R-:W-:Y:S02]  /*4530*/  LEA.HI.X.SX32 R95, R63, R6.reuse, 0x2, P2 ;  /* 0x000000063f5f7211 */ /* 0x080fe400010f16ff */
[CC--:B-1----:R-:W-:Y:S02]  /*4540*/  LEA R90, P4, R65.reuse, R3.reuse, 0x2 ;  /* 0x00000003415a7211 */ /* 0x0c2fe400078810ff */
[-C--:B------:R-:W-:Y:S01]  /*4550*/  LEA.HI.X.SX32 R93, R64, R6.reuse, 0x2, P3 ;  /* 0x00000006405d7211 */ /* 0x080fe200018f16ff */
[----:B------:R1:W-:Y:S01]  /*4560*/  STL.64 [R1+0x1a0], R94 ;  /* 0x0001a05e01007387 */ /* 0x0003e20000100a00 */
[C---:B----4-:R-:W-:Y:S02]  /*4570*/  LEA R88, P5, R66.reuse, R3, 0x2 ;  /* 0x0000000342587211 */ /* 0x050fe400078a10ff */
[-C--:B------:R-:W-:Y:S01]  /*4580*/  LEA.HI.X.SX32 R91, R65, R6.reuse, 0x2, P4 ;  /* 0x00000006415b7211 */ /* 0x080fe200020f16ff */
[----:B------:R3:W-:Y:S01]  /*4590*/  STL.64 [R1+0x198], R92 ;  /* 0x0001985c01007387 */ /* 0x0007e20000100a00 */
[----:B------:R-:W-:-:S02]  /*45a0*/  LEA.HI.X.SX32 R89, R66, R6, 0x2, P5 ;  /* 0x0000000642597211 */ /* 0x000fc400028f16ff */
[CC--:B--2---:R-:W-:Y:S01]  /*45b0*/  LEA R96, P6, R68.reuse, R3.reuse, 0x2 ;  /* 0x0000000344607211 */ /* 0x0c4fe200078c10ff */
[----:B------:R2:W-:Y:S03]  /*45c0*/  STL.64 [R1+0x190], R90 ;  /* 0x0001905a01007387 */ /* 0x0005e60000100a00 */
[-C--:B------:R-:W-:Y:S01]  /*45d0*/  LEA.HI.X.SX32 R97, R68, R6.reuse, 0x2, P6 ;  /* 0x0000000644617211 */ /* 0x080fe200030f16ff */
[----:B------:R4:W-:Y:S01]  /*45e0*/  STL.64 [R1+0x188], R88 ;  /* 0x0001885801007387 */ /* 0x0009e20000100a00 */
[CC--:B-1----:R-:W-:Y:S02]  /*45f0*/  LEA R94, P2, R69.reuse, R3.reuse, 0x2 ;  /* 0x00000003455e7211 */ /* 0x0c2fe400078410ff */
[----:B---3--:R-:W-:Y:S01]  /*4600*/  LEA R92, P3, R70, R3, 0x2 ;  /* 0x00000003465c7211 */ /* 0x008fe200078610ff */
[----:B------:R1:W-:Y:S01]  /*4610*/  STL.64 [R1+0x180], R96 ;  /* 0x0001806001007387 */ /* 0x0003e20000100a00 */
[----:B------:R-:W-:-:S02]  /*4620*/  LEA.HI.X.SX32 R95, R69, R6, 0x2, P2 ;  /* 0x00000006455f7211 */ /* 0x000fc400010f16ff */
[CC--:B--2---:R-:W-:Y:S02]  /*4630*/  LEA R90, P4, R71.reuse, R3.reuse, 0x2 ;  /* 0x00000003475a7211 */ /* 0x0c4fe400078810ff */
[-C--:B------:R-:W-:Y:S01]  /*4640*/  LEA.HI.X.SX32 R93, R70, R6.reuse, 0x2, P3 ;  /* 0x00000006465d7211 */ /* 0x080fe200018f16ff */
[----:B------:R2:W-:Y:S01]  /*4650*/  STL.64 [R1+0x178], R94 ;  /* 0x0001785e01007387 */ /* 0x0005e20000100a00 */
[CC--:B----4-:R-:W-:Y:S02]  /*4660*/  LEA R88, P5, R72.reuse, R3.reuse, 0x2 ;  /* 0x0000000348587211 */ /* 0x0d0fe400078a10ff */
        /* <DEDUP_REMOVED lines=68> */
[-C--:B------:R-:W-:Y:S01]  /*4ab0*/  LEA R22, P6, R8, R3.reuse, 0x2 ;  /* 0x0000000308167211 */ /* 0x080fe200078c10ff */
[----:B------:R-:W-:Y:S01]  /*4ac0*/  STL.64 [R1+0xb8], R96 ;  /* 0x0000b86001007387 */ /* 0x000fe20000100a00 */
[CC--:B---3--:R-:W-:Y:S02]  /*4ad0*/  LEA R92, P3, R15.reuse, R3.reuse, 0x2 ;  /* 0x000000030f5c7211 */ /* 0x0c8fe400078610ff */
[-C--:B------:R-:W-:Y:S02]  /*4ae0*/  LEA.HI.X.SX32 R95, R16, R6.reuse, 0x2, P2 ;  /* 0x00000006105f7211 */ /* 0x080fe400010f16ff */
[-C--:B-1----:R-:W-:Y:S02]  /*4af0*/  LEA R90, P4, R14, R3.reuse, 0x2 ;  /* 0x000000030e5a7211 */ /* 0x082fe400078810ff */
[----:B------:R-:W-:Y:S01]  /*4b00*/  LEA.HI.X.SX32 R93, R15, R6, 0x2, P3 ;  /* 0x000000060f5d7211 */ /* 0x000fe200018f16ff */
[----:B------:R-:W-:Y:S01]  /*4b10*/  STL.64 [R1+0xb0], R94 ;  /* 0x0000b05e01007387 */ /* 0x000fe20000100a00 */
[----:B----4-:R-:W-:-:S02]  /*4b20*/  LEA R88, P5, R13, R3, 0x2 ;  /* 0x000000030d587211 */ /* 0x010fc400078a10ff */
[-C--:B------:R-:W-:Y:S01]  /*4b30*/  LEA.HI.X.SX32 R91, R14, R6.reuse, 0x2, P4 ;  /* 0x000000060e5b7211 */ /* 0x080fe200020f16ff */
[----:B------:R-:W-:Y:S01]  /*4b40*/  STL.64 [R1+0xa8], R92 ;  /* 0x0000a85c01007387 */ /* 0x000fe20000100a00 */
[-C--:B------:R-:W-:Y:S02]  /*4b50*/  LEA R20, P2, R9, R3.reuse, 0x2 ;  /* 0x0000000309147211 */ /* 0x080fe400078410ff */
[-C--:B------:R-:W-:Y:S01]  /*4b60*/  LEA.HI.X.SX32 R89, R13, R6.reuse, 0x2, P5 ;  /* 0x000000060d597211 */ /* 0x080fe200028f16ff */
[----:B------:R-:W-:Y:S01]  /*4b70*/  STL.64 [R1+0xa0], R90 ;  /* 0x0000a05a01007387 */ /* 0x000fe20000100a00 */
[----:B------:R-:W-:Y:S02]  /*4b80*/  LEA R14, P5, R12, R3, 0x2 ;  /* 0x000000030c0e7211 */ /* 0x000fe400078a10ff */
[-C--:B------:R-:W-:Y:S01]  /*4b90*/  LEA.HI.X.SX32 R23, R8, R6.reuse, 0x2, P6 ;  /* 0x0000000608177211 */ /* 0x080fe200030f16ff */
[----:B------:R-:W-:Y:S01]  /*4ba0*/  STL.64 [R1+0x98], R88 ;  /* 0x0000985801007387 */ /* 0x000fe20000100a00 */
[----:B------:R-:W-:Y:S01]  /*4bb0*/  LEA.HI.X.SX32 R21, R9, R6, 0x2, P2 ;  /* 0x0000000609157211 */ /* 0x000fe200010f16ff */
[----:B------:R-:W-:Y:S01]  /*4bc0*/  IMAD R5, R7, R5, RZ ;  /* 0x0000000507057224 */ /* 0x000fe200078e02ff */
[-C--:B------:R-:W-:Y:S01]  /*4bd0*/  LEA R18, P3, R10, R3.reuse, 0x2 ;  /* 0x000000030a127211 */ /* 0x080fe200078610ff */
[----:B------:R-:W-:Y:S01]  /*4be0*/  STL [R1+0x70], R14 ;  /* 0x0000700e01007387 */ /* 0x000fe20000100800 */
[----:B------:R-:W-:Y:S01]  /*4bf0*/  IMAD.SHL.U32 R59, R152, 0x2, RZ ;  /* 0x00000002983b7824 */ /* 0x000fe200078e00ff */
[----:B------:R-:W-:-:S02]  /*4c00*/  LEA R16, P4, R11, R3, 0x2 ;  /* 0x000000030b107211 */ /* 0x000fc400078810ff */
[----:B------:R-:W-:Y:S01]  /*4c10*/  STL.64 [R1+0x90], R22 ;  /* 0x0000901601007387 */ /* 0x000fe20000100a00 */
[C---:B------:R-:W-:Y:S01]  /*4c20*/  LEA R220, P1, R5.reuse, UR4, 0x2 ;  /* 0x0000000405dc7c11 */ /* 0x040fe2000f8210ff */
[----:B------:R-:W-:Y:S01]  /*4c30*/  IMAD.SHL.U32 R58, R152, 0x4, RZ ;  /* 0x00000004983a7824 */ /* 0x000fe200078e00ff */
[----:B------:R-:W-:Y:S01]  /*4c40*/  LEA.HI.X.SX32 R19, R10, R6, 0x2, P3 ;  /* 0x000000060a137211 */ /* 0x000fe200018f16ff */
[----:B------:R1:W-:Y:S04]  /*4c50*/  STL.64 [R1+0x760], R156 ;  /* 0x0007609c01007387 */ /* 0x0003e80000100a00 */
[----:B------:R2:W-:Y:S04]  /*4c60*/  STL.64 [R1+0x88], R20 ;  /* 0x0000881401007387 */ /* 0x0005e80000100a00 */
[----:B-1----:R-:W3:Y:S01]  /*4c70*/  LDL.LU.64 R156, [R1+0x70] ;  /* 0x00007000019c7983 */ /* 0x002ee20000300a00 */
[----:B------:R-:W-:Y:S01]  /*4c80*/  LEA.HI.X.SX32 R221, R5, UR5, 0x2, P1 ;  /* 0x0000000505dd7c11 */ /* 0x000fe200088f16ff */
[C---:B------:R-:W-:Y:S01]  /*4c90*/  IMAD R40, R152.reuse, 0xc, RZ ;  /* 0x0000000c98287824 */ /* 0x040fe200078e02ff */
[C---:B------:R-:W-:Y:S01]  /*4ca0*/  LEA R120, P6, R152.reuse, R220, 0x3 ;  /* 0x000000dc98787211 */ /* 0x040fe200078c18ff */
[C---:B------:R-:W-:Y:S01]  /*4cb0*/  IMAD R42, R152.reuse, 0x3, RZ ;  /* 0x00000003982a7824 */ /* 0x040fe200078e02ff */
[----:B------:R-:W-:Y:S01]  /*4cc0*/  LEA.HI.X.SX32 R17, R11, R6, 0x2, P4 ;  /* 0x000000060b117211 */ /* 0x000fe200020f16ff */
[C---:B------:R-:W-:Y:S01]  /*4cd0*/  IMAD R23, R152.reuse, 0x5, RZ ;  /* 0x0000000598177824 */ /* 0x040fe200078e02ff */
[-C--:B------:R-:W-:Y:S01]  /*4ce0*/  LEA.HI.X.SX32 R121, R59, R221.reuse, 0x2, P6 ;  /* 0x000000dd3b797211 */ /* 0x080fe200030f16ff */
[----:B------:R-:W-:Y:S01]  /*4cf0*/  IMAD R24, R152, 0x18, RZ ;  /* 0x0000001898187824 */ /* 0x000fe200078e02ff */
[-C--:B------:R-:W-:Y:S01]  /*4d00*/  IADD3 R90, P6, R58, R220.reuse, RZ ;  /* 0x000000dc3a5a7210 */ /* 0x080fe20007fde0ff */
[----:B------:R-:W-:Y:S01]  /*4d10*/  IMAD R22, R152, 0x7, RZ ;  /* 0x0000000798167824 */ /* 0x000fe200078e02ff */
[-C--:B------:R-:W-:Y:S01]  /*4d20*/  IADD3 R104, P1, R40, R220.reuse, RZ ;  /* 0x000000dc28687210 */ /* 0x080fe20007f3e0ff */
[C---:B------:R-:W-:Y:S01]  /*4d30*/  IMAD R5, R152.reuse, 0x24, RZ ;  /* 0x0000002498057824 */ /* 0x040fe200078e02ff */
[-C--:B------:R-:W-:Y:S01]  /*4d40*/  LEA.HI.X.SX32 R91, R152, R221.reuse, 0x2, P6 ;  /* 0x000000dd985b7211 */ /* 0x080fe200030f16ff */
[----:B------:R-:W-:Y:S01]  /*4d50*/  VIADD R7, R4, 0xffffffdf ;  /* 0xffffffdf04077836 */ /* 0x000fe20000000000 */
[-C--:B------:R-:W-:Y:S01]  /*4d60*/  IADD3 R100, P6, R113, R220.reuse, RZ ;  /* 0x000000dc71647210 */ /* 0x080fe20007fde0ff */
[----:B------:R-:W-:Y:S01]  /*4d70*/  IMAD R57, R152, 0x6, RZ ;  /* 0x0000000698397824 */ /* 0x000fe200078e02ff */
[-C--:B------:R-:W-:Y:S01]  /*4d80*/  LEA.HI.X.SX32 R105, R42, R221.reuse, 0x2, P1 ;  /* 0x000000dd2a697211 */ /* 0x080fe200008f16ff */
[C---:B--2---:R-:W-:Y:S01]  /*4d90*/  IMAD R21, R152.reuse, 0x9, RZ ;  /* 0x0000000998157824 */ /* 0x044fe200078e02ff */
[CC--:B------:R-:W-:Y:S01]  /*4da0*/  LEA R102, P1, R152.reuse, R220.reuse, 0x4 ;  /* 0x000000dc98667211 */ /* 0x0c0fe200078220ff */
[C---:B------:R-:W-:Y:S01]  /*4db0*/  IMAD.SHL.U32 R55, R152.reuse, 0x8, RZ ;  /* 0x0000000898377824 */ /* 0x040fe200078e00ff */
[-C--:B------:R-:W-:Y:S01]  /*4dc0*/  LEA.HI.X.SX32 R101, R23, R221.reuse, 0x2, P6 ;  /* 0x000000dd17657211 */ /* 0x080fe200030f16ff */
[C---:B------:R-:W-:Y:S01]  /*4dd0*/  IMAD R31, R152.reuse, 0xb, RZ ;  /* 0x0000000b981f7824 */ /* 0x040fe200078e02ff */
[-C--:B------:R-:W-:Y:S01]  /*4de0*/  IADD3 R96, P6, R117, R220.reuse, RZ ;  /* 0x000000dc75607210 */ /* 0x080fe20007fde0ff */
[----:B------:R-:W-:Y:S01]  /*4df0*/  IMAD R53, R152, 0xa, RZ ;  /* 0x0000000a98357824 */ /* 0x000fe200078e02ff */
[-C--:B------:R-:W-:Y:S01]  /*4e00*/  LEA.HI.X.SX32 R103, R58, R221.reuse, 0x2, P1 ;  /* 0x000000dd3a677211 */ /* 0x080fe200008f16ff */
[----:B------:R-:W-:Y:S01]  /*4e10*/  IMAD R8, R152, 0xd, RZ ;  /* 0x0000000d98087824 */ /* 0x000fe200078e02ff */
[-C--:B------:R-:W-:Y:S01]  /*4e20*/  IADD3 R98, P1, R24, R220.reuse, RZ ;  /* 0x000000dc18627210 */ /* 0x080fe20007f3e0ff */
[----:B------:R-:W-:Y:S01]  /*4e30*/  IMAD R10, R152, 0xf, RZ ;  /* 0x0000000f980a7824 */ /* 0x000fe200078e02ff */
[-C--:B------:R-:W-:Y:S01]  /*4e40*/  LEA.HI.X.SX32 R97, R22, R221.reuse, 0x2, P6 ;  /* 0x000000dd16617211 */ /* 0x080fe200030f16ff */
[C---:B------:R-:W-:Y:S01]  /*4e50*/  IMAD R30, R152.reuse, 0xe, RZ ;  /* 0x0000000e981e7824 */ /* 0x040fe200078e02ff */
[-C--:B------:R-:W-:Y:S01]  /*4e60*/  IADD3 R250, P6, R5, R220.reuse, RZ ;  /* 0x000000dc05fa7210 */ /* 0x080fe20007fde0ff */
[C---:B------:R-:W-:Y:S01]  /*4e70*/  IMAD R20, R152.reuse, 0x60, RZ ;  /* 0x0000006098147824 */ /* 0x040fe200078e02ff */
[----:B------:R-:W-:Y:S01]  /*4e80*/  ISETP.GE.U32.AND P4, PT, R7, 0x7fffff60, PT ;  /* 0x7fffff600700780c */ /* 0x000fe20003f86070 */
[C---:B------:R-:W-:Y:S01]  /*4e90*/  IMAD R7, R152.reuse, 0x28, RZ ;  /* 0x0000002898077824 */ /* 0x040fe200078e02ff */
[-C--:B------:R-:W-:Y:S01]  /*4ea0*/  LEA.HI.X.SX32 R99, R57, R221.reuse, 0x2, P1 ;  /* 0x000000dd39637211 */ /* 0x080fe200008f16ff */
[C---:B------:R-:W-:Y:S01]  /*4eb0*/  IMAD.SHL.U32 R11, R152.reuse, 0x20, RZ ;  /* 0x00000020980b7824 */ /* 0x040fe200078e00ff */
[CC--:B------:R-:W-:Y:S01]  /*4ec0*/  LEA R94, P1, R152.reuse, R220.reuse, 0x5 ;  /* 0x000000dc985e7211 */ /* 0x0c0fe200078228ff */
[C---:B------:R-:W-:Y:S01]  /*4ed0*/  IMAD R25, R152.reuse, 0x84, RZ ;  /* 0x0000008498197824 */ /* 0x040fe200078e02ff */
[-C--:B------:R-:W-:Y:S01]  /*4ee0*/  LEA.HI.X.SX32 R251, R21, R221.reuse, 0x2, P6 ;  /* 0x000000dd15fb7211 */ /* 0x080fe200030f16ff */
[C---:B------:R-:W-:Y:S01]  /*4ef0*/  IMAD R13, R152.reuse, 0x22, RZ ;  /* 0x00000022980d7824 */ /* 0x040fe200078e02ff */
[-C--:B------:R-:W-:Y:S01]  /*4f00*/  LEA.HI.X.SX32 R95, R55, R221.reuse, 0x2, P1 ;  /* 0x000000dd375f7211 */ /* 0x080fe200008f16ff */
[C---:B------:R-:W-:Y:S01]  /*4f10*/  IMAD R32, R152.reuse, 0x90, RZ ;  /* 0x0000009098207824 */ /* 0x040fe200078e02ff */
[-C--:B------:R-:W-:Y:S01]  /*4f20*/  IADD3 R80, P1, R7, R220.reuse, RZ ;  /* 0x000000dc07507210 */ /* 0x080fe20007f3e0ff */
[C---:B------:R-:W-:Y:S01]  /*4f30*/  IMAD R14, R152.reuse, 0x21, RZ ;  /* 0x00000021980e7824 */ /* 0x040fe200078e02ff */
[----:B------:R-:W-:Y:S01]  /*4f40*/  ISETP.GE.U32.AND P0, PT, R51, 0x7fffff7f, PT ;  /* 0x7fffff7f3300780c */ /* 0x000fe20003f06070 */
[C---:B------:R-:W-:Y:S01]  /*4f50*/  IMAD R33, R152.reuse, 0x8c, RZ ;  /* 0x0000008c98217824 */ /* 0x040fe200078e02ff */
[-C--:B------:R-:W-:Y:S01]  /*4f60*/  LEA.HI.X.SX32 R81, R53, R221.reuse, 0x2, P1 ;  /* 0x000000dd35517211 */ /* 0x080fe200008f16ff */
[C---:B------:R-:W-:Y:S01]  /*4f70*/  IMAD R34, R152.reuse, 0x98, RZ ;  /* 0x0000009898227824 */ /* 0x040fe200078e02ff */
[-C--:B------:R-:W-:Y:S01]  /*4f80*/  IADD3 R74, P1, R137, R220.reuse, RZ ;  /* 0x000000dc894a7210 */ /* 0x080fe20007f3e0ff */
[C---:B------:R-:W-:Y:S01]  /*4f90*/  IMAD R15, R152.reuse, 0x23, RZ ;  /* 0x00000023980f7824 */ /* 0x040fe200078e02ff */
[----:B------:R-:W-:Y:S01]  /*4fa0*/  UMOV UR4, 0x400 ;  /* 0x0000040000047882 */ /* 0x000fe20000000000 */
[----:B------:R-:W-:Y:S01]  /*4fb0*/  IMAD R62, R152, 0x94, RZ ;  /* 0x00000094983e7824 */ /* 0x000fe200078e02ff */
[-C--:B------:R-:W-:Y:S01]  /*4fc0*/  LEA.HI.X.SX32 R75, R40, R221.reuse, 0x2, P1 ;  /* 0x000000dd284b7211 */ /* 0x080fe200008f16ff */
[C---:B------:R-:W-:Y:S01]  /*4fd0*/  IMAD R35, R152.reuse, 0x26, RZ ;  /* 0x0000002698237824 */ /* 0x040fe200078e02ff */
[-C--:B------:R-:W-:Y:S01]  /*4fe0*/  IADD3 R110, P1, R177, R220.reuse, RZ ;  /* 0x000000dcb16e7210 */ /* 0x080fe20007f3e0ff */
[C---:B------:R-:W-:Y:S01]  /*4ff0*/  IMAD R54, R152.reuse, 0xa0, RZ ;  /* 0x000000a098367824 */ /* 0x040fe200078e02ff */
[----:B------:R1:W-:Y:S01]  /*5000*/  STL.64 [R1+0x80], R18 ;  /* 0x0000801201007387 */ /* 0x0003e20000100a00 */
[----:B------:R-:W-:Y:S01]  /*5010*/  IMAD R26, R152, 0x25, RZ ;  /* 0x00000025981a7824 */ /* 0x000fe200078e02ff */
[-C--:B------:R-:W-:Y:S01]  /*5020*/  LEA.HI.X.SX32 R111, R30, R221.reuse, 0x2, P1 ;  /* 0x000000dd1e6f7211 */ /* 0x080fe200008f16ff */
[----:B------:R-:W-:Y:S01]  /*5030*/  IMAD R50, R152, 0x9c, RZ ;  /* 0x0000009c98327824 */ /* 0x000fe200078e02ff */
[-C--:B------:R-:W-:Y:S01]  /*5040*/  IADD3 R198, P1, R20, R220.reuse, RZ ;  /* 0x000000dc14c67210 */ /* 0x080fe20007f3e0ff */
[C---:B------:R-:W-:Y:S01]  /*5050*/  IMAD R56, R152.reuse, 0xa8, RZ ;  /* 0x000000a898387824 */ /* 0x040fe200078e02ff */
[----:B------:R-:W-:Y:S01]  /*5060*/  ULEA UR7, UR6, UR4, 0x18 ;  /* 0x0000000406077291 */ /* 0x000fe2000f8ec03f */
[----:B------:R-:W-:Y:S01]  /*5070*/  IMAD R27, R152, 0x27, RZ ;  /* 0x00000027981b7824 */ /* 0x000fe200078e02ff */
[-C--:B------:R-:W-:Y:S01]  /*5080*/  LEA.HI.X.SX32 R199, R24, R221.reuse, 0x2, P1 ;  /* 0x000000dd18c77211 */ /* 0x080fe200008f16ff */
[C---:B------:R-:W-:Y:S01]  /*5090*/  IMAD R76, R152.reuse, 0xa4, RZ ;  /* 0x000000a4984c7824 */ /* 0x040fe200078e02ff */
[-C--:B------:R-:W-:Y:S01]  /*50a0*/  IADD3 R24, P1, R25, R220.reuse, RZ ;  /* 0x000000dc19187210 */ /* 0x080fe20007f3e0ff */
[C---:B------:R-:W-:Y:S01]  /*50b0*/  IMAD R51, R152.reuse, 0x2a, RZ ;  /* 0x0000002a98337824 */ /* 0x040fe200078e02ff */
[----:B------:R-:W-:Y:S01]  /*50c0*/  ULDC.64 UR60, c[0x0][0x208] ;  /* 0x00008200003c7ab9 */ /* 0x000fe20000000a00 */
[----:B------:R-:W-:Y:S01]  /*50d0*/  IMAD R82, R152, 0xb0, RZ ;  /* 0x000000b098527824 */ /* 0x000fe200078e02ff */
[----:B------:R-:W-:Y:S01]  /*50e0*/  LEA.HI.X.SX32 R25, R14, R221, 0x2, P1 ;  /* 0x000000dd0e197211 */ /* 0x000fe200008f16ff */
[C---:B------:R-:W-:Y:S01]  /*50f0*/  IMAD R78, R152.reuse, 0xac, RZ ;  /* 0x000000ac984e7824 */ /* 0x040fe200078e02ff */
[----:B------:R-:W-:Y:S01]  /*5100*/  IADD3 R14, P1, R33, R220, RZ ;  /* 0x000000dc210e7210 */ /* 0x000fe20007f3e0ff */
[----:B------:R-:W-:-:S02]  /*5110*/  IMAD R86, R152, 0xb8, RZ ;  /* 0x000000b898567824 */ /* 0x000fc400078e02ff */
[C---:B------:R-:W-:Y:S01]  /*5120*/  IMAD R48, R152.reuse, 0x2b, RZ ;  /* 0x0000002b98307824 */ /* 0x040fe200078e02ff */
[-C--:B------:R-:W-:Y:S01]  /*5130*/  LEA.HI.X.SX32 R15, R15, R221.reuse, 0x2, P1 ;  /* 0x000000dd0f0f7211 */ /* 0x080fe200008f16ff */
[----:B------:R-:W-:Y:S01]  /*5140*/  IMAD R106, R152, 0xb4, RZ ;  /* 0x000000b4986a7824 */ /* 0x000fe200078e02ff */
[-C--:B------:R-:W-:Y:S01]  /*5150*/  IADD3 R62, P1, R62, R220.reuse, RZ ;  /* 0x000000dc3e3e7210 */ /* 0x080fe20007f3e0ff */
[C---:B------:R-:W-:Y:S02]  /*5160*/  IMAD R28, R152.reuse, 0x2e, RZ ;  /* 0x0000002e981c7824 */ /* 0x040fe400078e02ff */
[----:B------:R-:W-:Y:S01]  /*5170*/  IMAD R45, R152, 0x2d, RZ ;  /* 0x0000002d982d7824 */ /* 0x000fe200078e02ff */
[----:B------:R-:W-:Y:S01]  /*5180*/  LEA.HI.X.SX32 R63, R26, R221, 0x2, P1 ;  /* 0x000000dd1a3f7211 */ /* 0x000fe200008f16ff */
[----:B------:R-:W-:Y:S01]  /*5190*/  IMAD R108, R152, 0xbc, RZ ;  /* 0x000000bc986c7824 */ /* 0x000fe200078e02ff */
[----:B------:R-:W-:Y:S01]  /*51a0*/  IADD3 R26, P1, R50, R220, RZ ;  /* 0x000000dc321a7210 */ /* 0x000fe20007f3e0ff */
[----:B------:R-:W-:-:S02]  /*51b0*/  IMAD.SHL.U32 R29, R152, 0x40, RZ ;  /* 0x00000040981d7824 */ /* 0x000fc400078e00ff */
[----:B------:R-:W-:Y:S01]  /*51c0*/  VIADD R3, R4, 0xfffffffd ;  /* 0xfffffffd04037836 */ /* 0x000fe20000000000 */
[----:B------:R-:W-:Y:S01]  /*51d0*/  LEA.HI.X.SX32 R27, R27, R221, 0x2, P1 ;  /* 0x000000dd1b1b7211 */ /* 0x000fe200008f16ff */
[----:B------:R-:W-:Y:S01]  /*51e0*/  IMAD R38, R152, 0x108, RZ ;  /* 0x0000010898267824 */ /* 0x000fe200078e02ff */
[----:B------:R-:W-:Y:S01]  /*51f0*/  IADD3 R76, P1, R76, R220, RZ ;  /* 0x000000dc4c4c7210 */ /* 0x000fe20007f3e0ff */
[C---:B------:R-:W-:Y:S01]  /*5200*/  IMAD R39, R152.reuse, 0x104, RZ ;  /* 0x0000010498277824 */ /* 0x040fe200078e02ff */
[----:B------:R-:W-:Y:S01]  /*5210*/  ISETP.GE.U32.AND P3, PT, R3, 0x7fffff7e, PT ;  /* 0x7fffff7e0300780c */ /* 0x000fe20003f66070 */
[C---:B-1----:R-:W-:Y:S02]  /*5220*/  IMAD R19, R152.reuse, 0x42, RZ ;  /* 0x0000004298137824 */ /* 0x042fe400078e02ff */
[----:B------:R-:W-:Y:S02]  /*5230*/  IMAD R44, R152, 0x110, RZ ;  /* 0x00000110982c7824 */ /* 0x000fe400078e02ff */
[----:B------:R-:W-:-:S02]  /*5240*/  IMAD.U32 R3, RZ, RZ, UR7 ;  /* 0x00000007ff037e24 */ /* 0x000fc4000f8e00ff */
[C---:B------:R-:W-:Y:S02]  /*5250*/  IMAD R18, R152.reuse, 0x10c, RZ ;  /* 0x0000010c98127824 */ /* 0x040fe400078e02ff */
[C---:B------:R-:W-:Y:S02]  /*5260*/  IMAD R114, R152.reuse, 0x44, RZ ;  /* 0x0000004498727824 */ /* 0x040fe400078e02ff */
[C---:B------:R-:W-:Y:S02]  /*5270*/  IMAD R36, R152.reuse, 0x118, RZ ;  /* 0x0000011898247824 */ /* 0x040fe400078e02ff */
[C---:B------:R-:W-:Y:S02]  /*5280*/  IMAD R46, R152.reuse, 0x114, RZ ;  /* 0x00000114982e7824 */ /* 0x040fe400078e02ff */
[C---:B------:R-:W-:Y:S02]  /*5290*/  IMAD R37, R152.reuse, 0x46, RZ ;  /* 0x0000004698257824 */ /* 0x040fe400078e02ff */
[----:B------:R-:W-:-:S02]  /*52a0*/  IMAD R236, R152, 0x120, RZ ;  /* 0x0000012098ec7824 */ /* 0x000fc400078e02ff */
        /* <DEDUP_REMOVED lines=21> */
[----:B------:R-:W-:Y:S02]  /*5400*/  IMAD.SHL.U32 R67, R67, 0x10, RZ ;  /* 0x0000001043437824 */ /* 0x000fe400078e00ff */
        /* <DEDUP_REMOVED lines=71> */
[----:B------:R-:W-:Y:S01]  /*5880*/  IMAD R252, R152, 0x1c0, RZ ;  /* 0x000001c098fc7824 */ /* 0x000fe200078e02ff */
[----:B---3--:R-:W-:Y:S01]  /*5890*/  LEA.HI.X.SX32 R157, R12, R6, 0x2, P5 ;  /* 0x000000060c9d7211 */ /* 0x008fe200028f16ff */
[----:B------:R-:W-:Y:S01]  /*58a0*/  VIADD R6, R4, 0xfffffffc ;  /* 0xfffffffc04067836 */ /* 0x000fe20000000000 */
[----:B------:R-:W-:Y:S01]  /*58b0*/  ISETP.GE.U32.AND P5, PT, R52, 0x7fffff80, PT ;  /* 0x7fffff803400780c */ /* 0x000fe20003fa6070 */
[----:B------:R-:W-:-:S02]  /*58c0*/  IMAD R12, R152, 0x88, RZ ;  /* 0x00000088980c7824 */ /* 0x000fc400078e02ff */
[----:B------:R-:W-:Y:S01]  /*58d0*/  IMAD R52, R152, 0x29, RZ ;  /* 0x0000002998347824 */ /* 0x000fe200078e02ff */
[----:B------:R-:W-:Y:S01]  /*58e0*/  ISETP.GE.U32.AND P2, PT, R6, 0x7fffff7d, PT ;  /* 0x7fffff7d0600780c */ /* 0x000fe20003f46070 */
[C---:B------:R-:W-:Y:S01]  /*58f0*/  IMAD R6, R152.reuse, 0x2c, RZ ;  /* 0x0000002c98067824 */ /* 0x040fe200078e02ff */
[----:B------:R1:W-:Y:S01]  /*5900*/  STL.64 [R1+0x7a8], R156 ;  /* 0x0007a89c01007387 */ /* 0x0003e20000100a00 */
[----:B------:R-:W-:Y:S01]  /*5910*/  IMAD R248, R152, 0x1bc, RZ ;  /* 0x000001bc98f87824 */ /* 0x000fe200078e02ff */
[-C--:B------:R-:W-:Y:S01]  /*5920*/  LEA.HI.X.SX32 R77, R52, R221.reuse, 0x2, P1 ;  /* 0x000000dd344d7211 */ /* 0x080fe200008f16ff */
[----:B------:R-:W-:Y:S01]  /*5930*/  IMAD R52, R152, 0x198, RZ ;  /* 0x0000019898347824 */ /* 0x000fe200078e02ff */
[-C--:B------:R-:W-:Y:S01]  /*5940*/  IADD3 R58, P6, R6, R220.reuse, RZ ;  /* 0x000000dc063a7210 */ /* 0x080fe20007fde0ff */
[----:B------:R2:W-:Y:S01]  /*5950*/  STL.64 [R1+0x78], R16 ;  /* 0x0000781001007387 */ /* 0x0005e20000100a00 */
[-C--:B------:R-:W-:Y:S02]  /*5960*/  IADD3 R78, P1, R78, R220.reuse, RZ ;  /* 0x000000dc4e4e7210 */ /* 0x080fe40007f3e0ff */
[-C--:B------:R-:W-:Y:S01]  /*5970*/  LEA.HI.X.SX32 R59, R31, R221.reuse, 0x2, P6 ;  /* 0x000000dd1f3b7211 */ /* 0x080fe200030f16ff */
[----:B------:R3:W-:Y:S01]  /*5980*/  STL [R1+0x350], R3 ;  /* 0x0003500301007387 */ /* 0x0007e20000100800 */
[-C--:B------:R-:W-:Y:S01]  /*5990*/  IADD3 R84, P6, R143, R220.reuse, RZ ;  /* 0x000000dc8f547210 */ /* 0x080fe20007fde0ff */
[----:B------:R-:W-:Y:S01]  /*59a0*/  IMAD R31, R152, 0x188, RZ ;  /* 0x00000188981f7824 */ /* 0x000fe200078e02ff */
[-C--:B------:R-:W-:Y:S01]  /*59b0*/  LEA.HI.X.SX32 R79, R48, R221.reuse, 0x2, P1 ;  /* 0x000000dd304f7211 */ /* 0x080fe200008f16ff */
[----:B-1----:R-:W1:Y:S01]  /*59c0*/  S2R R157, SR_TID.X ;  /* 0x00000000009d7919 */ /* 0x002e620000002100 */
[-C--:B------:R-:W-:Y:S01]  /*59d0*/  LEA.HI.X.SX32 R85, R8, R221.reuse, 0x2, P6 ;  /* 0x000000dd08557211 */ /* 0x080fe200030f16ff */
[C---:B------:R-:W-:Y:S01]  /*59e0*/  IMAD R8, R152.reuse, 0x63, RZ ;  /* 0x0000006398087824 */ /* 0x040fe200078e02ff */
[-C--:B------:R-:W-:Y:S01]  /*59f0*/  IADD3 R88, P6, R209, R220.reuse, RZ ;  /* 0x000000dcd1587210 */ /* 0x080fe20007fde0ff */
[----:B--2---:R-:W-:Y:S01]  /*5a00*/  IMAD R16, R152, 0x2f, RZ ;  /* 0x0000002f98107824 */ /* 0x004fe200078e02ff */
[-C--:B------:R-:W-:Y:S01]  /*5a10*/  IADD3 R106, P1, R106, R220.reuse, RZ ;  /* 0x000000dc6a6a7210 */ /* 0x080fe20007f3e0ff */
[----:B------:R-:W-:Y:S01]  /*5a20*/  IMAD R17, R152, 0x41, RZ ;  /* 0x0000004198117824 */ /* 0x000fe200078e02ff */
[-C--:B------:R-:W-:Y:S01]  /*5a30*/  LEA.HI.X.SX32 R89, R10, R221.reuse, 0x2, P6 ;  /* 0x000000dd0a597211 */ /* 0x080fe200030f16ff */
[C---:B---3--:R-:W-:Y:S01]  /*5a40*/  IMAD R3, R152.reuse, 0x43, RZ ;  /* 0x0000004398037824 */ /* 0x048fe200078e02ff */
[CC--:B------:R-:W-:Y:S01]  /*5a50*/  LEA R10, P6, R152.reuse, R220.reuse, 0x7 ;  /* 0x000000dc980a7211 */ /* 0x0c0fe200078c38ff */
[C---:B------:R-:W-:Y:S01]  /*5a60*/  IMAD R48, R152.reuse, 0x19c, RZ ;  /* 0x0000019c98307824 */ /* 0x040fe200078e02ff */
[-C--:B------:R-:W-:Y:S01]  /*5a70*/  LEA.HI.X.SX32 R107, R45, R221.reuse, 0x2, P1 ;  /* 0x000000dd2d6b7211 */ /* 0x080fe200008f16ff */
[----:B------:R-:W-:Y:S01]  /*5a80*/  STL.64 [R1+0x30], R120 ;  /* 0x0000307801007387 */ /* 0x000fe20000100a00 */
[----:B------:R-:W-:Y:S01]  /*5a90*/  LEA.HI.X.SX32 R11, R11, R221, 0x2, P6 ;  /* 0x000000dd0b0b7211 */ /* 0x000fe200030f16ff */
[----:B------:R-:W-:Y:S01]  /*5aa0*/  IMAD R156, R152, 0x1ec, RZ ;  /* 0x000001ec989c7824 */ /* 0x000fe200078e02ff */
[-C--:B------:R-:W-:Y:S01]  /*5ab0*/  IADD3 R12, P6, R12, R220.reuse, RZ ;  /* 0x000000dc0c0c7210 */ /* 0x080fe20007fde0ff */
[----:B------:R-:W-:Y:S01]  /*5ac0*/  STL.64 [R1+0x28], R104 ;  /* 0x0000286801007387 */ /* 0x000fe20000100a00 */
[----:B------:R-:W-:-:S02]  /*5ad0*/  IADD3 R108, P1, R108, R220, RZ ;  /* 0x000000dc6c6c7210 */ /* 0x000fc40007f3e0ff */
[-C--:B------:R-:W-:Y:S01]  /*5ae0*/  LEA.HI.X.SX32 R13, R13, R221.reuse, 0x2, P6 ;  /* 0x000000dd0d0d7211 */ /* 0x080fe200030f16ff */
[----:B------:R2:W-:Y:S01]  /*5af0*/  STL.64 [R1+0x38], R90 ;  /* 0x0000385a01007387 */ /* 0x0005e20000100a00 */
[-C--:B------:R-:W-:Y:S02]  /*5b00*/  IADD3 R32, P6, R32, R220.reuse, RZ ;  /* 0x000000dc20207210 */ /* 0x080fe40007fde0ff */
        /* <DEDUP_REMOVED lines=8> */
[----:B------:R-:W-:Y:S01]  /*5b90*/  STL.64 [R1+0x10], R98 ;  /* 0x0000106201007387 */ /* 0x000fe20000100a00 */
[-C--:B------:R-:W-:Y:S02]  /*5ba0*/  IADD3 R54, P6, R54, R220.reuse, RZ ;  /* 0x000000dc36367210 */ /* 0x080fe40007fde0ff */
[-C--:B------:R-:W-:Y:S01]  /*5bb0*/  LEA.HI.X.SX32 R17, R17, R221.reuse, 0x2, P1 ;  /* 0x000000dd11117211 */ /* 0x080fe200008f16ff */
[----:B------:R-:W-:Y:S01]  /*5bc0*/  STL.64 [R1+0x8], R96 ;  /* 0x0000086001007387 */ /* 0x000fe20000100a00 */
[----:B------:R-:W-:Y:S01]  /*5bd0*/  LEA.HI.X.SX32 R55, R7, R221, 0x2, P6 ;  /* 0x000000dd07377211 */ /* 0x000fe200030f16ff */
[----:B------:R-:W-:Y:S01]  /*5be0*/  IMAD R7, R152, 0x66, RZ ;  /* 0x0000006698077824 */ /* 0x000fe200078e02ff */
[-C--:B------:R-:W-:Y:S01]  /*5bf0*/  IADD3 R56, P6, R56, R220.reuse, RZ ;  /* 0x000000dc38387210 */ /* 0x080fe20007fde0ff */
[----:B------:R-:W-:Y:S01]  /*5c00*/  STL.64 [R1], R94 ;  /* 0x0000005e01007387 */ /* 0x000fe20000100a00 */
[----:B------:R-:W-:-:S02]  /*5c10*/  IADD3 R18, P1, R18, R220, RZ ;  /* 0x000000dc12127210 */ /* 0x000fc40007f3e0ff */
[-C--:B------:R-:W-:Y:S01]  /*5c20*/  LEA.HI.X.SX32 R57, R51, R221.reuse, 0x2, P6 ;  /* 0x000000dd33397211 */ /* 0x080fe200030f16ff */
[----:B------:R3:W-:Y:S01]  /*5c30*/  STL.64 [R1+0x790], R10 ;  /* 0x0007900a01007387 */ /* 0x0007e20000100a00 */
[-C--:B------:R-:W-:Y:S02]  /*5c40*/  IADD3 R82, P6, R82, R220.reuse, RZ ;  /* 0x000000dc52527210 */ /* 0x080fe40007fde0ff */
[----:B-1----:R-:W-:Y:S01]  /*5c50*/  LOP3.LUT R157, R157, 0x7f, RZ, 0xc0, !PT ;  /* 0x0000007f9d9d7812 */ /* 0x002fe200078ec0ff */
[----:B------:R1:W-:Y:S01]  /*5c60*/  STL.64 [R1+0x798], R12 ;  /* 0x0007980c01007387 */ /* 0x0003e20000100a00 */
[-C--:B------:R-:W-:Y:S01]  /*5c70*/  LEA.HI.X.SX32 R83, R6, R221.reuse, 0x2, P6 ;  /* 0x000000dd06537211 */ /* 0x080fe200030f16ff */
[----:B------:R-:W-:Y:S01]  /*5c80*/  IMAD R6, R152, 0x67, RZ ;  /* 0x0000006798067824 */ /* 0x000fe200078e02ff */
[-C--:B------:R-:W-:Y:S01]  /*5c90*/  IADD3 R86, P6, R86, R220.reuse, RZ ;  /* 0x000000dc56567210 */ /* 0x080fe20007fde0ff */
[----:B------:R-:W-:Y:S03]  /*5ca0*/  STL.64 [R1+0x7a0], R14 ;  /* 0x0007a00e01007387 */ /* 0x000fe60000100a00 */
[----:B------:R-:W-:Y:S01]  /*5cb0*/  LEA.HI.X.SX32 R87, R28, R221, 0x2, P6 ;  /* 0x000000dd1c577211 */ /* 0x000fe200030f16ff */
[----:B------:R-:W-:Y:S01]  /*5cc0*/  STL.64 [R1+0x7b0], R16 ;  /* 0x0007b01001007387 */ /* 0x000fe20000100a00 */
[----:B------:R-:W-:-:S04]  /*5cd0*/  LEA R28, P6, R152, R220, 0x8 ;  /* 0x000000dc981c7211 */ /* 0x000fc800078c40ff */
[----:B------:R-:W-:Y:S02]  /*5ce0*/  LEA.HI.X.SX32 R29, R29, R221, 0x2, P6 ;  /* 0x000000dd1d1d7211 */ /* 0x000fe400030f16ff */
[----:B------:R-:W-:-:S04]  /*5cf0*/  IADD3 R38, P6, R38, R220, RZ ;  /* 0x000000dc26267210 */ /* 0x000fc80007fde0ff */
[-C--:B------:R-:W-:Y:S02]  /*5d00*/  LEA.HI.X.SX32 R39, R19, R221.reuse, 0x2, P6 ;  /* 0x000000dd13277211 */ /* 0x080fe400030f16ff */
[-C--:B------:R-:W-:Y:S02]  /*5d10*/  IADD3 R44, P6, R44, R220.reuse, RZ ;  /* 0x000000dc2c2c7210 */ /* 0x080fe40007fde0ff */
[-C--:B------:R-:W-:Y:S01]  /*5d20*/  LEA.HI.X.SX32 R19, R3, R221.reuse, 0x2, P1 ;  /* 0x000000dd03137211 */ /* 0x080fe200008f16ff */
[----:B------:R-:W-:Y:S01]  /*5d30*/  IMAD R3, R152, 0x69, RZ ;  /* 0x0000006998037824 */ /* 0x000fe200078e02ff */
[----:B------:R-:W-:Y:S02]  /*5d40*/  LEA.HI.X.SX32 R45, R114, R221, 0x2, P6 ;  /* 0x000000dd722d7211 */ /* 0x000fe400030f16ff */
[-C--:B------:R-:W-:Y:S01]  /*5d50*/  IADD3 R36, P6, R36, R220.reuse, RZ ;  /* 0x000000dc24247210 */ /* 0x080fe20007fde0ff */
[----:B------:R4:W-:Y:S01]  /*5d60*/  STL.64 [R1+0x7b8], R18 ;  /* 0x0007b81201007387 */ /* 0x0009e20000100a00 */
[----:B------:R-:W-:-:S02]  /*5d70*/  IADD3 R46, P1, R46, R220, RZ ;  /* 0x000000dc2e2e7210 */ /* 0x000fc40007f3e0ff */
[-C--:B------:R-:W-:Y:S02]  /*5d80*/  LEA.HI.X.SX32 R37, R37, R221.reuse, 0x2, P6 ;  /* 0x000000dd25257211 */ /* 0x080fe400030f16ff */
[-C--:B------:R-:W-:Y:S02]  /*5d90*/  IADD3 R236, P6, R236, R220.reuse, RZ ;  /* 0x000000dcecec7210 */ /* 0x080fe40007fde0ff */
[-C--:B------:R-:W-:Y:S02]  /*5da0*/  LEA.HI.X.SX32 R47, R47, R221.reuse, 0x2, P1 ;  /* 0x000000dd2f2f7211 */ /* 0x080fe400008f16ff */
[-C--:B------:R-:W-:Y:S02]  /*5db0*/  IADD3 R238, P1, R238, R220.reuse, RZ ;  /* 0x000000dceeee7210 */ /* 0x080fe40007f3e0ff */
[----:B------:R-:W-:Y:S02]  /*5dc0*/  LEA.HI.X.SX32 R237, R140, R221, 0x2, P6 ;  /* 0x000000dd8ced7211 */ /* 0x000fe400030f16ff */
        /* <DEDUP_REMOVED lines=9> */
[-C--:B------:R-:W-:Y:S01]  /*5e60*/  LEA.HI.X.SX32 R65, R9, R221.reuse, 0x2, P1 ;  /* 0x000000dd09417211 */ /* 0x080fe200008f16ff */
[----:B------:R-:W-:Y:S01]  /*5e70*/  IMAD R9, R152, 0x6b, RZ ;  /* 0x0000006b98097824 */ /* 0x000fe200078e02ff */
[-C--:B------:R-:W-:Y:S02]  /*5e80*/  IADD3 R42, P1, R42, R220.reuse, RZ ;  /* 0x000000dc2a2a7210 */ /* 0x080fe40007f3e0ff */
[----:B------:R-:W-:Y:S02]  /*5e90*/  LEA.HI.X.SX32 R23, R23, R221, 0x2, P6 ;  /* 0x000000dd17177211 */ /* 0x000fe400030f16ff */
[----:B------:R-:W-:-:S02]  /*5ea0*/  IADD3 R30, P6, R30, R220, RZ ;  /* 0x000000dc1e1e7210 */ /* 0x000fc40007fde0ff */
[-C--:B------:R-:W-:Y:S01]  /*5eb0*/  LEA.HI.X.SX32 R43, R20, R221.reuse, 0x2, P1 ;  /* 0x000000dd142b7211 */ /* 0x080fe200008f16ff */
[----:B------:R-:W-:Y:S01]  /*5ec0*/  STL.64 [R1+0x7c0], R22 ;  /* 0x0007c01601007387 */ /* 0x000fe20000100a00 */
[-C--:B------:R-:W-:Y:S02]  /*5ed0*/  IADD3 R20, P1, R31, R220.reuse, RZ ;  /* 0x000000dc1f147210 */ /* 0x080fe40007f3e0ff */
[-C--:B------:R-:W-:Y:S01]  /*5ee0*/  LEA.HI.X.SX32 R31, R8, R221.reuse, 0x2, P6 ;  /* 0x000000dd081f7211 */ /* 0x080fe200030f16ff */
[----:B------:R-:W-:Y:S01]  /*5ef0*/  VIADD R8, R4, 0xffffffde ;  /* 0xffffffde04087836 */ /* 0x000fe20000000000 */
[-C--:B------:R-:W-:Y:S02]  /*5f00*/  IADD3 R50, P6, R50, R220.reuse, RZ ;  /* 0x000000dc32327210 */ /* 0x080fe40007fde0ff */
[-C--:B------:R-:W-:Y:S02]  /*5f10*/  LEA.HI.X.SX32 R21, R21, R221.reuse, 0x2, P1 ;  /* 0x000000dd15157211 */ /* 0x080fe400008f16ff */
[----:B------:R-:W-:Y:S01]  /*5f20*/  LEA.HI.X.SX32 R51, R5, R221, 0x2, P6 ;  /* 0x000000dd05337211 */ /* 0x000fe200030f16ff */
[----:B------:R-:W-:Y:S01]  /*5f30*/  VIADD R5, R4, 0xffffffdd ;  /* 0xffffffdd04057836 */ /* 0x000fe20000000000 */
[-C--:B------:R-:W-:Y:S01]  /*5f40*/  IADD3 R40, P1, R40, R220.reuse, RZ ;  /* 0x000000dc28287210 */ /* 0x080fe20007f3e0ff */
[----:B------:R-:W-:Y:S01]  /*5f50*/  STL.64 [R1+0x788], R20 ;  /* 0x0007881401007387 */ /* 0x000fe20000100a00 */
[----:B------:R-:W-:-:S02]  /*5f60*/  IADD3 R48, P6, R48, R220, RZ ;  /* 0x000000dc30307210 */ /* 0x000fc40007fde0ff */
[-C--:B------:R-:W-:Y:S02]  /*5f70*/  LEA.HI.X.SX32 R41, R172, R221.reuse, 0x2, P1 ;  /* 0x000000ddac297211 */ /* 0x080fe400008f16ff */
[-C--:B------:R-:W-:Y:S02]  /*5f80*/  LEA.HI.X.SX32 R49, R6, R221.reuse, 0x2, P6 ;  /* 0x000000dd06317211 */ /* 0x080fe400030f16ff */
[-C--:B------:R-:W-:Y:S02]  /*5f90*/  IADD3 R52, P1, R52, R220.reuse, RZ ;  /* 0x000000dc34347210 */ /* 0x080fe40007f3e0ff */
[----:B------:R-:W-:Y:S02]  /*5fa0*/  IADD3 R68, P6, R68, R220, RZ ;  /* 0x000000dc44447210 */ /* 0x000fe40007fde0ff */
[----:B------:R-:W-:Y:S02]  /*5fb0*/  LOP3.LUT R6, R67, 0x70, RZ, 0xc0, !PT ;  /* 0x0000007043067812 */ /* 0x000fe400078ec0ff */
[----:B------:R-:W-:-:S02]  /*5fc0*/  LEA.HI.X.SX32 R53, R7, R221, 0x2, P1 ;  /* 0x000000dd07357211 */ /* 0x000fc400008f16ff */
[-C--:B------:R-:W-:Y:S01]  /*5fd0*/  LEA.HI.X.SX32 R69, R3, R221.reuse, 0x2, P6 ;  /* 0x000000dd03457211 */ /* 0x080fe200030f16ff */
[----:B------:R-:W1:Y:S01]  /*5fe0*/  LDC R7, c[0x0][0x230] ;  /* 0x00008c00ff077b82 */ /* 0x000e620000000800 */
[----:B------:R-:W-:Y:S02]  /*5ff0*/  IADD3 R66, P1, R66, R220, RZ ;  /* 0x000000dc42427210 */ /* 0x000fe40007f3e0ff */
[----:B------:R-:W-:Y:S01]  /*6000*/  LEA R3, R157, R6, 0x7 ;  /* 0x000000069d037211 */ /* 0x000fe200078e38ff */
[----:B------:R-:W-:Y:S01]  /*6010*/  VIADD R6, R4, 0xffffffdc ;  /* 0xffffffdc04067836 */ /* 0x000fe20000000000 */
[----:B------:R-:W-:Y:S02]  /*6020*/  LEA.HI.X.SX32 R67, R168, R221, 0x2, P1 ;  /* 0x000000dda8437211 */ /* 0x000fe400008f16ff */
[-C--:B------:R-:W-:Y:S01]  /*6030*/  IADD3 R70, P1, R70, R220.reuse, RZ ;  /* 0x000000dc46467210 */ /* 0x080fe20007f3e0ff */
[----:B------:R-:W-:Y:S01]  /*6040*/  VIADD R243, R3, UR7 ;  /* 0x0000000703f37c36 */ /* 0x000fe20008000000 */
[----:B------:R-:W-:-:S02]  /*6050*/  IADD3 R72, P6, R72, R220, RZ ;  /* 0x000000dc48487210 */ /* 0x000fc40007fde0ff */
[-C--:B------:R-:W-:Y:S02]  /*6060*/  LEA.HI.X.SX32 R71, R71, R221.reuse, 0x2, P1 ;  /* 0x000000dd47477211 */ /* 0x080fe400008f16ff */
[----:B------:R-:W-:Y:S01]  /*6070*/  ISETP.GE.U32.AND P1, PT, R8, 0x7fffff5f, PT ;  /* 0x7fffff5f0800780c */ /* 0x000fe20003f26070 */
[----:B------:R-:W-:Y:S01]  /*6080*/  @!PT LDS RZ, [RZ] ;  /* 0x00000000fffff984 */ /* 0x000fe20000000800 */
[----:B------:R-:W-:Y:S01]  /*6090*/  @!PT LDS RZ, [RZ] ;  /* 0x00000000fffff984 */ /* 0x000fe20000000800 */
[----:B------:R-:W-:Y:S01]  /*60a0*/  @!PT LDS RZ, [RZ] ;  /* 0x00000000fffff984 */ /* 0x000fe20000000800 */
[----:B------:R-:W-:Y:S01]  /*60b0*/  LDGSTS.E [R243], desc[UR60][R220.64], !P5 ;  /* 0x00000000dcf37fae */ /* 0x000fe2000e92187c */
[----:B------:R-:W-:Y:S01]  /*60c0*/  LEA.HI.X.SX32 R73, R9, R221, 0x2, P6 ;  /* 0x000000dd09497211 */ /* 0x000fe200030f16ff */
[----:B------:R-:W3:Y:S01]  /*60d0*/  LDC R8, c[0x0][0x230] ;  /* 0x00008c00ff087b82 */ /* 0x000ee20000000800 */
[----:B------:R-:W-:Y:S01]  /*60e0*/  ISETP.GE.U32.AND P6, PT, R5, 0x7fffff5e, PT ;  /* 0x7fffff5e0500780c */ /* 0x000fe20003fc6070 */
[----:B------:R2:W-:Y:S01]  /*60f0*/  LDGSTS.E [R243+0x4], desc[UR60][R90.64], !P0 ;  /* 0x000040005af37fae */ /* 0x0005e2000c12187c */
[----:B------:R-:W-:Y:S01]  /*6100*/  VIADD R5, R4, 0xffffffbf ;  /* 0xffffffbf04057836 */ /* 0x000fe20000000000 */
[----:B------:R-:W-:Y:S01]  /*6110*/  ISETP.GE.U32.AND P5, PT, R6, 0x7fffff5d, PT ;  /* 0x7fffff5d0600780c */ /* 0x000fe20003fa6070 */
[C---:B------:R-:W-:Y:S01]  /*6120*/  VIADD R6, R4.reuse, 0xffffffbe ;  /* 0xffffffbe04067836 */ /* 0x040fe20000000000 */
[----:B------:R4:W-:Y:S02]  /*6130*/  LDGSTS.E [R243+0x8], desc[UR60][R120.64], !P3 ;  /* 0x0000800078f37fae */ /* 0x0009e4000d92187c */
[----:B------:R-:W-:Y:S01]  /*6140*/  ISETP.GE.U32.AND P0, PT, R5, 0x7fffff40, PT ;  /* 0x7fffff400500780c */ /* 0x000fe20003f06070 */
[----:B------:R-:W-:Y:S01]  /*6150*/  VIADD R5, R4, 0xffffffbd ;  /* 0xffffffbd04057836 */ /* 0x000fe20000000000 */
[----:B------:R-:W1:Y:S01]  /*6160*/  LDC R9, c[0x0][0x230] ;  /* 0x00008c00ff097b82 */ /* 0x000e620000000800 */
[----:B------:R-:W-:Y:S01]  /*6170*/  ISETP.GE.U32.AND P3, PT, R6, 0x7fffff3f, PT ;  /* 0x7fffff3f0600780c */ /* 0x000fe20003f66070 */
[----:B------:R-:W-:Y:S01]  /*6180*/  LDGSTS.E [R243+0xc], desc[UR60][R104.64], !P2 ;  /* 0x0000c00068f37fae */ /* 0x000fe2000d12187c */
[C---:B------:R-:W-:Y:S01]  /*6190*/  VIADD R6, R4.reuse, 0xfffffffb ;  /* 0xfffffffb04067836 */ /* 0x040fe20000000000 */
[----:B------:R-:W-:Y:S01]  /*61a0*/  ISETP.GE.U32.AND P2, PT, R5, 0x7fffff3e, PT ;  /* 0x7fffff3e0500780c */ /* 0x000fe20003f46070 */
[----:B------:R-:W-:Y:S01]  /*61b0*/  VIADD R5, R4, 0xffffffbc ;  /* 0xffffffbc04057836 */ /* 0x000fe20000000000 */
[----:B------:R3:W-:Y:S01]  /*61c0*/  LDGSTS.E [R243+0x4000], desc[UR60][R10.64], !P4 ;  /* 0x040000000af37fae */ /* 0x0007e2000e12187c */
[----:B--2---:R-:W-:Y:S01]  /*61d0*/  LOP3.LUT R91, R3, 0x10, RZ, 0x3c, !PT ;  /* 0x00000010035b7812 */ /* 0x004fe200078e3cff */
[----:B------:R-:W2:Y:S01]  /*61e0*/  LDC R90, c[0x0][0x230] ;  /* 0x00008c00ff5a7b82 */ /* 0x000ea20000000800 */
[----:B----4-:R-:W-:Y:S01]  /*61f0*/  IMAD R120, R152, 0x36, RZ ;  /* 0x0000003698787824 */ /* 0x010fe200078e02ff */
[----:B------:R-:W-:Y:S01]  /*6200*/  LDGSTS.E [R243+0x4004], desc[UR60][R24.64], !P1 ;  /* 0x0400400018f37fae */ /* 0x000fe2000c92187c */
[----:B------:R-:W-:Y:S01]  /*6210*/  ISETP.GE.U32.AND P1, PT, R6, 0x7fffff7c, PT ;  /* 0x7fffff7c0600780c */ /* 0x000fe20003f26070 */
[C---:B------:R-:W-:Y:S01]  /*6220*/  VIADD R6, R4.reuse, 0xfffffffa ;  /* 0xfffffffa04067836 */ /* 0x040fe20000000000 */
[----:B------:R-:W-:Y:S01]  /*6230*/  ISETP.GE.U32.AND P4, PT, R5, 0x7fffff3d, PT ;  /* 0x7fffff3d0500780c */ /* 0x000fe20003f86070 */
[----:B------:R-:W-:Y:S01]  /*6240*/  VIADD R5, R4, 0xfffffff9 ;  /* 0xfffffff904057836 */ /* 0x000fe20000000000 */
[----:B------:R4:W-:Y:S01]  /*6250*/  LDGSTS.E [R243+0x4008], desc[UR60][R12.64], !P6 ;  /* 0x040080000cf37fae */ /* 0x0009e2000f12187c */
[----:B------:R-:W-:Y:S01]  /*6260*/  VIADD R244, R91, UR7 ;  /* 0x000000075bf47c36 */ /* 0x000fe20008000000 */
[----:B------:R-:W-:Y:S01]  /*6270*/  ISETP.GE.U32.AND P6, PT, R6, 0x7fffff7b, PT ;  /* 0x7fffff7b0600780c */ /* 0x000fe20003fc6070 */
[----:B---3--:R-:W-:Y:S01]  /*6280*/  VIADD R6, R8, 0xffffff9f ;  /* 0xffffff9f08067836 */ /* 0x008fe20000000000 */
[----:B------:R-:W-:Y:S01]  /*6290*/  LDGSTS.E [R243+0x400c], desc[UR60][R14.64], !P5 ;  /* 0x0400c0000ef37fae */ /* 0x000fe2000e92187c */
[----:B------:R-:W-:Y:S01]  /*62a0*/  ISETP.GE.U32.AND P5, PT, R5, 0x7fffff7a, PT ;  /* 0x7fffff7a0500780c */ /* 0x000fe20003fa6070 */
[----:B------:R-:W3:Y:S01]  /*62b0*/  LDC R8, c[0x0][0x230] ;  /* 0x00008c00ff087b82 */ /* 0x000ee20000000800 */
[----:B------:R-:W-:Y:S01]  /*62c0*/  LOP3.LUT R10, R3, 0x20, RZ, 0x3c, !PT ;  /* 0x00000020030a7812 */ /* 0x000fe200078e3cff */
[----:B------:R-:W-:Y:S01]  /*62d0*/  LDGSTS.E [R243+0x8000], desc[UR60][R28.64], !P0 ;  /* 0x080000001cf37fae */ /* 0x000fe2000c12187c */
[----:B------:R-:W-:Y:S01]  /*62e0*/  ISETP.GE.U32.AND P0, PT, R6, 0x7fffff20, PT ;  /* 0x7fffff200600780c */ /* 0x000fe20003f06070 */
[----:B-1----:R-:W-:-:S02]  /*62f0*/  VIADD R6, R7, 0xffffff9d ;  /* 0xffffff9d07067836 */ /* 0x002fc40000000000 */
[----:B------:R-:W-:Y:S01]  /*6300*/  LDGSTS.E [R243+0x8004], desc[UR60][R16.64], !P3 ;  /* 0x0800400010f37fae */ /* 0x000fe2000d92187c */
[----:B------:R-:W-:Y:S01]  /*6310*/  VIADD R245, R10, UR7 ;  /* 0x000000070af57c36 */ /* 0x000fe20008000000 */
[----:B------:R-:W1:Y:S01]  /*6320*/  LDC R7, c[0x0][0x230] ;  /* 0x00008c00ff077b82 */ /* 0x000e620000000800 */
[----:B----4-:R-:W-:Y:S01]  /*6330*/  IMAD R13, R152, 0x7c, RZ ;  /* 0x0000007c980d7824 */ /* 0x010fe200078e02ff */
[----:B------:R-:W-:Y:S01]  /*6340*/  LDGSTS.E [R243+0x8008], desc[UR60][R38.64], !P2 ;  /* 0x0800800026f37fae */ /* 0x000fe2000d12187c */
[----:B--2---:R-:W-:Y:S01]  /*6350*/  VIADD R5, R90, 0xffffff9e ;  /* 0xffffff9e5a057836 */ /* 0x004fe20000000000 */
[----:B------:R-:W-:Y:S01]  /*6360*/  ISETP.GE.U32.AND P2, PT, R6, 0x7fffff1e, PT ;  /* 0x7fffff1e0600780c */ /* 0x000fe20003f46070 */
[----:B------:R-:W-:Y:S01]  /*6370*/  VIADD R6, R4, 0xfffffff8 ;  /* 0xfffffff804067836 */ /* 0x000fe20000000000 */
[----:B------:R2:W-:Y:S01]  /*6380*/  LDGSTS.E [R243+0x800c], desc[UR60][R18.64], !P4 ;  /* 0x0800c00012f37fae */ /* 0x0005e2000e12187c */
[----:B------:R-:W-:Y:S01]  /*6390*/  IMAD R121, R152, 0x37, RZ ;  /* 0x0000003798797824 */ /* 0x000fe200078e02ff */
[----:B------:R-:W-:Y:S01]  /*63a0*/  ISETP.GE.U32.AND P3, PT, R5, 0x7fffff1f, PT ;  /* 0x7fffff1f0500780c */ /* 0x000fe20003f66070 */
[----:B------:R-:W-:Y:S01]  /*63b0*/  VIADD R5, R9, 0xffffff9c ;  /* 0xffffff9c09057836 */ /* 0x000fe20000000000 */
[----:B------:R-:W-:Y:S01]  /*63c0*/  LDGSTS.E [R243+0xc000], desc[UR60][R42.64], !P0 ;  /* 0x0c0000002af37fae */ /* 0x000fe2000c12187c */
[----:B------:R-:W-:Y:S01]  /*63d0*/  ISETP.GE.U32.AND P0, PT, R6, 0x7fffff79, PT ;  /* 0x7fffff790600780c */ /* 0x000fe20003f06070 */
[C---:B------:R-:W-:Y:S01]  /*63e0*/  VIADD R6, R4.reuse, 0xffffffd8 ;  /* 0xffffffd804067836 */ /* 0x040fe20000000000 */
[----:B------:R-:W4:Y:S01]  /*63f0*/  LDC R90, c[0x0][0x230] ;  /* 0x00008c00ff5a7b82 */ /* 0x000f220000000800 */
[----:B------:R-:W-:Y:S01]  /*6400*/  ISETP.GE.U32.AND P4, PT, R5, 0x7fffff1d, PT ;  /* 0x7fffff1d0500780c */ /* 0x000fe20003f86070 */
[----:B------:R-:W-:Y:S01]  /*6410*/  VIADD R5, R4, 0xffffffdb ;  /* 0xffffffdb04057836 */ /* 0x000fe20000000000 */
[----:B------:R2:W-:Y:S01]  /*6420*/  STL [R1+0x758], R91 ;  /* 0x0007585b01007387 */ /* 0x0005e20000100800 */
[----:B------:R-:W-:-:S02]  /*6430*/  IMAD R12, R152, 0x1fc, RZ ;  /* 0x000001fc980c7824 */ /* 0x000fc400078e02ff */
[C---:B--2---:R-:W-:Y:S01]  /*6440*/  IMAD R19, R152.reuse, 0x79, RZ ;  /* 0x0000007998137824 */ /* 0x044fe200078e02ff */
[----:B------:R-:W-:Y:S01]  /*6450*/  STL.64 [R1+0x7c8], R238 ;  /* 0x0007c8ee01007387 */ /* 0x000fe20000100a00 */
[----:B------:R-:W2:Y:S01]  /*6460*/  LDC R9, c[0x0][0x230] ;  /* 0x00008c00ff097b82 */ /* 0x000ea20000000800 */
[----:B------:R-:W-:Y:S02]  /*6470*/  IMAD R18, R152, 0x1f0, RZ ;  /* 0x000001f098127824 */ /* 0x000fe400078e02ff */
[----:B------:R-:W-:Y:S01]  /*6480*/  LDGSTS.E [R243+0xc004], desc[UR60][R22.64], !P3 ;  /* 0x0c00400016f37fae */ /* 0x000fe2000d92187c */
[----:B------:R-:W-:Y:S01]  /*6490*/  ISETP.GE.U32.AND P3, PT, R5, 0x7fffff5c, PT ;  /* 0x7fffff5c0500780c */ /* 0x000fe20003f66070 */
[----:B------:R-:W-:Y:S02]  /*64a0*/  VIADD R5, R4, 0xffffffda ;  /* 0xffffffda04057836 */ /* 0x000fe40000000000 */
[----:B------:R-:W-:Y:S01]  /*64b0*/  LDGSTS.E [R243+0xc008], desc[UR60][R20.64], !P2 ;  /* 0x0c00800014f37fae */ /* 0x000fe2000d12187c */
[----:B------:R-:W-:Y:S01]  /*64c0*/  IMAD R91, R152, 0x15, RZ ;  /* 0x00000015985b7824 */ /* 0x000fe200078e02ff */
[----:B------:R-:W2:Y:S01]  /*64d0*/  LDC R15, c[0x0][0x230] ;  /* 0x00008c00ff0f7b82 */ /* 0x000ea20000000800 */
[----:B------:R-:W-:Y:S01]  /*64e0*/  ISETP.GE.U32.AND P2, PT, R5, 0x7fffff5b, PT ;  /* 0x7fffff5b0500780c */ /* 0x000fe20003f46070 */
[----:B------:R-:W-:Y:S01]  /*64f0*/  LDGSTS.E [R243+0xc00c], desc[UR60][R30.64], !P4 ;  /* 0x0c00c0001ef37fae */ /* 0x000fe2000e12187c */
[----:B------:R-:W-:Y:S01]  /*6500*/  IADD3 R5, R4, -0x27, RZ ;  /* 0xffffffd904057810 */ /* 0x000fe20007ffe0ff */
[----:B------:R-:W-:-:S02]  /*6510*/  IMAD R17, R152, 0x7a, RZ ;  /* 0x0000007a98117824 */ /* 0x000fc400078e02ff */
[----:B------:R-:W-:Y:S01]  /*6520*/  LDGSTS.E [R244], desc[UR60][R102.64], !P1 ;  /* 0x0000000066f47fae */ /* 0x000fe2000c92187c */
[----:B------:R-:W-:Y:S01]  /*6530*/  ISETP.GE.U32.AND P4, PT, R5, 0x7fffff5a, PT ;  /* 0x7fffff5a0500780c */ /* 0x000fe20003f86070 */
[----:B------:R-:W-:Y:S01]  /*6540*/  VIADD R5, R4, 0xffffffbb ;  /* 0xffffffbb04057836 */ /* 0x000fe20000000000 */
[----:B------:R-:W-:Y:S01]  /*6550*/  ISETP.GE.U32.AND P1, PT, R6, 0x7fffff59, PT ;  /* 0x7fffff590600780c */ /* 0x000fe20003f26070 */
[----:B------:R3:W-:Y:S01]  /*6560*/  LDGSTS.E [R244+0x4], desc[UR60][R100.64], !P6 ;  /* 0x0000400064f47fae */ /* 0x0007e2000f12187c */
[C---:B------:R-:W-:Y:S01]  /*6570*/  VIADD R6, R4.reuse, 0xffffffba ;  /* 0xffffffba04067836 */ /* 0x040fe20000000000 */
[----:B------:R-:W2:Y:S01]  /*6580*/  LDC R14, c[0x0][0x230] ;  /* 0x00008c00ff0e7b82 */ /* 0x000ea20000000800 */
[----:B------:R-:W-:Y:S01]  /*6590*/  ISETP.GE.U32.AND P6, PT, R5, 0x7fffff3c, PT ;  /* 0x7fffff3c0500780c */ /* 0x000fe20003fc6070 */
[----:B------:R-:W-:Y:S01]  /*65a0*/  VIADD R5, R4, 0xffffffb9 ;  /* 0xffffffb904057836 */ /* 0x000fe20000000000 */
[----:B------:R-:W-:Y:S01]  /*65b0*/  LDGSTS.E [R244+0x8], desc[UR60][R98.64], !P5 ;  /* 0x0000800062f47fae */ /* 0x000fe2000e92187c */
[----:B------:R-:W-:Y:S01]  /*65c0*/  ISETP.GE.U32.AND P5, PT, R6, 0x7fffff3b, PT ;  /* 0x7fffff3b0600780c */ /* 0x000fe20003fa6070 */
[----:B------:R-:W-:-:S02]  /*65d0*/  VIADD R6, R4, 0xfffffff7 ;  /* 0xfffffff704067836 */ /* 0x000fc40000000000 */
[----:B------:R1:W-:Y:S01]  /*65e0*/  LDGSTS.E [R244+0xc], desc[UR60][R96.64], !P0 ;  /* 0x0000c00060f47fae */ /* 0x0003e2000c12187c */
[----:B------:R-:W-:Y:S01]  /*65f0*/  ISETP.GE.U32.AND P0, PT, R5, 0x7fffff3a, PT ;  /* 0x7fffff3a0500780c */ /* 0x000fe20003f06070 */
[----:B------:R-:W-:Y:S02]  /*6600*/  VIADD R5, R4, 0xffffffb8 ;  /* 0xffffffb804057836 */ /* 0x000fe40000000000 */
[----:B------:R-:W-:Y:S01]  /*6610*/  LDGSTS.E [R244+0x4000], desc[UR60][R32.64], !P3 ;  /* 0x0400000020f47fae */ /* 0x000fe2000d92187c */
[----:B---3--:R-:W-:Y:S02]  /*6620*/  IMAD R100, R152, 0x31, RZ ;  /* 0x0000003198647824 */ /* 0x008fe400078e02ff */
[----:B------:R-:W-:Y:S01]  /*6630*/  ISETP.GE.U32.AND P3, PT, R5, 0x7fffff39, PT ;  /* 0x7fffff390500780c */ /* 0x000fe20003f66070 */
[----:B------:R-:W-:Y:S01]  /*6640*/  LDGSTS.E [R244+0x4004], desc[UR60][R62.64], !P2 ;  /* 0x040040003ef47fae */ /* 0x000fe2000d12187c */
[----:B------:R-:W-:Y:S01]  /*6650*/  ISETP.GE.U32.AND P2, PT, R6, 0x7fffff78, PT ;  /* 0x7fffff780600780c */ /* 0x000fe20003f46070 */
[----:B------:R-:W-:-:S02]  /*6660*/  VIADD R6, R4, 0xfffffff6 ;  /* 0xfffffff604067836 */ /* 0x000fc40000000000 */
[----:B------:R-:W-:Y:S01]  /*6670*/  VIADD R5, R4, 0xfffffff5 ;  /* 0xfffffff504057836 */ /* 0x000fe20000000000 */
[----:B------:R-:W-:Y:S01]  /*6680*/  LDGSTS.E [R244+0x4008], desc[UR60][R34.64], !P4 ;  /* 0x0400800022f47fae */ /* 0x000fe2000e12187c */
[----:B-1----:R-:W-:Y:S01]  /*6690*/  IMAD R96, R152, 0x1b, RZ ;  /* 0x0000001b98607824 */ /* 0x002fe200078e02ff */
[----:B------:R-:W-:Y:S01]  /*66a0*/  ISETP.GE.U32.AND P4, PT, R6, 0x7fffff77, PT ;  /* 0x7fffff770600780c */ /* 0x000fe20003f86070 */
[----:B------:R-:W-:Y:S01]  /*66b0*/  VIADD R6, R8, 0xffffff9b ;  /* 0xffffff9b08067836 */ /* 0x000fe20000000000 */
[----:B------:R-:W-:Y:S01]  /*66c0*/  LDGSTS.E [R244+0x400c], desc[UR60][R26.64], !P1 ;  /* 0x0400c0001af47fae */ /* 0x000fe2000c92187c */
[----:B------:R-:W-:Y:S01]  /*66d0*/  ISETP.GE.U32.AND P1, PT, R5, 0x7fffff76, PT ;  /* 0x7fffff760500780c */ /* 0x000fe20003f26070 */
[----:B----4-:R-:W-:Y:S01]  /*66e0*/  VIADD R5, R90, 0xffffff9a ;  /* 0xffffff9a5a057836 */ /* 0x010fe20000000000 */
[----:B------:R-:W1:Y:S01]  /*66f0*/  LDC R8, c[0x0][0x230] ;  /* 0x00008c00ff087b82 */ /* 0x000e620000000800 */
[----:B------:R-:W-:Y:S01]  /*6700*/  LDGSTS.E [R244+0x8000], desc[UR60][R44.64], !P6 ;  /* 0x080000002cf47fae */ /* 0x000fe2000f12187c */
[----:B------:R-:W-:Y:S01]  /*6710*/  ISETP.GE.U32.AND P6, PT, R6, 0x7fffff1c, PT ;  /* 0x7fffff1c0600780c */ /* 0x000fe20003fc6070 */
[----:B------:R-:W-:-:S02]  /*6720*/  VIADD R6, R7, 0xffffff99 ;  /* 0xffffff9907067836 */ /* 0x000fc40000000000 */
[----:B------:R-:W-:Y:S01]  /*6730*/  LDGSTS.E [R244+0x8004], desc[UR60][R46.64], !P5 ;  /* 0x080040002ef47fae */ /* 0x000fe2000e92187c */
[----:B------:R-:W-:Y:S01]  /*6740*/  ISETP.GE.U32.AND P5, PT, R5, 0x7fffff1b, PT ;  /* 0x7fffff1b0500780c */ /* 0x000fe20003fa6070 */
[----:B--2---:R-:W-:Y:S01]  /*6750*/  VIADD R5, R9, 0xffffff98 ;  /* 0xffffff9809057836 */ /* 0x004fe20000000000 */
[----:B------:R-:W2:Y:S01]  /*6760*/  LDC R90, c[0x0][0x230] ;  /* 0x00008c00ff5a7b82 */ /* 0x000ea20000000800 */
[----:B------:R-:W-:Y:S01]  /*6770*/  LDGSTS.E [R244+0x8008], desc[UR60][R36.64], !P0 ;  /* 0x0800800024f47fae */ /* 0x000fe2000c12187c */
[----:B------:R-:W-:Y:S01]  /*6780*/  ISETP.GE.U32.AND P0, PT, R6, 0x7fffff1a, PT ;  /* 0x7fffff1a0600780c */ /* 0x000fe20003f06070 */
[C---:B------:R-:W-:Y:S02]  /*6790*/  VIADD R6, R4.reuse, 0xfffffff4 ;  /* 0xfffffff404067836 */ /* 0x040fe40000000000 */
[----:B------:R-:W-:Y:S01]  /*67a0*/  LDGSTS.E [R244+0x800c], desc[UR60][R238.64], !P3 ;  /* 0x0800c000eef47fae */ /* 0x000fe2000d92187c */
[----:B------:R-:W-:Y:S01]  /*67b0*/  ISETP.GE.U32.AND P3, PT, R5, 0x7fffff19, PT ;  /* 0x7fffff190500780c */ /* 0x000fe20003f66070 */
[----:B------:R-:W-:Y:S01]  /*67c0*/  VIADD R5, R4, 0xffffffd7 ;  /* 0xffffffd704057836 */ /* 0x000fe20000000000 */
[----:B------:R-:W3:Y:S01]  /*67d0*/  LDC R9, c[0x0][0x230] ;  /* 0x00008c00ff097b82 */ /* 0x000ee20000000800 */
[----:B------:R-:W-:Y:S01]  /*67e0*/  LDGSTS.E [R244+0xc000], desc[UR60][R40.64], !P6 ;  /* 0x0c00000028f47fae */ /* 0x000fe2000f12187c */
[----:B------:R-:W-:Y:S01]  /*67f0*/  ISETP.GE.U32.AND P6, PT, R6, 0x7fffff75, PT ;  /* 0x7fffff750600780c */ /* 0x000fe20003fc6070 */
[----:B------:R-:W-:-:S02]  /*6800*/  VIADD R6, R4, 0xffffffd4 ;  /* 0xffffffd404067836 */ /* 0x000fc40000000000 */
[----:B------:R-:W-:Y:S01]  /*6810*/  LDGSTS.E [R244+0xc004], desc[UR60][R50.64], !P5 ;  /* 0x0c00400032f47fae */ /* 0x000fe2000e92187c */
[----:B------:R-:W-:Y:S01]  /*6820*/  ISETP.GE.U32.AND P5, PT, R5, 0x7fffff58, PT ;  /* 0x7fffff580500780c */ /* 0x000fe20003fa6070 */
[----:B------:R-:W-:Y:S01]  /*6830*/  VIADD R5, R4, 0xffffffd6 ;  /* 0xffffffd604057836 */ /* 0x000fe20000000000 */
[----:B------:R-:W4:Y:S01]  /*6840*/  LDC R7, c[0x0][0x230] ;  /* 0x00008c00ff077b82 */ /* 0x000f220000000800 */
[----:B------:R-:W-:Y:S01]  /*6850*/  LDGSTS.E [R244+0xc008], desc[UR60][R52.64], !P0 ;  /* 0x0c00800034f47fae */ /* 0x000fe2000c12187c */
[----:B------:R-:W-:Y:S02]  /*6860*/  IMAD R97, R152, 0x1d, RZ ;  /* 0x0000001d98617824 */ /* 0x000fe400078e02ff */
[----:B------:R-:W-:Y:S01]  /*6870*/  ISETP.GE.U32.AND P0, PT, R5, 0x7fffff57, PT ;  /* 0x7fffff570500780c */ /* 0x000fe20003f06070 */
[----:B------:R-:W-:Y:S01]  /*6880*/  LDGSTS.E [R244+0xc00c], desc[UR60][R48.64], !P3 ;  /* 0x0c00c00030f47fae */ /* 0x000fe2000d92187c */
[----:B------:R-:W-:Y:S01]  /*6890*/  IADD3 R5, R4, -0x2b, RZ ;  /* 0xffffffd504057810 */ /* 0x000fe20007ffe0ff */
[----:B------:R-:W-:-:S02]  /*68a0*/  IMAD R98, R152, 0x1e, RZ ;  /* 0x0000001e98627824 */ /* 0x000fc400078e02ff */
[----:B------:R1:W-:Y:S01]  /*68b0*/  LDGSTS.E [R245], desc[UR60][R94.64], !P2 ;  /* 0x000000005ef57fae */ /* 0x0003e2000d12187c */
[----:B------:R-:W-:Y:S01]  /*68c0*/  ISETP.GE.U32.AND P3, PT, R5, 0x7fffff56, PT ;  /* 0x7fffff560500780c */ /* 0x000fe20003f66070 */
[----:B------:R-:W-:Y:S01]  /*68d0*/  VIADD R5, R4, 0xffffffb7 ;  /* 0xffffffb704057836 */ /* 0x000fe20000000000 */
        /* <DEDUP_REMOVED lines=8> */
[----:B------:R-:W-:-:S02]  /*6960*/  VIADD R6, R4, 0xfffffff3 ;  /* 0xfffffff304067836 */ /* 0x000fc40000000000 */
[----:B------:R-:W-:Y:S01]  /*6970*/  LDGSTS.E [R245+0xc], desc[UR60][R58.64], !P6 ;  /* 0x0000c0003af57fae */ /* 0x000fe2000f12187c */
[----:B------:R-:W-:Y:S01]  /*6980*/  ISETP.GE.U32.AND P6, PT, R5, 0x7fffff36, PT ;  /* 0x7fffff360500780c */ /* 0x000fe20003fc6070 */
[----:B------:R-:W-:Y:S02]  /*6990*/  VIADD R5, R4, 0xffffffb4 ;  /* 0xffffffb404057836 */ /* 0x000fe40000000000 */
[----:B------:R-:W-:Y:S01]  /*69a0*/  LDGSTS.E [R245+0x4000], desc[UR60][R54.64], !P5 ;  /* 0x0400000036f57fae */ /* 0x000fe2000e92187c */
[----:B-1----:R-:W-:Y:S02]  /*69b0*/  IMAD R94, R152, 0x16, RZ ;  /* 0x00000016985e7824 */ /* 0x002fe400078e02ff */
[----:B------:R-:W-:Y:S01]  /*69c0*/  ISETP.GE.U32.AND P5, PT, R5, 0x7fffff35, PT ;  /* 0x7fffff350500780c */ /* 0x000fe20003fa6070 */
[----:B------:R-:W-:Y:S01]  /*69d0*/  LDGSTS.E [R245+0x4004], desc[UR60][R76.64], !P0 ;  /* 0x040040004cf57fae */ /* 0x000fe2000c12187c */
[----:B------:R-:W-:Y:S01]  /*69e0*/  ISETP.GE.U32.AND P0, PT, R6, 0x7fffff74, PT ;  /* 0x7fffff740600780c */ /* 0x000fe20003f06070 */
[----:B------:R-:W-:-:S02]  /*69f0*/  VIADD R6, R4, 0xfffffff2 ;  /* 0xfffffff204067836 */ /* 0x000fc40000000000 */
[----:B------:R-:W-:Y:S01]  /*6a00*/  VIADD R5, R4, 0xfffffff1 ;  /* 0xfffffff104057836 */ /* 0x000fe20000000000 */
[----:B------:R-:W-:Y:S01]  /*6a10*/  LDGSTS.E [R245+0x4008], desc[UR60][R56.64], !P3 ;  /* 0x0400800038f57fae */ /* 0x000fe2000d92187c */
[----:B------:R-:W-:Y:S01]  /*6a20*/  IMAD R95, R152, 0x17, RZ ;  /* 0x00000017985f7824 */ /* 0x000fe200078e02ff */
[----:B------:R-:W-:Y:S01]  /*6a30*/  ISETP.GE.U32.AND P3, PT, R6, 0x7fffff73, PT ;  /* 0x7fffff730600780c */ /* 0x000fe20003f66070 */
[----:B---3--:R-:W-:Y:S01]  /*6a40*/  VIADD R6, R9, 0xffffff97 ;  /* 0xffffff9709067836 */ /* 0x008fe20000000000 */
[----:B------:R-:W-:Y:S01]  /*6a50*/  LDGSTS.E [R245+0x400c], desc[UR60][R78.64], !P2 ;  /* 0x0400c0004ef57fae */ /* 0x000fe2000d12187c */
[----:B------:R-:W-:Y:S01]  /*6a60*/  ISETP.GE.U32.AND P2, PT, R5, 0x7fffff72, PT ;  /* 0x7fffff720500780c */ /* 0x000fe20003f46070 */
[----:B--2---:R-:W-:Y:S02]  /*6a70*/  VIADD R5, R90, 0xffffff96 ;  /* 0xffffff965a057836 */ /* 0x004fe40000000000 */
[----:B------:R1:W-:Y:S01]  /*6a80*/  LDGSTS.E [R245+0x8000], desc[UR60][R236.64], !P4 ;  /* 0x08000000ecf57fae */ /* 0x0003e2000e12187c */
[----:B------:R-:W-:Y:S01]  /*6a90*/  ISETP.GE.U32.AND P4, PT, R6, 0x7fffff18, PT ;  /* 0x7fffff180600780c */ /* 0x000fe20003f86070 */
[----:B------:R-:W-:-:S02]  /*6aa0*/  VIADD R6, R8, 0xffffff95 ;  /* 0xffffff9508067836 */ /* 0x000fc40000000000 */
[----:B------:R-:W-:Y:S01]  /*6ab0*/  LDGSTS.E [R245+0x8004], desc[UR60][R60.64], !P1 ;  /* 0x080040003cf57fae */ /* 0x000fe2000c92187c */
[----:B------:R-:W-:Y:S01]  /*6ac0*/  ISETP.GE.U32.AND P1, PT, R5, 0x7fffff17, PT ;  /* 0x7fffff170500780c */ /* 0x000fe20003f26070 */
[----:B------:R-:W-:Y:S02]  /*6ad0*/  VIADD R5, R4, 0xfffffff0 ;  /* 0xfffffff004057836 */ /* 0x000fe40000000000 */
[----:B------:R2:W-:Y:S01]  /*6ae0*/  LDGSTS.E [R245+0x8008], desc[UR60][R92.64], !P6 ;  /* 0x080080005cf57fae */ /* 0x0005e2000f12187c */
[----:B------:R-:W-:Y:S01]  /*6af0*/  ISETP.GE.U32.AND P6, PT, R6, 0x7fffff16, PT ;  /* 0x7fffff160600780c */ /* 0x000fe20003fc6070 */
[----:B----4-:R-:W-:Y:S02]  /*6b00*/  VIADD R6, R7, 0xffffff94 ;  /* 0xffffff9407067836 */ /* 0x010fe40000000000 */
[----:B------:R-:W-:Y:S01]  /*6b10*/  LDGSTS.E [R245+0x800c], desc[UR60][R64.64], !P5 ;  /* 0x0800c00040f57fae */ /* 0x000fe2000e92187c */
[----:B------:R-:W-:Y:S01]  /*6b20*/  ISETP.GE.U32.AND P5, PT, R5, 0x7fffff71, PT ;  /* 0x7fffff710500780c */ /* 0x000fe20003fa6070 */
[----:B------:R-:W-:-:S02]  /*6b30*/  VIADD R5, R4, 0xffffffd3 ;  /* 0xffffffd304057836 */ /* 0x000fc40000000000 */
[----:B------:R-:W-:Y:S01]  /*6b40*/  LDGSTS.E [R245+0xc000], desc[UR60][R66.64], !P4 ;  /* 0x0c00000042f57fae */ /* 0x000fe2000e12187c */
[----:B------:R-:W-:Y:S01]  /*6b50*/  ISETP.GE.U32.AND P4, PT, R6, 0x7fffff15, PT ;  /* 0x7fffff150600780c */ /* 0x000fe20003f86070 */
[----:B------:R-:W-:Y:S01]  /*6b60*/  IMAD R7, R152, 0x13, RZ ;  /* 0x0000001398077824 */ /* 0x000fe200078e02ff */
[C---:B------:R-:W-:Y:S01]  /*6b70*/  IADD3 R6, R4.reuse, -0x2f, RZ ;  /* 0xffffffd104067810 */ /* 0x040fe20007ffe0ff */
[----:B------:R-:W-:Y:S01]  /*6b80*/  LDGSTS.E [R245+0xc004], desc[UR60][R68.64], !P1 ;  /* 0x0c00400044f57fae */ /* 0x000fe2000c92187c */
[----:B------:R-:W-:Y:S01]  /*6b90*/  ISETP.GE.U32.AND P1, PT, R5, 0x7fffff54, PT ;  /* 0x7fffff540500780c */ /* 0x000fe20003f26070 */
[----:B------:R-:W-:Y:S02]  /*6ba0*/  VIADD R5, R4, 0xffffffd2 ;  /* 0xffffffd204057836 */ /* 0x000fe40000000000 */
[----:B------:R3:W-:Y:S01]  /*6bb0*/  STL [R1+0x754], R10 ;  /* 0x0007540a01007387 */ /* 0x0007e20000100800 */
[C---:B------:R-:W-:Y:S02]  /*6bc0*/  IMAD R8, R152.reuse, 0x19, RZ ;  /* 0x0000001998087824 */ /* 0x040fe400078e02ff */
[----:B------:R-:W-:Y:S01]  /*6bd0*/  IMAD R9, R152, 0x1a, RZ ;  /* 0x0000001a98097824 */ /* 0x000fe200078e02ff */
[----:B------:R-:W-:Y:S01]  /*6be0*/  LDGSTS.E [R245+0xc008], desc[UR60][R70.64], !P6 ;  /* 0x0c00800046f57fae */ /* 0x000fe2000f12187c */
[----:B------:R-:W-:Y:S01]  /*6bf0*/  ISETP.GE.U32.AND P6, PT, R5, 0x7fffff53, PT ;  /* 0x7fffff530500780c */ /* 0x000fe20003fc6070 */
[----:B------:R-:W-:-:S02]  /*6c00*/  VIADD R5, R4, 0xffffffd0 ;  /* 0xffffffd004057836 */ /* 0x000fc40000000000 */
[----:B------:R-:W-:Y:S01]  /*6c10*/  LDGSTS.E [R245+0xc00c], desc[UR60][R72.64], !P4 ;  /* 0x0c00c00048f57fae */ /* 0x000fe2000e12187c */
[----:B------:R-:W-:Y:S01]  /*6c20*/  ISETP.GE.U32.AND P4, PT, R6, 0x7fffff52, PT ;  /* 0x7fffff520600780c */ /* 0x000fe20003f86070 */
[----:B------:R-:W-:Y:S01]  /*6c30*/  VIADD R6, R4, 0xffffffef ;  /* 0xffffffef04067836 */ /* 0x000fe20000000000 */
[----:B---3--:R-:W-:Y:S01]  /*6c40*/  LOP3.LUT R10, R3, 0x30, RZ, 0x3c, !PT ;  /* 0x00000030030a7812 */ /* 0x008fe200078e3cff */
[C---:B------:R-:W-:Y:S01]  /*6c50*/  IMAD.SHL.U32 R90, R152.reuse, 0x10, RZ ;  /* 0x00000010985a7824 */ /* 0x040fe200078e00ff */
[----:B------:R3:W-:Y:S01]  /*6c60*/  STL.64 [R1+0x7d0], R250 ;  /* 0x0007d0fa01007387 */ /* 0x0007e20000100a00 */
[----:B------:R-:W-:Y:S02]  /*6c70*/  IMAD R101, R152, 0x32, RZ ;  /* 0x0000003298657824 */ /* 0x000fe400078e02ff */
[----:B------:R-:W-:Y:S01]  /*6c80*/  VIADD R246, R10, UR7 ;  /* 0x000000070af67c36 */ /* 0x000fe20008000000 */
[----:B------:R1:W-:Y:S01]  /*6c90*/  STL.64 [R1+0x7d8], R236 ;  /* 0x0007d8ec01007387 */ /* 0x0003e20000100a00 */
[----:B------:R-:W-:-:S02]  /*6ca0*/  IMAD R102, R152, 0x33, RZ ;  /* 0x0000003398667824 */ /* 0x000fc400078e02ff */
[----:B------:R-:W-:Y:S01]  /*6cb0*/  IMAD R103, R152, 0x35, RZ ;  /* 0x0000003598677824 */ /* 0x000fe200078e02ff */
[----:B------:R-:W-:Y:S01]  /*6cc0*/  LDGSTS.E [R246], desc[UR60][R74.64], !P0 ;  /* 0x000000004af67fae */ /* 0x000fe2000c12187c */
[----:B------:R-:W-:Y:S01]  /*6cd0*/  ISETP.GE.U32.AND P0, PT, R5, 0x7fffff51, PT ;  /* 0x7fffff510500780c */ /* 0x000fe20003f06070 */
[----:B------:R-:W-:Y:S02]  /*6ce0*/  VIADD R5, R4, 0xffffffb3 ;  /* 0xffffffb304057836 */ /* 0x000fe40000000000 */
[----:B------:R-:W-:Y:S01]  /*6cf0*/  LDGSTS.E [R246+0x4], desc[UR60][R84.64], !P3 ;  /* 0x0000400054f67fae */ /* 0x000fe2000d92187c */
[C---:B---3--:R-:W-:Y:S02]  /*6d00*/  IMAD R250, R152.reuse, 0x76, RZ ;  /* 0x0000007698fa7824 */ /* 0x048fe400078e02ff */
[----:B------:R-:W-:Y:S01]  /*6d10*/  ISETP.GE.U32.AND P3, PT, R5, 0x7fffff34, PT ;  /* 0x7fffff340500780c */ /* 0x000fe20003f66070 */
[----:B------:R3:W-:Y:S01]  /*6d20*/  LDGSTS.E [R246+0x8], desc[UR60][R110.64], !P2 ;  /* 0x000080006ef67fae */ /* 0x0007e2000d12187c */
[----:B------:R-:W-:Y:S01]  /*6d30*/  IMAD R5, R152, 0x11, RZ ;  /* 0x0000001198057824 */ /* 0x000fe200078e02ff */
[----:B------:R-:W-:Y:S01]  /*6d40*/  ISETP.GE.U32.AND P2, PT, R6, 0x7fffff70, PT ;  /* 0x7fffff700600780c */ /* 0x000fe20003f46070 */
[----:B------:R-:W-:Y:S01]  /*6d50*/  IMAD R6, R152, 0x12, RZ ;  /* 0x0000001298067824 */ /* 0x000fe200078e02ff */
[----:B------:R4:W-:Y:S01]  /*6d60*/  LDGSTS.E [R246+0xc], desc[UR60][R88.64], !P5 ;  /* 0x0000c00058f67fae */ /* 0x0009e2000e92187c */
[----:B------:R-:W-:Y:S01]  /*6d70*/  IADD3 R114, P5, R114, R220, RZ ;  /* 0x000000dc72727210 */ /* 0x000fe20007fbe0ff */
[----:B-1----:R-:W-:-:S02]  /*6d80*/  IMAD R236, R152, 0x78, RZ ;  /* 0x0000007898ec7824 */ /* 0x002fc400078e02ff */
[----:B------:R-:W-:Y:S01]  /*6d90*/  LDGSTS.E [R246+0x4000], desc[UR60][R82.64], !P1 ;  /* 0x0400000052f67fae */ /* 0x000fe2000c92187c */
[-C--:B------:R-:W-:Y:S01]  /*6da0*/  IADD3 R140, P1, R140, R220.reuse, RZ ;  /* 0x000000dc8c8c7210 */ /* 0x080fe20007f3e0ff */
[----:B------:R-:W-:Y:S01]  /*6db0*/  IMAD R239, R152, 0x1e4, RZ ;  /* 0x000001e498ef7824 */ /* 0x000fe200078e02ff */
[-C--:B------:R-:W-:Y:S01]  /*6dc0*/  LEA.HI.X.SX32 R115, R5, R221.reuse, 0x2, P5 ;  /* 0x000000dd05737211 */ /* 0x080fe200028f16ff */
[----:B------:R1:W-:Y:S01]  /*6dd0*/  LDGSTS.E [R246+0x4004], desc[UR60][R106.64], !P6 ;  /* 0x040040006af67fae */ /* 0x0003e2000f12187c */
[-C--:B------:R-:W-:Y:S01]  /*6de0*/  IADD3 R118, P6, R118, R220.reuse, RZ ;  /* 0x000000dc76767210 */ /* 0x080fe20007fde0ff */
[----:B------:R-:W-:Y:S01]  /*6df0*/  IMAD R251, R152, 0x1e0, RZ ;  /* 0x000001e098fb7824 */ /* 0x000fe200078e02ff */
[-C--:B------:R-:W-:Y:S01]  /*6e00*/  IADD3 R172, P5, R172, R220.reuse, RZ ;  /* 0x000000dcacac7210 */ /* 0x080fe20007fbe0ff */
[----:B------:R2:W-:Y:S01]  /*6e10*/  STL.64 [R1+0x7e0], R92 ;  /* 0x0007e05c01007387 */ /* 0x0005e20000100a00 */
[-C--:B------:R-:W-:Y:S01]  /*6e20*/  LEA.HI.X.SX32 R141, R6, R221.reuse, 0x2, P1 ;  /* 0x000000dd068d7211 */ /* 0x080fe200008f16ff */
[----:B------:R-:W-:Y:S01]  /*6e30*/  IMAD R238, R152, 0x77, RZ ;  /* 0x0000007798ee7824 */ /* 0x000fe200078e02ff */
[-C--:B------:R-:W-:Y:S01]  /*6e40*/  LEA.HI.X.SX32 R119, R7, R221.reuse, 0x2, P6 ;  /* 0x000000dd07777211 */ /* 0x080fe200030f16ff */
[----:B------:R-:W-:Y:S01]  /*6e50*/  STL [R1+0x750], R10 ;  /* 0x0007500a01007387 */ /* 0x000fe20000100800 */
[-C--:B------:R-:W-:Y:S01]  /*6e60*/  IADD3 R168, P1, R168, R220.reuse, RZ ;  /* 0x000000dca8a87210 */ /* 0x080fe20007f3e0ff */
[C---:B------:R-:W-:Y:S01]  /*6e70*/  IMAD R237, R152.reuse, 0x1e8, RZ ;  /* 0x000001e898ed7824 */ /* 0x040fe200078e02ff */
[-C--:B------:R-:W-:Y:S01]  /*6e80*/  LEA R104, P6, R152, R220.reuse, 0x6 ;  /* 0x000000dc98687211 */ /* 0x080fe200078c30ff */
[----:B------:R-:W-:Y:S01]  /*6e90*/  STL.64 [R1+0x7e8], R244 ;  /* 0x0007e8f401007387 */ /* 0x000fe20000100a00 */
[-C--:B------:R-:W-:Y:S01]  /*6ea0*/  LEA.HI.X.SX32 R173, R8, R221.reuse, 0x2, P5 ;  /* 0x000000dd08ad7211 */ /* 0x080fe200028f16ff */
[----:B------:R-:W-:Y:S01]  /*6eb0*/  IMAD R11, R152, 0x7b, RZ ;  /* 0x0000007b980b7824 */ /* 0x000fe200078e02ff */
[-C--:B------:R-:W-:Y:S01]  /*6ec0*/  IADD3 R134, P5, R127, R220.reuse, RZ ;  /* 0x000000dc7f867210 */ /* 0x080fe20007fbe0ff */
[----:B------:R3:W-:Y:S01]  /*6ed0*/  STL.64 [R1+0x770], R110 ;  /* 0x0007706e01007387 */ /* 0x0007e20000100a00 */
[-C--:B------:R-:W-:Y:S01]  /*6ee0*/  LEA.HI.X.SX32 R169, R9, R221.reuse, 0x2, P1 ;  /* 0x000000dd09a97211 */ /* 0x080fe200008f16ff */
[----:B--2---:R-:W2:Y:S01]  /*6ef0*/  LDC R93, c[0x0][0x230] ;  /* 0x00008c00ff5d7b82 */ /* 0x004ea20000000800 */
[-C--:B------:R-:W-:Y:S01]  /*6f00*/  LEA.HI.X.SX32 R105, R90, R221.reuse, 0x2, P6 ;  /* 0x000000dd5a697211 */ /* 0x080fe200030f16ff */
[----:B------:R4:W-:Y:S01]  /*6f10*/  STL.64 [R1+0x778], R88 ;  /* 0x0007785801007387 */ /* 0x0009e20000100a00 */
[-C--:B------:R-:W-:Y:S01]  /*6f20*/  IADD3 R144, P1, R133, R220.reuse, RZ ;  /* 0x000000dc85907210 */ /* 0x080fe20007f3e0ff */
[----:B------:R-:W-:Y:S01]  /*6f30*/  IMAD R16, R152, 0x1f4, RZ ;  /* 0x000001f498107824 */ /* 0x000fe200078e02ff */
[-C--:B------:R-:W-:Y:S01]  /*6f40*/  IADD3 R180, P6, R160, R220.reuse, RZ ;  /* 0x000000dca0b47210 */ /* 0x080fe20007fde0ff */
[----:B------:R1:W-:Y:S01]  /*6f50*/  STL.64 [R1+0x780], R106 ;  /* 0x0007806a01007387 */ /* 0x0003e20000100a00 */
[-C--:B------:R-:W-:Y:S01]  /*6f60*/  LEA.HI.X.SX32 R135, R113, R221.reuse, 0x2, P5 ;  /* 0x000000dd71877211 */ /* 0x080fe200028f16ff */
[----:B------:R-:W2:Y:S01]  /*6f70*/  LDC R92, c[0x0][0x230] ;  /* 0x00008c00ff5c7b82 */ /* 0x000ea20000000800 */
[-C--:B------:R-:W-:Y:S01]  /*6f80*/  IADD3 R148, P5, R166, R220.reuse, RZ ;  /* 0x000000dca6947210 */ /* 0x080fe20007fbe0ff */
[C---:B---3--:R-:W-:Y:S01]  /*6f90*/  IMAD R110, R152.reuse, 0x73, RZ ;  /* 0x00000073986e7824 */ /* 0x048fe200078e02ff */
[-C--:B------:R-:W-:Y:S01]  /*6fa0*/  LEA.HI.X.SX32 R145, R91, R221.reuse, 0x2, P1 ;  /* 0x000000dd5b917211 */ /* 0x080fe200008f16ff */
[----:B------:R-:W-:Y:S01]  /*6fb0*/  IMAD R111, R152, 0x1d8, RZ ;  /* 0x000001d8986f7824 */ /* 0x000fe200078e02ff */
[-C--:B------:R-:W-:Y:S01]  /*6fc0*/  LEA.HI.X.SX32 R181, R94, R221.reuse, 0x2, P6 ;  /* 0x000000dd5eb57211 */ /* 0x080fe200030f16ff */
[----:B----4-:R-:W-:Y:S01]  /*6fd0*/  IMAD R89, R152, 0x6d, RZ ;  /* 0x0000006d98597824 */ /* 0x010fe200078e02ff */
[-C--:B------:R-:W-:Y:S01]  /*6fe0*/  IADD3 R184, P1, R190, R220.reuse, RZ ;  /* 0x000000dcbeb87210 */ /* 0x080fe20007f3e0ff */
[C---:B------:R-:W-:Y:S01]  /*6ff0*/  IMAD R88, R152.reuse, 0x6e, RZ ;  /* 0x0000006e98587824 */ /* 0x040fe200078e02ff */
[-C--:B------:R-:W-:Y:S01]  /*7000*/  IADD3 R206, P6, R195, R220.reuse, RZ ;  /* 0x000000dcc3ce7210 */ /* 0x080fe20007fde0ff */
[C---:B-1----:R-:W-:Y:S01]  /*7010*/  IMAD R107, R152.reuse, 0x6f, RZ ;  /* 0x0000006f986b7824 */ /* 0x042fe200078e02ff */
[-C--:B------:R-:W-:Y:S01]  /*7020*/  LEA.HI.X.SX32 R149, R95, R221.reuse, 0x2, P5 ;  /* 0x000000dd5f957211 */ /* 0x080fe200028f16ff */
[C---:B------:R-:W-:Y:S01]  /*7030*/  IMAD R106, R152.reuse, 0x71, RZ ;  /* 0x00000071986a7824 */ /* 0x040fe200078e02ff */
[-C--:B------:R-:W-:Y:S01]  /*7040*/  IADD3 R200, P5, R249, R220.reuse, RZ ;  /* 0x000000dcf9c87210 */ /* 0x080fe20007fbe0ff */
[----:B------:R-:W-:Y:S01]  /*7050*/  IMAD R245, R152, 0x75, RZ ;  /* 0x0000007598f57824 */ /* 0x000fe200078e02ff */
[-C--:B------:R-:W-:Y:S01]  /*7060*/  LEA.HI.X.SX32 R185, R96, R221.reuse, 0x2, P1 ;  /* 0x000000dd60b97211 */ /* 0x080fe200008f16ff */
[C---:B------:R-:W-:Y:S01]  /*7070*/  IMAD R244, R152.reuse, 0x1dc, RZ ;  /* 0x000001dc98f47824 */ /* 0x040fe200078e02ff */
[-C--:B------:R-:W-:Y:S01]  /*7080*/  LEA.HI.X.SX32 R207, R117, R221.reuse, 0x2, P6 ;  /* 0x000000dd75cf7211 */ /* 0x080fe200030f16ff */
[----:B------:R-:W-:Y:S01]  /*7090*/  IMAD R10, R152, 0x1f8, RZ ;  /* 0x000001f8980a7824 */ /* 0x000fe200078e02ff */
[-C--:B------:R-:W-:Y:S01]  /*70a0*/  IADD3 R216, P1, R236, R220.reuse, RZ ;  /* 0x000000dcecd87210 */ /* 0x080fe20007f3e0ff */
[C---:B------:R-:W-:Y:S01]  /*70b0*/  IMAD R7, R152.reuse, 0x7f, RZ ;  /* 0x0000007f98077824 */ /* 0x040fe200078e02ff */
[-C--:B------:R-:W-:Y:S01]  /*70c0*/  IADD3 R204, P6, R13, R220.reuse, RZ ;  /* 0x000000dc0dcc7210 */ /* 0x080fe20007fde0ff */
[C---:B------:R-:W-:Y:S01]  /*70d0*/  IMAD R9, R152.reuse, 0x7d, RZ ;  /* 0x0000007d98097824 */ /* 0x040fe200078e02ff */
[-C--:B------:R-:W-:Y:S01]  /*70e0*/  LEA.HI.X.SX32 R201, R97, R221.reuse, 0x2, P5 ;  /* 0x000000dd61c97211 */ /* 0x080fe200028f16ff */
[----:B------:R-:W-:Y:S01]  /*70f0*/  IMAD R8, R152, 0x7e, RZ ;  /* 0x0000007e98087824 */ /* 0x000fe200078e02ff */
[-C--:B------:R-:W-:Y:S01]  /*7100*/  IADD3 R112, P5, R112, R220.reuse, RZ ;  /* 0x000000dc70707210 */ /* 0x080fe20007fbe0ff */
[----:B------:R-:W-:Y:S01]  /*7110*/  VIADD R6, R4, 0xffffffee ;  /* 0xffffffee04067836 */ /* 0x000fe20000000000 */
[-C--:B------:R-:W-:Y:S01]  /*7120*/  LEA.HI.X.SX32 R217, R98, R221.reuse, 0x2, P1 ;  /* 0x000000dd62d97211 */ /* 0x080fe200008f16ff */
[----:B------:R-:W-:Y:S01]  /*7130*/  VIADD R5, R4, 0xffffffed ;  /* 0xffffffed04057836 */ /* 0x000fe20000000000 */
[----:B------:R-:W-:Y:S01]  /*7140*/  LEA.HI.X.SX32 R205, R99, R221, 0x2, P6 ;  /* 0x000000dd63cd7211 */ /* 0x000fe200030f16ff */
[----:B------:R-:W-:Y:S01]  /*7150*/  LDGSTS.E [R246+0x4008], desc[UR60][R86.64], !P4 ;  /* 0x0400800056f67fae */ /* 0x000fe2000e12187c */
[----:B------:R-:W-:-:S02]  /*7160*/  IADD3 R136, P1, R136, R220, RZ ;  /* 0x000000dc88887210 */ /* 0x000fc40007f3e0ff */
[-C--:B------:R-:W-:Y:S01]  /*7170*/  IADD3 R116, P6, R116, R220.reuse, RZ ;  /* 0x000000dc74747210 */ /* 0x080fe20007fde0ff */
[----:B------:R-:W-:Y:S01]  /*7180*/  LDGSTS.E [R246+0x400c], desc[UR60][R108.64], !P0 ;  /* 0x0400c0006cf67fae */ /* 0x000fe2000c12187c */
[-C--:B------:R-:W-:Y:S02]  /*7190*/  LEA.HI.X.SX32 R113, R137, R221.reuse, 0x2, P5 ;  /* 0x000000dd89717211 */ /* 0x080fe400028f16ff */
[-C--:B------:R-:W-:Y:S01]  /*71a0*/  IADD3 R138, P5, R138, R220.reuse, RZ ;  /* 0x000000dc8a8a7210 */ /* 0x080fe20007fbe0ff */
[----:B------:R-:W-:Y:S01]  /*71b0*/  LDGSTS.E [R246+0x8000], desc[UR60][R234.64], !P3 ;  /* 0x08000000eaf67fae */ /* 0x000fe2000d92187c */
[-C--:B------:R-:W-:Y:S02]  /*71c0*/  LEA.HI.X.SX32 R137, R100, R221.reuse, 0x2, P1 ;  /* 0x000000dd64897211 */ /* 0x080fe400008f16ff */
[----:B------:R-:W-:Y:S02]  /*71d0*/  LEA.HI.X.SX32 R117, R101, R221, 0x2, P6 ;  /* 0x000000dd65757211 */ /* 0x000fe400030f16ff */
[----:B------:R-:W-:-:S02]  /*71e0*/  IADD3 R142, P1, R142, R220, RZ ;  /* 0x000000dc8e8e7210 */ /* 0x000fc40007f3e0ff */
[-C--:B------:R-:W-:Y:S02]  /*71f0*/  IADD3 R170, P6, R170, R220.reuse, RZ ;  /* 0x000000dcaaaa7210 */ /* 0x080fe40007fde0ff */
[-C--:B------:R-:W-:Y:S02]  /*7200*/  LEA.HI.X.SX32 R139, R102, R221.reuse, 0x2, P5 ;  /* 0x000000dd668b7211 */ /* 0x080fe400028f16ff */
[-C--:B------:R-:W-:Y:S02]  /*7210*/  IADD3 R146, P5, R146, R220.reuse, RZ ;  /* 0x000000dc92927210 */ /* 0x080fe40007fbe0ff */
        /* <DEDUP_REMOVED lines=45> */
[-C--:B------:R-:W-:Y:S02]  /*74f0*/  LEA.HI.X.SX32 R187, R160, R221.reuse, 0x2, P5 ;  /* 0x000000dda0bb7211 */ /* 0x080fe400028f16ff */
[-C--:B------:R-:W-:Y:S02]  /*7500*/  IADD3 R188, P5, R188, R220.reuse, RZ ;  /* 0x000000dcbcbc7210 */ /* 0x080fe40007fbe0ff */
[-C--:B------:R-:W-:Y:S02]  /*7510*/  LEA.HI.X.SX32 R229, R189, R221.reuse, 0x2, P1 ;  /* 0x000000ddbde57211 */ /* 0x080fe400008f16ff */
[----:B------:R-:W-:Y:S02]  /*7520*/  LEA.HI.X.SX32 R189, R193, R221, 0x2, P5 ;  /* 0x000000ddc1bd7211 */ /* 0x000fe400028f16ff */
[-C--:B------:R-:W-:Y:S02]  /*7530*/  IADD3 R218, P1, R218, R220.reuse, RZ ;  /* 0x000000dcdada7210 */ /* 0x080fe40007f3e0ff */
[----:B------:R-:W-:-:S02]  /*7540*/  IADD3 R22, P5, R192, R220, RZ ;  /* 0x000000dcc0167210 */ /* 0x000fc40007fbe0ff */
[-C--:B------:R-:W-:Y:S02]  /*7550*/  IADD3 R222, P6, R222, R220.reuse, RZ ;  /* 0x000000dcdede7210 */ /* 0x080fe40007fde0ff */
[-C--:B------:R-:W-:Y:S02]  /*7560*/  LEA.HI.X.SX32 R219, R166, R221.reuse, 0x2, P1 ;  /* 0x000000dda6db7211 */ /* 0x080fe400008f16ff */
[-C--:B------:R-:W-:Y:S02]  /*7570*/  LEA.HI.X.SX32 R23, R241, R221.reuse, 0x2, P5 ;  /* 0x000000ddf1177211 */ /* 0x080fe400028f16ff */
[-C--:B------:R-:W-:Y:S01]  /*7580*/  IADD3 R20, P1, R194, R220.reuse, RZ ;  /* 0x000000dcc2147210 */ /* 0x080fe20007f3e0ff */
[----:B------:R-:W1:Y:S01]  /*7590*/  LDC R241, c[0x0][0x230] ;  /* 0x00008c00fff17b82 */ /* 0x000e620000000800 */
[----:B------:R-:W-:Y:S01]  /*75a0*/  IADD3 R98, P5, R240, R220, RZ ;  /* 0x000000dcf0627210 */ /* 0x000fe20007fbe0ff */
[----:B------:R-:W-:Y:S01]  /*75b0*/  STL.64 [R1+0x68], R22 ;  /* 0x0000681601007387 */ /* 0x000fe20000100a00 */
[----:B------:R-:W-:-:S02]  /*75c0*/  LEA.HI.X.SX32 R223, R191, R221, 0x2, P6 ;  /* 0x000000ddbfdf7211 */ /* 0x000fc400030f16ff */
[-C--:B------:R-:W-:Y:S02]  /*75d0*/  IADD3 R214, P6, R214, R220.reuse, RZ ;  /* 0x000000dcd6d67210 */ /* 0x080fe40007fde0ff */
[-C--:B------:R-:W-:Y:S01]  /*75e0*/  LEA.HI.X.SX32 R21, R247, R221.reuse, 0x2, P1 ;  /* 0x000000ddf7157211 */ /* 0x080fe200008f16ff */
[----:B------:R-:W3:Y:S01]  /*75f0*/  LDC R240, c[0x0][0x230] ;  /* 0x00008c00fff07b82 */ /* 0x000ee20000000800 */
[-C--:B------:R-:W-:Y:S01]  /*7600*/  LEA.HI.X.SX32 R99, R89, R221.reuse, 0x2, P5 ;  /* 0x000000dd59637211 */ /* 0x080fe200028f16ff */
[----:B------:R-:W-:Y:S01]  /*7610*/  IMAD R89, R152, 0x1c4, RZ ;  /* 0x000001c498597824 */ /* 0x000fe200078e02ff */
[-C--:B------:R-:W-:Y:S01]  /*7620*/  IADD3 R100, P1, R242, R220.reuse, RZ ;  /* 0x000000dcf2647210 */ /* 0x080fe20007f3e0ff */
[----:B------:R-:W-:Y:S01]  /*7630*/  STL.64 [R1+0x60], R20 ;  /* 0x0000601401007387 */ /* 0x000fe20000100a00 */
[-C--:B------:R-:W-:Y:S02]  /*7640*/  LEA.HI.X.SX32 R215, R197, R221.reuse, 0x2, P6 ;  /* 0x000000ddc5d77211 */ /* 0x080fe400030f16ff */
[-C--:B------:R-:W-:Y:S01]  /*7650*/  IADD3 R96, P6, R196, R220.reuse, RZ ;  /* 0x000000dcc4607210 */ /* 0x080fe20007fde0ff */
[----:B------:R-:W4:Y:S01]  /*7660*/  LDC R242, c[0x0][0x230] ;  /* 0x00008c00fff27b82 */ /* 0x000f220000000800 */
[-C--:B------:R-:W-:Y:S01]  /*7670*/  LEA.HI.X.SX32 R101, R88, R221.reuse, 0x2, P1 ;  /* 0x000000dd58657211 */ /* 0x080fe200008f16ff */
[C---:B------:R-:W-:Y:S01]  /*7680*/  IMAD R88, R152.reuse, 0x1c8, RZ ;  /* 0x000001c898587824 */ /* 0x040fe200078e02ff */
[----:B------:R-:W-:Y:S01]  /*7690*/  IADD3 R128, P1, R89, R220, RZ ;  /* 0x000000dc59807210 */ /* 0x000fe20007f3e0ff */
[----:B------:R-:W-:Y:S01]  /*76a0*/  IMAD R89, R152, 0x1cc, RZ ;  /* 0x000001cc98597824 */ /* 0x000fe200078e02ff */
[----:B------:R-:W-:-:S02]  /*76b0*/  LEA.HI.X.SX32 R97, R190, R221, 0x2, P6 ;  /* 0x000000ddbe617211 */ /* 0x000fc400030f16ff */
[-C--:B------:R-:W-:Y:S02]  /*76c0*/  IADD3 R126, P5, R252, R220.reuse, RZ ;  /* 0x000000dcfc7e7210 */ /* 0x080fe40007fbe0ff */
[-C--:B------:R-:W-:Y:S01]  /*76d0*/  IADD3 R102, P6, R248, R220.reuse, RZ ;  /* 0x000000dcf8667210 */ /* 0x080fe20007fde0ff */
[----:B------:R-:W4:Y:S01]  /*76e0*/  LDC R252, c[0x0][0x230] ;  /* 0x00008c00fffc7b82 */ /* 0x000f220000000800 */
[-C--:B------:R-:W-:Y:S02]  /*76f0*/  LEA.HI.X.SX32 R127, R195, R221.reuse, 0x2, P5 ;  /* 0x000000ddc37f7211 */ /* 0x080fe400028f16ff */
[-C--:B------:R-:W-:Y:S01]  /*7700*/  LEA.HI.X.SX32 R103, R107, R221.reuse, 0x2, P6 ;  /* 0x000000dd6b677211 */ /* 0x080fe200030f16ff */
[C---:B------:R-:W-:Y:S01]  /*7710*/  IMAD R107, R152.reuse, 0x1d0, RZ ;  /* 0x000001d0986b7824 */ /* 0x040fe200078e02ff */
[-C--:B------:R-:W-:Y:S01]  /*7720*/  IADD3 R132, P5, R89, R220.reuse, RZ ;  /* 0x000000dc59847210 */ /* 0x080fe20007fbe0ff */
[----:B------:R-:W-:Y:S01]  /*7730*/  IMAD R89, R152, 0x1d4, RZ ;  /* 0x000001d498597824 */ /* 0x000fe200078e02ff */
[-C--:B------:R-:W-:Y:S01]  /*7740*/  IADD3 R130, P6, R88, R220.reuse, RZ ;  /* 0x000000dc58827210 */ /* 0x080fe20007fde0ff */
[----:B------:R-:W-:Y:S01]  /*7750*/  IMAD R88, R152, 0x72, RZ ;  /* 0x0000007298587824 */ /* 0x000fe200078e02ff */
[----:B------:R-:W-:Y:S01]  /*7760*/  LEA.HI.X.SX32 R133, R110, R221, 0x2, P5 ;  /* 0x000000dd6e857211 */ /* 0x000fe200028f16ff */
[----:B------:R-:W4:Y:S01]  /*7770*/  LDC R248, c[0x0][0x230] ;  /* 0x00008c00fff87b82 */ /* 0x000f220000000800 */
[----:B------:R-:W-:-:S02]  /*7780*/  IADD3 R164, P5, R111, R220, RZ ;  /* 0x000000dc6fa47210 */ /* 0x000fc40007fbe0ff */
[-C--:B------:R-:W-:Y:S02]  /*7790*/  LEA.HI.X.SX32 R129, R106, R221.reuse, 0x2, P1 ;  /* 0x000000dd6a817211 */ /* 0x080fe400008f16ff */
[-C--:B------:R-:W-:Y:S02]  /*77a0*/  IADD3 R160, P1, R107, R220.reuse, RZ ;  /* 0x000000dc6ba07210 */ /* 0x080fe40007f3e0ff */
[-C--:B------:R-:W-:Y:S01]  /*77b0*/  LEA.HI.X.SX32 R131, R88, R221.reuse, 0x2, P6 ;  /* 0x000000dd58837211 */ /* 0x080fe200030f16ff */
[----:B------:R-:W-:Y:S01]  /*77c0*/  VIADD R88, R4, 0x7f ;  /* 0x0000007f04587836 */ /* 0x000fe20000000000 */
[-C--:B------:R-:W-:Y:S01]  /*77d0*/  IADD3 R162, P6, R89, R220.reuse, RZ ;  /* 0x000000dc59a27210 */ /* 0x080fe20007fde0ff */
[----:B------:R-:W-:Y:S01]  /*77e0*/  IMAD.SHL.U32 R152, R152, 0x80, RZ ;  /* 0x0000008098987824 */ /* 0x000fe200078e00ff */
[----:B------:R-:W-:Y:S01]  /*77f0*/  LEA.HI.X.SX32 R165, R250, R221, 0x2, P5 ;  /* 0x000000ddfaa57211 */ /* 0x000fe200028f16ff */
[----:B------:R-:W4:Y:S01]  /*7800*/  LDC R89, c[0x0][0x230] ;  /* 0x00008c00ff597b82 */ /* 0x000f220000000800 */
[----:B------:R-:W-:-:S02]  /*7810*/  IADD3 R192, P5, R239, R220, RZ ;  /* 0x000000dcefc07210 */ /* 0x000fc40007fbe0ff */
[-C--:B------:R-:W-:Y:S02]  /*7820*/  LEA.HI.X.SX32 R161, R249, R221.reuse, 0x2, P1 ;  /* 0x000000ddf9a17211 */ /* 0x080fe400008f16ff */
[-C--:B------:R-:W-:Y:S02]  /*7830*/  IADD3 R166, P1, R244, R220.reuse, RZ ;  /* 0x000000dcf4a67210 */ /* 0x080fe40007f3e0ff */
[-C--:B------:R-:W-:Y:S01]  /*7840*/  LEA.HI.X.SX32 R163, R245, R221.reuse, 0x2, P6 ;  /* 0x000000ddf5a37211 */ /* 0x080fe200030f16ff */
[----:B------:R-:W4:Y:S01]  /*7850*/  LDC R249, c[0x0][0x230] ;  /* 0x00008c00fff97b82 */ /* 0x000f220000000800 */
[-C--:B------:R-:W-:Y:S02]  /*7860*/  IADD3 R190, P6, R251, R220.reuse, RZ ;  /* 0x000000dcfbbe7210 */ /* 0x080fe40007fde0ff */
[----:B------:R-:W-:Y:S02]  /*7870*/  LEA.HI.X.SX32 R193, R19, R221, 0x2, P5 ;  /* 0x000000dd13c17211 */ /* 0x000fe400028f16ff */
[----:B------:R-:W-:-:S02]  /*7880*/  IADD3 R18, P5, R18, R220, RZ ;  /* 0x000000dc12127210 */ /* 0x000fc40007fbe0ff */
[-C--:B------:R-:W-:Y:S01]  /*7890*/  LEA.HI.X.SX32 R167, R238, R221.reuse, 0x2, P1 ;  /* 0x000000ddeea77211 */ /* 0x080fe200008f16ff */
[----:B------:R-:W4:Y:S01]  /*78a0*/  LDC R106, c[0x0][0x230] ;  /* 0x00008c00ff6a7b82 */ /* 0x000f220000000800 */
[-C--:B------:R-:W-:Y:S02]  /*78b0*/  IADD3 R194, P1, R237, R220.reuse, RZ ;  /* 0x000000dcedc27210 */ /* 0x080fe40007f3e0ff */
[-C--:B------:R-:W-:Y:S02]  /*78c0*/  LEA.HI.X.SX32 R191, R236, R221.reuse, 0x2, P6 ;  /* 0x000000ddecbf7211 */ /* 0x080fe400030f16ff */
[-C--:B------:R-:W-:Y:S02]  /*78d0*/  IADD3 R196, P6, R156, R220.reuse, RZ ;  /* 0x000000dc9cc47210 */ /* 0x080fe40007fde0ff */
[----:B------:R-:W-:Y:S02]  /*78e0*/  LEA.HI.X.SX32 R19, R13, R221, 0x2, P5 ;  /* 0x000000dd0d137211 */ /* 0x000fe400028f16ff */
[----:B------:R-:W-:-:S02]  /*78f0*/  IADD3 R12, P5, R12, R220, RZ ;  /* 0x000000dc0c0c7210 */ /* 0x000fc40007fbe0ff */
[-C--:B------:R-:W-:Y:S01]  /*7900*/  LEA.HI.X.SX32 R195, R17, R221.reuse, 0x2, P1 ;  /* 0x000000dd11c37211 */ /* 0x080fe200008f16ff */
[----:B------:R-:W-:Y:S01]  /*7910*/  STL.64 [R1+0x58], R18 ;  /* 0x0000581201007387 */ /* 0x000fe20000100a00 */
[-C--:B------:R-:W-:Y:S02]  /*7920*/  IADD3 R16, P1, R16, R220.reuse, RZ ;  /* 0x000000dc10107210 */ /* 0x080fe40007f3e0ff */
[-C--:B------:R-:W-:Y:S02]  /*7930*/  LEA.HI.X.SX32 R197, R11, R221.reuse, 0x2, P6 ;  /* 0x000000dd0bc57211 */ /* 0x080fe400030f16ff */
[----:B------:R-:W-:Y:S02]  /*7940*/  IADD3 R10, P6, R10, R220, RZ ;  /* 0x000000dc0a0a7210 */ /* 0x000fe40007fde0ff */
[-C--:B------:R-:W-:Y:S02]  /*7950*/  LEA.HI.X.SX32 R13, R7, R221.reuse, 0x2, P5 ;  /* 0x000000dd070d7211 */ /* 0x080fe400028f16ff */
[----:B------:R-:W4:Y:S01]  /*7960*/  LDC R7, c[0x0][0x230] ;  /* 0x00008c00ff077b82 */ /* 0x000f220000000800 */
[----:B------:R-:W-:-:S02]  /*7970*/  LEA.HI.X.SX32 R17, R9, R221, 0x2, P1 ;  /* 0x000000dd09117211 */ /* 0x000fc400008f16ff */
[----:B------:R-:W-:Y:S01]  /*7980*/  ISETP.GE.U32.AND P1, PT, R6, 0x7fffff6f, PT ;  /* 0x7fffff6f0600780c */ /* 0x000fe20003f26070 */
[----:B--2---:R-:W-:Y:S01]  /*7990*/  VIADD R6, R93, 0xffffffb2 ;  /* 0xffffffb25d067836 */ /* 0x004fe20000000000 */
[----:B------:R-:W-:Y:S01]  /*79a0*/  LEA.HI.X.SX32 R11, R8, R221, 0x2, P6 ;  /* 0x000000dd080b7211 */ /* 0x000fe200030f16ff */
[----:B------:R-:W-:Y:S01]  /*79b0*/  STL.64 [R1+0x50], R16 ;  /* 0x0000501001007387 */ /* 0x000fe20000100a00 */
[----:B------:R-:W-:Y:S01]  /*79c0*/  ISETP.GE.U32.AND P6, PT, R5, 0x7fffff6e, PT ;  /* 0x7fffff6e0500780c */ /* 0x000fe20003fc6070 */
[----:B------:R-:W-:Y:S01]  /*79d0*/  VIADD R5, R92, 0xffffffb1 ;  /* 0xffffffb15c057836 */ /* 0x000fe20000000000 */
[----:B------:R-:W-:Y:S01]  /*79e0*/  ISETP.GE.U32.AND P4, PT, R6, 0x7fffff33, PT ;  /* 0x7fffff330600780c */ /* 0x000fe20003f86070 */
[----:B------:R-:W-:Y:S01]  /*79f0*/  VIADD R6, R15, 0xffffffb0 ;  /* 0xffffffb00f067836 */ /* 0x000fe20000000000 */
[----:B------:R-:W2:Y:S01]  /*7a00*/  LDC R9, c[0x0][0x230] ;  /* 0x00008c00ff097b82 */ /* 0x000ea20000000800 */
[----:B------:R-:W-:Y:S01]  /*7a10*/  STL.64 [R1+0x48], R10 ;  /* 0x0000480a01007387 */ /* 0x000fe20000100a00 */
[----:B------:R-:W-:Y:S01]  /*7a20*/  ISETP.GE.U32.AND P0, PT, R5, 0x7fffff32, PT ;  /* 0x7fffff320500780c */ /* 0x000fe20003f06070 */
[----:B------:R-:W-:Y:S01]  /*7a30*/  VIADD R5, R14, 0xffffff93 ;  /* 0xffffff930e057836 */ /* 0x000fe20000000000 */
[----:B------:R-:W-:Y:S01]  /*7a40*/  ISETP.GE.U32.AND P3, PT, R6, 0x7fffff31, PT ;  /* 0x7fffff310600780c */ /* 0x000fe20003f66070 */
[----:B---3--:R-:W-:Y:S01]  /*7a50*/  VIADD R6, R240, 0xffffff92 ;  /* 0xffffff92f0067836 */ /* 0x008fe20000000000 */
[----:B------:R-:W-:Y:S01]  /*7a60*/  LOP3.LUT R14, R3, 0x40, RZ, 0x3c, !PT ;  /* 0x00000040030e7812 */ /* 0x000fe200078e3cff */
[----:B------:R-:W-:Y:S01]  /*7a70*/  STL.64 [R1+0x40], R12 ;  /* 0x0000400c01007387 */ /* 0x000fe20000100a00 */
[----:B------:R-:W-:Y:S01]  /*7a80*/  ISETP.GE.U32.AND P5, PT, R5, 0x7fffff14, PT ;  /* 0x7fffff140500780c */ /* 0x000fe20003fa6070 */
[----:B-1----:R-:W-:Y:S01]  /*7a90*/  VIADD R5, R241, 0xffffff91 ;  /* 0xffffff91f1057836 */ /* 0x002fe20000000000 */
[----:B------:R-:W1:Y:S01]  /*7aa0*/  LDC R8, c[0x0][0x230] ;  /* 0x00008c00ff087b82 */ /* 0x000e620000000800 */
[----:B------:R-:W-:Y:S01]  /*7ab0*/  LDGSTS.E [R246+0x8004], desc[UR60][R90.64], !P4 ;  /* 0x080040005af67fae */ /* 0x000fe2000e12187c */
[----:B------:R-:W-:Y:S01]  /*7ac0*/  ISETP.GE.U32.AND P4, PT, R6, 0x7fffff13, PT ;  /* 0x7fffff130600780c */ /* 0x000fe20003f86070 */
[----:B----4-:R-:W-:-:S02]  /*7ad0*/  VIADD R6, R7, 0xffffff90 ;  /* 0xffffff9007067836 */ /* 0x010fc40000000000 */
[----:B------:R-:W-:Y:S01]  /*7ae0*/  LDGSTS.E [R246+0x8008], desc[UR60][R122.64], !P0 ;  /* 0x080080007af67fae */ /* 0x000fe2000c12187c */
[----:B------:R-:W-:Y:S01]  /*7af0*/  ISETP.GE.U32.AND P0, PT, R5, 0x7fffff12, PT ;  /* 0x7fffff120500780c */ /* 0x000fe20003f06070 */
[----:B------:R-:W-:Y:S01]  /*7b00*/  VIADD R5, R4, 0xffffffec ;  /* 0xffffffec04057836 */ /* 0x000fe20000000000 */
[----:B------:R-:W3:Y:S01]  /*7b10*/  LDC R7, c[0x0][0x230] ;  /* 0x00008c00ff077b82 */ /* 0x000ee20000000800 */
[----:B------:R-:W-:Y:S01]  /*7b20*/  LDGSTS.E [R246+0x800c], desc[UR60][R94.64], !P3 ;  /* 0x0800c0005ef67fae */ /* 0x000fe2000d92187c */
[----:B------:R-:W-:Y:S02]  /*7b30*/  VIADD R247, R14, UR7 ;  /* 0x000000070ef77c36 */ /* 0x000fe40008000000 */
[----:B------:R-:W-:Y:S01]  /*7b40*/  ISETP.GE.U32.AND P3, PT, R5, 0x7fffff6d, PT ;  /* 0x7fffff6d0500780c */ /* 0x000fe20003f66070 */
[----:B------:R-:W-:Y:S01]  /*7b50*/  LDGSTS.E [R246+0xc000], desc[UR60][R96.64], !P5 ;  /* 0x0c00000060f67fae */ /* 0x000fe2000e92187c */
[----:B------:R-:W-:Y:S01]  /*7b60*/  ISETP.GE.U32.AND P5, PT, R6, 0x7fffff11, PT ;  /* 0x7fffff110600780c */ /* 0x000fe20003fa6070 */
[C---:B------:R-:W-:Y:S01]  /*7b70*/  VIADD R6, R4.reuse, 0xffffffcf ;  /* 0xffffffcf04067836 */ /* 0x040fe20000000000 */
[----:B------:R-:W-:Y:S01]  /*7b80*/  IADD3 R5, R4, -0x32, RZ ;  /* 0xffffffce04057810 */ /* 0x000fe20007ffe0ff */
[----:B------:R-:W-:Y:S01]  /*7b90*/  LDGSTS.E [R246+0xc004], desc[UR60][R98.64], !P4 ;  /* 0x0c00400062f67fae */ /* 0x000fe2000e12187c */
[----:B------:R-:W4:Y:S02]  /*7ba0*/  LDC R241, c[0x0][0x230] ;  /* 0x00008c00fff17b82 */ /* 0x000f240000000800 */
[----:B------:R-:W-:Y:S01]  /*7bb0*/  ISETP.GE.U32.AND P4, PT, R6, 0x7fffff50, PT ;  /* 0x7fffff500600780c */ /* 0x000fe20003f86070 */
[----:B------:R-:W-:Y:S01]  /*7bc0*/  LDGSTS.E [R246+0xc008], desc[UR60][R100.64], !P0 ;  /* 0x0c00800064f67fae */ /* 0x000fe2000c12187c */
[----:B------:R-:W-:Y:S01]  /*7bd0*/  ISETP.GE.U32.AND P0, PT, R5, 0x7fffff4f, PT ;  /* 0x7fffff4f0500780c */ /* 0x000fe20003f06070 */
[----:B------:R-:W-:-:S02]  /*7be0*/  VIADD R5, R4, 0xffffffcd ;  /* 0xffffffcd04057836 */ /* 0x000fc40000000000 */
[C---:B------:R-:W-:Y:S01]  /*7bf0*/  VIADD R6, R4.reuse, 0xffffffeb ;  /* 0xffffffeb04067836 */ /* 0x040fe20000000000 */
[----:B------:R-:W4:Y:S01]  /*7c00*/  LDC R240, c[0x0][0x230] ;  /* 0x00008c00fff07b82 */ /* 0x000f220000000800 */
[----:B------:R-:W-:Y:S01]  /*7c10*/  LDGSTS.E [R246+0xc00c], desc[UR60][R102.64], !P5 ;  /* 0x0c00c00066f67fae */ /* 0x000fe2000e92187c */
[----:B------:R-:W-:Y:S01]  /*7c20*/  ISETP.GE.U32.AND P5, PT, R5, 0x7fffff4e, PT ;  /* 0x7fffff4e0500780c */ /* 0x000fe20003fa6070 */
[C---:B------:R-:W-:Y:S02]  /*7c30*/  VIADD R5, R4.reuse, 0xffffffcc ;  /* 0xffffffcc04057836 */ /* 0x040fe40000000000 */
[----:B------:R-:W-:Y:S03]  /*7c40*/  LDGSTS.E [R247], desc[UR60][R104.64], !P2 ;  /* 0x0000000068f77fae */ /* 0x000fe6000d12187c */
[----:B------:R-:W-:Y:S01]  /*7c50*/  ISETP.GE.U32.AND P2, PT, R5, 0x7fffff4d, PT ;  /* 0x7fffff4d0500780c */ /* 0x000fe20003f46070 */
[----:B------:R-:W-:Y:S01]  /*7c60*/  VIADD R5, R4, 0xffffffea ;  /* 0xffffffea04057836 */ /* 0x000fe20000000000 */
[----:B------:R-:W-:Y:S01]  /*7c70*/  LDGSTS.E [R247+0x4], desc[UR60][R114.64], !P1 ;  /* 0x0000400072f77fae */ /* 0x000fe2000c92187c */
[----:B------:R-:W-:Y:S01]  /*7c80*/  ISETP.GE.U32.AND P1, PT, R6, 0x7fffff6c, PT ;  /* 0x7fffff6c0600780c */ /* 0x000fe20003f26070 */
[----:B--2---:R-:W-:Y:S01]  /*7c90*/  VIADD R6, R9, 0xffffffaf ;  /* 0xffffffaf09067836 */ /* 0x004fe20000000000 */
[----:B------:R-:W2:Y:S01]  /*7ca0*/  LDC R15, c[0x0][0x230] ;  /* 0x00008c00ff0f7b82 */ /* 0x000ea20000000800 */
[----:B------:R-:W-:Y:S01]  /*7cb0*/  LDGSTS.E [R247+0x8], desc[UR60][R140.64], !P6 ;  /* 0x000080008cf77fae */ /* 0x000fe2000f12187c */
[----:B------:R-:W-:Y:S01]  /*7cc0*/  ISETP.GE.U32.AND P6, PT, R5, 0x7fffff6b, PT ;  /* 0x7fffff6b0500780c */ /* 0x000fe20003fc6070 */
[----:B------:R-:W-:-:S02]  /*7cd0*/  VIADD R5, R4, 0xffffffe9 ;  /* 0xffffffe904057836 */ /* 0x000fc40000000000 */
[----:B------:R-:W-:Y:S03]  /*7ce0*/  LDGSTS.E [R247+0xc], desc[UR60][R118.64], !P3 ;  /* 0x0000c00076f77fae */ /* 0x000fe6000d92187c */
[----:B------:R-:W2:Y:S01]  /*7cf0*/  LDC R9, c[0x0][0x230] ;  /* 0x00008c00ff097b82 */ /* 0x000ea20000000800 */
[----:B------:R-:W-:Y:S01]  /*7d00*/  LDGSTS.E [R247+0x4000], desc[UR60][R112.64], !P4 ;  /* 0x0400000070f77fae */ /* 0x000fe2000e12187c */
[----:B------:R-:W-:Y:S01]  /*7d10*/  ISETP.GE.U32.AND P4, PT, R6, 0x7fffff30, PT ;  /* 0x7fffff300600780c */ /* 0x000fe20003f86070 */
[----:B-1----:R-:W-:Y:S01]  /*7d20*/  VIADD R6, R8, 0xffffffae ;  /* 0xffffffae08067836 */ /* 0x002fe20000000000 */
[----:B------:R-:W-:Y:S01]  /*7d30*/  ISETP.GE.U32.AND P3, PT, R5, 0x7fffff6a, PT ;  /* 0x7fffff6a0500780c */ /* 0x000fe20003f66070 */
[----:B------:R-:W-:Y:S01]  /*7d40*/  VIADD R5, R242, 0xffffffad ;  /* 0xffffffadf2057836 */ /* 0x000fe20000000000 */
[----:B------:R-:W-:Y:S02]  /*7d50*/  LDGSTS.E [R247+0x4004], desc[UR60][R136.64], !P0 ;  /* 0x0400400088f77fae */ /* 0x000fe4000c12187c */
[----:B------:R-:W-:Y:S01]  /*7d60*/  ISETP.GE.U32.AND P0, PT, R6, 0x7fffff2f, PT ;  /* 0x7fffff2f0600780c */ /* 0x000fe20003f06070 */
[----:B---3--:R-:W-:Y:S01]  /*7d70*/  VIADD R6, R7, 0xffffffac ;  /* 0xffffffac07067836 */ /* 0x008fe20000000000 */
        /* <DEDUP_REMOVED lines=9> */
[----:B------:R-:W-:Y:S01]  /*7e10*/  VIADD R5, R248, 0xffffff8d ;  /* 0xffffff8df8057836 */ /* 0x000fe20000000000 */
[----:B------:R-:W3:Y:S01]  /*7e20*/  LDC R242, c[0x0][0x230] ;  /* 0x00008c00fff27b82 */ /* 0x000ee20000000800 */
[----:B------:R-:W-:Y:S01]  /*7e30*/  LDGSTS.E [R247+0x8004], desc[UR60][R120.64], !P0 ;  /* 0x0800400078f77fae */ /* 0x000fe2000c12187c */
[----:B------:R-:W-:Y:S01]  /*7e40*/  ISETP.GE.U32.AND P0, PT, R6, 0x7fffff0f, PT ;  /* 0x7fffff0f0600780c */ /* 0x000fe20003f06070 */
[----:B--2---:R-:W-:Y:S02]  /*7e50*/  VIADD R6, R9, 0xffffff8c ;  /* 0xffffff8c09067836 */ /* 0x004fe40000000000 */
[----:B------:R-:W-:Y:S01]  /*7e60*/  LDGSTS.E [R247+0x8008], desc[UR60][R154.64], !P5 ;  /* 0x080080009af77fae */ /* 0x000fe2000e92187c */
[----:B------:R-:W-:Y:S01]  /*7e70*/  ISETP.GE.U32.AND P5, PT, R5, 0x7fffff0e, PT ;  /* 0x7fffff0e0500780c */ /* 0x000fe20003fa6070 */
[C---:B------:R-:W-:Y:S01]  /*7e80*/  VIADD R5, R4.reuse, 0xffffffe8 ;  /* 0xffffffe804057836 */ /* 0x040fe20000000000 */
[----:B------:R-:W2:Y:S01]  /*7e90*/  LDC R9, c[0x0][0x230] ;  /* 0x00008c00ff097b82 */ /* 0x000ea20000000800 */
[----:B------:R-:W-:Y:S03]  /*7ea0*/  LDGSTS.E [R247+0x800c], desc[UR60][R124.64], !P2 ;  /* 0x0800c0007cf77fae */ /* 0x000fe6000d12187c */
[----:B------:R-:W-:Y:S01]  /*7eb0*/  ISETP.GE.U32.AND P2, PT, R5, 0x7fffff69, PT ;  /* 0x7fffff690500780c */ /* 0x000fe20003f46070 */
[----:B------:R-:W-:Y:S01]  /*7ec0*/  STL.64 [R1+0x7f0], R108 ;  /* 0x0007f06c01007387 */ /* 0x000fe20000100a00 */
[----:B------:R-:W-:-:S02]  /*7ed0*/  IADD3 R5, R4, -0x36, RZ ;  /* 0xffffffca04057810 */ /* 0x000fc40007ffe0ff */
[----:B------:R-:W4:Y:S01]  /*7ee0*/  LDC R7, c[0x0][0x230] ;  /* 0x00008c00ff077b82 */ /* 0x000f220000000800 */
[----:B------:R-:W-:Y:S01]  /*7ef0*/  LDGSTS.E [R247+0xc000], desc[UR60][R126.64], !P4 ;  /* 0x0c0000007ef77fae */ /* 0x000fe2000e12187c */
[----:B------:R-:W-:Y:S01]  /*7f00*/  ISETP.GE.U32.AND P4, PT, R6, 0x7fffff0d, PT ;  /* 0x7fffff0d0600780c */ /* 0x000fe20003f86070 */
[----:B------:R-:W-:Y:S02]  /*7f10*/  VIADD R6, R4, 0xffffffcb ;  /* 0xffffffcb04067836 */ /* 0x000fe40000000000 */
[----:B------:R-:W-:Y:S03]  /*7f20*/  STL.64 [R1+0x7f8], R234 ;  /* 0x0007f8ea01007387 */ /* 0x000fe60000100a00 */
[----:B------:R-:W4:Y:S01]  /*7f30*/  LDC R241, c[0x0][0x230] ;  /* 0x00008c00fff17b82 */ /* 0x000f220000000800 */
[----:B------:R-:W-:Y:S04]  /*7f40*/  STL.64 [R1+0x800], R90 ;  /* 0x0008005a01007387 */ /* 0x000fe80000100a00 */
[----:B------:R-:W-:Y:S03]  /*7f50*/  STL.64 [R1+0x808], R122 ;  /* 0x0008087a01007387 */ /* 0x000fe60000100a00 */
[----:B------:R-:W4:Y:S01]  /*7f60*/  LDC R240, c[0x0][0x230] ;  /* 0x00008c00fff07b82 */ /* 0x000f220000000800 */
[----:B------:R-:W-:Y:S04]  /*7f70*/  STL.64 [R1+0x810], R94 ;  /* 0x0008105e01007387 */ /* 0x000fe80000100a00 */
[----:B------:R-:W-:Y:S04]  /*7f80*/  STL.64 [R1+0x818], R96 ;  /* 0x0008186001007387 */ /* 0x000fe80000100a00 */
[----:B------:R-:W-:Y:S04]  /*7f90*/  STL.64 [R1+0x820], R98 ;  /* 0x0008206201007387 */ /* 0x000fe80000100a00 */
[----:B------:R-:W-:Y:S04]  /*7fa0*/  STL.64 [R1+0x828], R100 ;  /* 0x0008286401007387 */ /* 0x000fe80000100a00 */
[----:B------:R-:W-:Y:S01]  /*7fb0*/  LDGSTS.E [R247+0xc004], desc[UR60][R128.64], !P0 ;  /* 0x0c00400080f77fae */ /* 0x000fe2000c12187c */
[----:B------:R-:W-:Y:S01]  /*7fc0*/  ISETP.GE.U32.AND P0, PT, R6, 0x7fffff4c, PT ;  /* 0x7fffff4c0600780c */ /* 0x000fe20003f06070 */
[----:B------:R-:W-:-:S02]  /*7fd0*/  VIADD R6, R4, 0xffffffe7 ;  /* 0xffffffe704067836 */ /* 0x000fc40000000000 */
[----:B------:R-:W-:Y:S04]  /*7fe0*/  STL.64 [R1+0x830], R102 ;  /* 0x0008306601007387 */ /* 0x000fe80000100a00 */
[----:B------:R-:W-:Y:S01]  /*7ff0*/  LDGSTS.E [R247+0xc008], desc[UR60][R130.64], !P5 ;  /* 0x0c00800082f77fae */ /* 0x000fe2000e92187c */
[----:B------:R-:W-:Y:S01]  /*8000*/  ISETP.GE.U32.AND P5, PT, R5, 0x7fffff4b, PT ;  /* 0x7fffff4b0500780c */ /* 0x000fe20003fa6070 */
[C---:B------:R-:W-:Y:S02]  /*8010*/  VIADD R5, R4.reuse, 0xffffffc9 ;  /* 0xffffffc904057836 */ /* 0x040fe40000000000 */
[----:B------:R1:W-:Y:S04]  /*8020*/  STL [R1+0x748], R14 ;  /* 0x0007480e01007387 */ /* 0x0003e80000100800 */
[----:B------:R-:W-:Y:S01]  /*8030*/  LDGSTS.E [R247+0xc00c], desc[UR60][R132.64], !P4 ;  /* 0x0c00c00084f77fae */ /* 0x000fe2000e12187c */
[----:B------:R-:W-:Y:S01]  /*8040*/  ISETP.GE.U32.AND P4, PT, R5, 0x7fffff4a, PT ;  /* 0x7fffff4a0500780c */ /* 0x000fe20003f86070 */
[----:B------:R-:W-:-:S02]  /*8050*/  VIADD R5, R4, 0xffffffc8 ;  /* 0xffffffc804057836 */ /* 0x000fc40000000000 */
[----:B------:R-:W-:Y:S01]  /*8060*/  STL.64 [R1+0x838], R104 ;  /* 0x0008386801007387 */ /* 0x000fe20000100a00 */
[----:B-1----:R-:W-:-:S03]  /*8070*/  LOP3.LUT R14, R3, 0x50, RZ, 0x3c, !PT ;  /* 0x00000050030e7812 */ /* 0x002fc600078e3cff */
[----:B------:R-:W-:Y:S02]  /*8080*/  STL.64 [R1+0x840], R114 ;  /* 0x0008407201007387 */ /* 0x000fe40000100a00 */
[----:B------:R-:W-:Y:S02]  /*8090*/  VIADD R248, R14, UR7 ;  /* 0x000000070ef87c36 */ /* 0x000fe40008000000 */
[----:B------:R-:W-:Y:S04]  /*80a0*/  STL.64 [R1+0x848], R140 ;  /* 0x0008488c01007387 */ /* 0x000fe80000100a00 */
[----:B------:R-:W-:Y:S01]  /*80b0*/  LDGSTS.E [R248], desc[UR60][R134.64], !P1 ;  /* 0x0000000086f87fae */ /* 0x000fe2000c92187c */
[----:B------:R-:W-:Y:S01]  /*80c0*/  ISETP.GE.U32.AND P1, PT, R5, 0x7fffff49, PT ;  /* 0x7fffff490500780c */ /* 0x000fe20003f26070 */
[----:B------:R-:W-:-:S02]  /*80d0*/  VIADD R5, R4, 0xffffffe6 ;  /* 0xffffffe604057836 */ /* 0x000fc40000000000 */
[----:B------:R-:W-:Y:S01]  /*80e0*/  LDGSTS.E [R248+0x4], desc[UR60][R144.64], !P6 ;  /* 0x0000400090f87fae */ /* 0x000fe2000f12187c */
[----:B------:R-:W-:Y:S01]  /*80f0*/  ISETP.GE.U32.AND P6, PT, R6, 0x7fffff68, PT ;  /* 0x7fffff680600780c */ /* 0x000fe20003fc6070 */
[----:B--2---:R-:W-:Y:S02]  /*8100*/  VIADD R6, R9, 0xffffffab ;  /* 0xffffffab09067836 */ /* 0x004fe40000000000 */
[----:B------:R-:W-:Y:S01]  /*8110*/  LDGSTS.E [R248+0x8], desc[UR60][R180.64], !P3 ;  /* 0x00008000b4f87fae */ /* 0x000fe2000d92187c */
[----:B------:R-:W-:Y:S01]  /*8120*/  ISETP.GE.U32.AND P3, PT, R5, 0x7fffff67, PT ;  /* 0x7fffff670500780c */ /* 0x000fe20003f66070 */
[----:B------:R-:W-:Y:S01]  /*8130*/  VIADD R5, R4, 0xffffffe5 ;  /* 0xffffffe504057836 */ /* 0x000fe20000000000 */
[----:B------:R-:W1:Y:S01]  /*8140*/  LDC R9, c[0x0][0x230] ;  /* 0x00008c00ff097b82 */ /* 0x000e620000000800 */
[----:B------:R-:W-:Y:S03]  /*8150*/  LDGSTS.E [R248+0xc], desc[UR60][R148.64], !P2 ;  /* 0x0000c00094f87fae */ /* 0x000fe6000d12187c */
[----:B------:R-:W-:Y:S01]  /*8160*/  ISETP.GE.U32.AND P2, PT, R5, 0x7fffff66, PT ;  /* 0x7fffff660500780c */ /* 0x000fe20003f46070 */
[----:B------:R-:W-:Y:S01]  /*8170*/  LDGSTS.E [R248+0x4000], desc[UR60][R142.64], !P0 ;  /* 0x040000008ef87fae */ /* 0x000fe2000c12187c */
[----:B------:R-:W-:Y:S01]  /*8180*/  ISETP.GE.U32.AND P0, PT, R6, 0x7fffff2c, PT ;  /* 0x7fffff2c0600780c */ /* 0x000fe20003f06070 */
[----:B------:R-:W-:-:S02]  /*8190*/  VIADD R6, R8, 0xffffffaa ;  /* 0xffffffaa08067836 */ /* 0x000fc40000000000 */
[----:B---3--:R-:W-:Y:S01]  /*81a0*/  VIADD R5, R242, 0xffffffa9 ;  /* 0xffffffa9f2057836 */ /* 0x008fe20000000000 */
[----:B------:R-:W-:Y:S01]  /*81b0*/  LDGSTS.E [R248+0x4004], desc[UR60][R170.64], !P5 ;  /* 0x04004000aaf87fae */ /* 0x000fe2000e92187c */
[----:B------:R-:W2:Y:S01]  /*81c0*/  LDC R8, c[0x0][0x230] ;  /* 0x00008c00ff087b82 */ /* 0x000ea20000000800 */
[----:B------:R-:W-:Y:S01]  /*81d0*/  ISETP.GE.U32.AND P5, PT, R6, 0x7fffff2b, PT ;  /* 0x7fffff2b0600780c */ /* 0x000fe20003fa6070 */
[----:B----4-:R-:W-:Y:S01]  /*81e0*/  VIADD R6, R7, 0xffffffa8 ;  /* 0xffffffa807067836 */ /* 0x010fe20000000000 */
[----:B------:R-:W-:Y:S01]  /*81f0*/  LDGSTS.E [R248+0x4008], desc[UR60][R146.64], !P4 ;  /* 0x0400800092f87fae */ /* 0x000fe2000e12187c */
[----:B------:R-:W-:Y:S01]  /*8200*/  ISETP.GE.U32.AND P4, PT, R5, 0x7fffff2a, PT ;  /* 0x7fffff2a0500780c */ /* 0x000fe20003f86070 */
[----:B------:R-:W-:Y:S02]  /*8210*/  VIADD R5, R241, 0xffffff8b ;  /* 0xffffff8bf1057836 */ /* 0x000fe40000000000 */
        /* <DEDUP_REMOVED lines=9> */
[----:B-1----:R-:W-:Y:S01]  /*82b0*/  VIADD R6, R9, 0xffffff88 ;  /* 0xffffff8809067836 */ /* 0x002fe20000000000 */
[----:B------:R-:W1:Y:S01]  /*82c0*/  LDC R241, c[0x0][0x230] ;  /* 0x00008c00fff17b82 */ /* 0x000e620000000800 */
[----:B------:R-:W-:Y:S01]  /*82d0*/  LDGSTS.E [R248+0x8008], desc[UR60][R226.64], !P4 ;  /* 0x08008000e2f87fae */ /* 0x000fe2000e12187c */
[----:B------:R-:W-:Y:S01]  /*82e0*/  ISETP.GE.U32.AND P4, PT, R5, 0x7fffff0a, PT ;  /* 0x7fffff0a0500780c */ /* 0x000fe20003f86070 */
[----:B------:R-:W-:Y:S02]  /*82f0*/  VIADD R5, R4, 0xffffffe4 ;  /* 0xffffffe404057836 */ /* 0x000fe40000000000 */
[----:B------:R-:W-:Y:S03]  /*8300*/  LDGSTS.E [R248+0x800c], desc[UR60][R158.64], !P1 ;  /* 0x0800c0009ef87fae */ /* 0x000fe6000c92187c */
[----:B------:R-:W-:Y:S01]  /*8310*/  ISETP.GE.U32.AND P1, PT, R5, 0x7fffff65, PT ;  /* 0x7fffff650500780c */ /* 0x000fe20003f26070 */
[----:B------:R-:W-:Y:S01]  /*8320*/  LDGSTS.E [R248+0xc000], desc[UR60][R160.64], !P0 ;  /* 0x0c000000a0f87fae */ /* 0x000fe2000c12187c */
[----:B------:R-:W-:Y:S01]  /*8330*/  ISETP.GE.U32.AND P0, PT, R6, 0x7fffff09, PT ;  /* 0x7fffff090600780c */ /* 0x000fe20003f06070 */
[----:B------:R-:W4:Y:S01]  /*8340*/  LDC R9, c[0x0][0x230] ;  /* 0x00008c00ff097b82 */ /* 0x000f220000000800 */
[C---:B------:R-:W-:Y:S01]  /*8350*/  IADD3 R5, R4.reuse, -0x3a, RZ ;  /* 0xffffffc604057810 */ /* 0x040fe20007ffe0ff */
[----:B------:R-:W-:Y:S01]  /*8360*/  STL.64 [R1+0x850], R118 ;  /* 0x0008507601007387 */ /* 0x000fe20000100a00 */
[----:B------:R-:W-:-:S03]  /*8370*/  VIADD R6, R4, 0xffffffc7 ;  /* 0xffffffc704067836 */ /* 0x000fc60000000000 */
[----:B------:R-:W-:Y:S02]  /*8380*/  STL.64 [R1+0x858], R112 ;  /* 0x0008587001007387 */ /* 0x000fe40000100a00 */
[----:B------:R-:W1:Y:S02]  /*8390*/  LDC R240, c[0x0][0x230] ;  /* 0x00008c00fff07b82 */ /* 0x000e640000000800 */
[----:B------:R-:W-:Y:S04]  /*83a0*/  STL.64 [R1+0x860], R136 ;  /* 0x0008608801007387 */ /* 0x000fe80000100a00 */
[----:B------:R2:W-:Y:S02]  /*83b0*/  STL [R1+0x744], R14 ;  /* 0x0007440e01007387 */ /* 0x0005e40000100800 */
[----:B------:R-:W1:Y:S02]  /*83c0*/  LDC R242, c[0x0][0x230] ;  /* 0x00008c00fff27b82 */ /* 0x000e640000000800 */
[----:B------:R-:W-:Y:S01]  /*83d0*/  LDGSTS.E [R248+0xc004], desc[UR60][R162.64], !P5 ;  /* 0x0c004000a2f87fae */ /* 0x000fe2000e92187c */
[----:B------:R-:W-:Y:S01]  /*83e0*/  ISETP.GE.U32.AND P5, PT, R6, 0x7fffff48, PT ;  /* 0x7fffff480600780c */ /* 0x000fe20003fa6070 */
[----:B------:R-:W-:-:S02]  /*83f0*/  VIADD R6, R4, 0xffffffc5 ;  /* 0xffffffc504067836 */ /* 0x000fc40000000000 */
[----:B------:R-:W-:Y:S01]  /*8400*/  LDGSTS.E [R248+0xc008], desc[UR60][R164.64], !P4 ;  /* 0x0c008000a4f87fae */ /* 0x000fe2000e12187c */
[----:B------:R-:W-:Y:S01]  /*8410*/  ISETP.GE.U32.AND P4, PT, R5, 0x7fffff47, PT ;  /* 0x7fffff470500780c */ /* 0x000fe20003f86070 */
[----:B------:R-:W-:Y:S01]  /*8420*/  VIADD R5, R4, 0xffffffc4 ;  /* 0xffffffc404057836 */ /* 0x000fe20000000000 */
[----:B--2---:R-:W-:Y:S01]  /*8430*/  LOP3.LUT R14, R3, 0x60, RZ, 0x3c, !PT ;  /* 0x00000060030e7812 */ /* 0x004fe200078e3cff */
[----:B------:R-:W-:Y:S01]  /*8440*/  LDGSTS.E [R248+0xc00c], desc[UR60][R166.64], !P0 ;  /* 0x0c00c000a6f87fae */ /* 0x000fe2000c12187c */
[----:B------:R-:W-:Y:S01]  /*8450*/  ISETP.GE.U32.AND P0, PT, R6, 0x7fffff46, PT ;  /* 0x7fffff460600780c */ /* 0x000fe20003f06070 */
[----:B------:R-:W-:Y:S02]  /*8460*/  VIADD R6, R4, 0xffffffe2 ;  /* 0xffffffe204067836 */ /* 0x000fe40000000000 */
[----:B------:R-:W-:Y:S01]  /*8470*/  VIADD R249, R14, UR7 ;  /* 0x000000070ef97c36 */ /* 0x000fe20008000000 */
[----:B------:R2:W-:Y:S04]  /*8480*/  STL [R1+0x740], R14 ;  /* 0x0007400e01007387 */ /* 0x0005e80000100800 */
[----:B------:R-:W-:Y:S01]  /*8490*/  LDGSTS.E [R249], desc[UR60][R198.64], !P6 ;  /* 0x00000000c6f97fae */ /* 0x000fe2000f12187c */
[----:B------:R-:W-:Y:S01]  /*84a0*/  ISETP.GE.U32.AND P6, PT, R5, 0x7fffff45, PT ;  /* 0x7fffff450500780c */ /* 0x000fe20003fc6070 */
[----:B------:R-:W-:-:S02]  /*84b0*/  VIADD R5, R4, 0xffffffe3 ;  /* 0xffffffe304057836 */ /* 0x000fc40000000000 */
[----:B------:R-:W-:Y:S01]  /*84c0*/  LDGSTS.E [R249+0x4], desc[UR60][R172.64], !P3 ;  /* 0x00004000acf97fae */ /* 0x000fe2000d92187c */
[----:B--2---:R-:W-:Y:S02]  /*84d0*/  LOP3.LUT R14, R3, 0x70, RZ, 0x3c, !PT ;  /* 0x00000070030e7812 */ /* 0x004fe400078e3cff */
[----:B------:R-:W-:Y:S01]  /*84e0*/  ISETP.GE.U32.AND P3, PT, R5, 0x7fffff64, PT ;  /* 0x7fffff640500780c */ /* 0x000fe20003f66070 */
[----:B------:R-:W-:Y:S01]  /*84f0*/  VIADD R5, R4, 0xffffffe1 ;  /* 0xffffffe104057836 */ /* 0x000fe20000000000 */
[----:B------:R-:W-:Y:S01]  /*8500*/  LDGSTS.E [R249+0x8], desc[UR60][R168.64], !P2 ;  /* 0x00008000a8f97fae */ /* 0x000fe2000d12187c */
[----:B------:R-:W-:Y:S01]  /*8510*/  ISETP.GE.U32.AND P2, PT, R6, 0x7fffff63, PT ;  /* 0x7fffff630600780c */ /* 0x000fe20003f46070 */
[----:B------:R-:W-:Y:S02]  /*8520*/  VIADD R6, R8, 0xffffffa7 ;  /* 0xffffffa708067836 */ /* 0x000fe40000000000 */
[----:B------:R-:W-:Y:S01]  /*8530*/  LDGSTS.E [R249+0xc], desc[UR60][R184.64], !P1 ;  /* 0x0000c000b8f97fae */ /* 0x000fe2000c92187c */
[----:B------:R-:W-:Y:S01]  /*8540*/  ISETP.GE.U32.AND P1, PT, R5, 0x7fffff62, PT ;  /* 0x7fffff620500780c */ /* 0x000fe20003f26070 */
[----:B----4-:R-:W-:Y:S01]  /*8550*/  VIADD R5, R9, 0xffffffa6 ;  /* 0xffffffa609057836 */ /* 0x010fe20000000000 */
[----:B------:R-:W2:Y:S01]  /*8560*/  LDC R8, c[0x0][0x230] ;  /* 0x00008c00ff087b82 */ /* 0x000ea20000000800 */
[----:B------:R-:W-:Y:S01]  /*8570*/  LDGSTS.E [R249+0x4000], desc[UR60][R176.64], !P5 ;  /* 0x04000000b0f97fae */ /* 0x000fe2000e92187c */
[----:B------:R-:W-:Y:S01]  /*8580*/  ISETP.GE.U32.AND P5, PT, R6, 0x7fffff28, PT ;  /* 0x7fffff280600780c */ /* 0x000fe20003fa6070 */
[----:B---3--:R-:W-:-:S02]  /*8590*/  VIADD R6, R7, 0xffffffa5 ;  /* 0xffffffa507067836 */ /* 0x008fc40000000000 */
[----:B------:R-:W-:Y:S01]  /*85a0*/  LDGSTS.E [R249+0x4004], desc[UR60][R202.64], !P4 ;  /* 0x04004000caf97fae */ /* 0x000fe2000e12187c */
[----:B------:R-:W-:Y:S01]  /*85b0*/  ISETP.GE.U32.AND P4, PT, R5, 0x7fffff27, PT ;  /* 0x7fffff270500780c */ /* 0x000fe20003f86070 */
[----:B-1----:R-:W-:Y:S01]  /*85c0*/  VIADD R5, R241, 0xffffffa4 ;  /* 0xffffffa4f1057836 */ /* 0x002fe20000000000 */
[----:B------:R-:W1:Y:S01]  /*85d0*/  LDC R7, c[0x0][0x230] ;  /* 0x00008c00ff077b82 */ /* 0x000e620000000800 */
        /* <DEDUP_REMOVED lines=15> */
[----:B------:R-:W-:Y:S02]  /*86d0*/  VIADD R242, R14, UR7 ;  /* 0x000000070ef27c36 */ /* 0x000fe40008000000 */
[----:B------:R-:W-:Y:S01]  /*86e0*/  ISETP.GE.U32.AND P0, PT, R5, 0x7fffff61, PT ;  /* 0x7fffff610500780c */ /* 0x000fe20003f06070 */
[----:B------:R-:W-:Y:S01]  /*86f0*/  LDGSTS.E [R249+0x800c], desc[UR60][R188.64], !P6 ;  /* 0x0800c000bcf97fae */ /* 0x000fe2000f12187c */
[----:B------:R-:W-:Y:S01]  /*8700*/  ISETP.GE.U32.AND P6, PT, R6, 0x7fffff06, PT ;  /* 0x7fffff060600780c */ /* 0x000fe20003fc6070 */
[----:B--2---:R-:W-:Y:S01]  /*8710*/  VIADD R6, R8, 0xffffff84 ;  /* 0xffffff8408067836 */ /* 0x004fe20000000000 */
[----:B------:R-:W2:Y:S01]  /*8720*/  LDC R9, c[0x0][0x230] ;  /* 0x00008c00ff097b82 */ /* 0x000ea20000000800 */
[----:B------:R-:W-:Y:S01]  /*8730*/  LDGSTS.E [R249+0xc000], desc[UR60][R190.64], !P5 ;  /* 0x0c000000bef97fae */ /* 0x000fe2000e92187c */
[----:B------:R-:W-:-:S03]  /*8740*/  VIADD R5, R4, 0xffffffc3 ;  /* 0xffffffc304057836 */ /* 0x000fc60000000000 */
[----:B------:R-:W-:Y:S01]  /*8750*/  LDGSTS.E [R249+0xc004], desc[UR60][R192.64], !P4 ;  /* 0x0c004000c0f97fae */ /* 0x000fe2000e12187c */
[----:B------:R-:W-:Y:S01]  /*8760*/  ISETP.GE.U32.AND P4, PT, R6, 0x7fffff05, PT ;  /* 0x7fffff050600780c */ /* 0x000fe20003f86070 */
[C---:B------:R-:W-:Y:S01]  /*8770*/  VIADD R6, R4.reuse, 0xffffffc1 ;  /* 0xffffffc104067836 */ /* 0x040fe20000000000 */
[----:B------:R-:W4:Y:S01]  /*8780*/  LDC R8, c[0x0][0x230] ;  /* 0x00008c00ff087b82 */ /* 0x000f220000000800 */
[----:B------:R-:W-:Y:S01]  /*8790*/  ISETP.GE.U32.AND P5, PT, R5, 0x7fffff44, PT ;  /* 0x7fffff440500780c */ /* 0x000fe20003fa6070 */
[----:B------:R3:W-:Y:S01]  /*87a0*/  STL [R1+0x73c], R14 ;  /* 0x00073c0e01007387 */ /* 0x0007e20000100800 */
[----:B------:R-:W-:-:S03]  /*87b0*/  IADD3 R5, R4, -0x3e, RZ ;  /* 0xffffffc204057810 */ /* 0x000fc60007ffe0ff */
[----:B------:R-:W-:Y:S01]  /*87c0*/  LDGSTS.E [R249+0xc008], desc[UR60][R194.64], !P6 ;  /* 0x0c008000c2f97fae */ /* 0x000fe2000f12187c */
[----:B------:R-:W-:Y:S01]  /*87d0*/  ISETP.GE.U32.AND P6, PT, R5, 0x7fffff43, PT ;  /* 0x7fffff430500780c */ /* 0x000fe20003fc6070 */
[----:B------:R-:W2:Y:S01]  /*87e0*/  LDC R252, c[0x0][0x230] ;  /* 0x00008c00fffc7b82 */ /* 0x000ea20000000800 */
[----:B------:R-:W-:Y:S01]  /*87f0*/  VIADD R5, R4, 0xffffffc0 ;  /* 0xffffffc004057836 */ /* 0x000fe20000000000 */
[----:B------:R-:W-:Y:S04]  /*8800*/  STL [R1+0x354], R88 ;  /* 0x0003545801007387 */ /* 0x000fe80000100800 */
[----:B------:R-:W-:Y:S01]  /*8810*/  LDGSTS.E [R249+0xc00c], desc[UR60][R196.64], !P4 ;  /* 0x0c00c000c4f97fae */ /* 0x000fe2000e12187c */
[----:B------:R-:W-:Y:S01]  /*8820*/  ISETP.GE.U32.AND P4, PT, R6, 0x7fffff42, PT ;  /* 0x7fffff420600780c */ /* 0x000fe20003f86070 */
[----:B-1----:R-:W-:Y:S01]  /*8830*/  VIADD R6, R7, 0xffffffa3 ;  /* 0xffffffa307067836 */ /* 0x002fe20000000000 */
[----:B---3--:R-:W1:Y:S01]  /*8840*/  LDC R14, c[0x0][0x230] ;  /* 0x00008c00ff0e7b82 */ /* 0x008e620000000800 */
[----:B------:R-:W-:Y:S01]  /*8850*/  LDGSTS.E [R242], desc[UR60][R206.64], !P3 ;  /* 0x00000000cef27fae */ /* 0x000fe2000d92187c */
[----:B------:R-:W-:Y:S01]  /*8860*/  ISETP.GE.U32.AND P3, PT, R5, 0x7fffff41, PT ;  /* 0x7fffff410500780c */ /* 0x000fe20003f66070 */
[----:B------:R-:W-:-:S02]  /*8870*/  VIADD R5, R240, 0xffffffa2 ;  /* 0xffffffa2f0057836 */ /* 0x000fc40000000000 */
[----:B------:R-:W-:Y:S01]  /*8880*/  LDGSTS.E [R242+0x4], desc[UR60][R200.64], !P2 ;  /* 0x00004000c8f27fae */ /* 0x000fe2000d12187c */
[----:B------:R-:W-:Y:S01]  /*8890*/  ISETP.GE.U32.AND P2, PT, R6, 0x7fffff24, PT ;  /* 0x7fffff240600780c */ /* 0x000fe20003f46070 */
[----:B----4-:R-:W-:Y:S01]  /*88a0*/  VIADD R6, R8, 0xffffffa1 ;  /* 0xffffffa108067836 */ /* 0x010fe20000000000 */
[----:B------:R-:W3:Y:S01]  /*88b0*/  LDC R7, c[0x0][0x230] ;  /* 0x00008c00ff077b82 */ /* 0x000ee20000000800 */
[----:B------:R-:W-:Y:S01]  /*88c0*/  LDGSTS.E [R242+0x8], desc[UR60][R216.64], !P1 ;  /* 0x00008000d8f27fae */ /* 0x000fe2000c92187c */
[----:B------:R-:W-:Y:S01]  /*88d0*/  ISETP.GE.U32.AND P1, PT, R5, 0x7fffff23, PT ;  /* 0x7fffff230500780c */ /* 0x000fe20003f26070 */
[----:B--2---:R-:W-:Y:S02]  /*88e0*/  VIADD R5, R9, 0xffffffa0 ;  /* 0xffffffa009057836 */ /* 0x004fe40000000000 */
[----:B------:R-:W-:Y:S01]  /*88f0*/  LDGSTS.E [R242+0xc], desc[UR60][R204.64], !P0 ;  /* 0x0000c000ccf27fae */ /* 0x000fe2000c12187c */
[----:B------:R-:W-:Y:S01]  /*8900*/  ISETP.GE.U32.AND P0, PT, R6, 0x7fffff22, PT ;  /* 0x7fffff220600780c */ /* 0x000fe20003f06070 */
[----:B------:R-:W-:Y:S01]  /*8910*/  VIADD R6, R241, 0xffffff83 ;  /* 0xffffff83f1067836 */ /* 0x000fe20000000000 */
[----:B------:R-:W2:Y:S01]  /*8920*/  LDC R8, c[0x0][0x230] ;  /* 0x00008c00ff087b82 */ /* 0x000ea20000000800 */
[----:B------:R-:W-:Y:S01]  /*8930*/  LDGSTS.E [R242+0x4000], desc[UR60][R212.64], !P5 ;  /* 0x04000000d4f27fae */ /* 0x000fe2000e92187c */
[----:B------:R-:W-:Y:S01]  /*8940*/  ISETP.GE.U32.AND P5, PT, R5, 0x7fffff21, PT ;  /* 0x7fffff210500780c */ /* 0x000fe20003fa6070 */
[----:B------:R-:W-:-:S02]  /*8950*/  VIADD R5, R252, 0xffffff82 ;  /* 0xffffff82fc057836 */ /* 0x000fc40000000000 */
[----:B------:R-:W-:Y:S01]  /*8960*/  LDGSTS.E [R242+0x4004], desc[UR60][R210.64], !P6 ;  /* 0x04004000d2f27fae */ /* 0x000fe2000f12187c */
[----:B------:R-:W-:Y:S02]  /*8970*/  ISETP.GE.U32.AND P6, PT, R6, 0x7fffff04, PT ;  /* 0x7fffff040600780c */ /* 0x000fe40003fc6070 */
[----:B------:R-:W4:Y:S01]  /*8980*/  LDC R9, c[0x0][0x230] ;  /* 0x00008c00ff097b82 */ /* 0x000f220000000800 */
[----:B------:R-:W-:Y:S01]  /*8990*/  LDGSTS.E [R242+0x4008], desc[UR60][R208.64], !P4 ;  /* 0x04008000d0f27fae */ /* 0x000fe2000e12187c */
[----:B------:R-:W-:-:S03]  /*89a0*/  ISETP.GE.U32.AND P4, PT, R5, 0x7fffff03, PT ;  /* 0x7fffff030500780c */ /* 0x000fc60003f86070 */
[----:B------:R-:W-:Y:S01]  /*89b0*/  LDGSTS.E [R242+0x400c], desc[UR60][R224.64], !P3 ;  /* 0x0400c000e0f27fae */ /* 0x000fe2000d92187c */
[----:B------:R-:W-:Y:S01]  /*89c0*/  ISETP.GT.AND P3, PT, R88, 0x7f, PT ;  /* 0x0000007f5800780c */ /* 0x000fe20003f64270 */
[----:B---3--:R-:W-:Y:S02]  /*89d0*/  VIADD R6, R7, 0xffffff80 ;  /* 0xffffff8007067836 */ /* 0x008fe40000000000 */
[----:B------:R-:W-:Y:S01]  /*89e0*/  LDGSTS.E [R242+0x8000], desc[UR60][R218.64], !P2 ;  /* 0x08000000daf27fae */ /* 0x000fe2000d12187c */
[C---:B------:R-:W-:Y:S01]  /*89f0*/  ISETP.GE.AND P2, PT, R157.reuse, R7, PT ;  /* 0x000000079d00720c */ /* 0x040fe20003f46270 */
[----:B------:R-:W3:Y:S01]  /*8a00*/  LDC R240, c[0x0][0x230] ;  /* 0x00008c00fff07b82 */ /* 0x000ee20000000800 */
[----:B------:R-:W-:Y:S01]  /*8a10*/  SEL R4, RZ, 0x4, !P3 ;  /* 0x00000004ff047807 */ /* 0x000fe20005800000 */
[----:B------:R-:W-:Y:S01]  /*8a20*/  LDGSTS.E [R242+0x8004], desc[UR60][R214.64], !P1 ;  /* 0x08004000d6f27fae */ /* 0x000fe2000c92187c */
[----:B------:R-:W-:Y:S01]  /*8a30*/  ISETP.GE.AND P3, PT, R157, R6, PT ;  /* 0x000000069d00720c */ /* 0x000fe20003f66270 */
[----:B--2---:R-:W-:Y:S01]  /*8a40*/  VIADD R7, R8, 0xffffff81 ;  /* 0xffffff8108077836 */ /* 0x004fe20000000000 */
[----:B------:R-:W-:Y:S01]  /*8a50*/  SEL R5, R4, RZ, !P2 ;  /* 0x000000ff04057207 */ /* 0x000fe20005000000 */
[----:B------:R-:W-:Y:S01]  /*8a60*/  LDGSTS.E [R242+0x8008], desc[UR60][R22.64], !P0 ;  /* 0x0800800016f27fae */ /* 0x000fe2000c12187c */
[----:B------:R-:W-:Y:S01]  /*8a70*/  SEL R4, RZ, 0x4, P3 ;  /* 0x00000004ff047807 */ /* 0x000fe20001800000 */
[----:B------:R-:W2:Y:S01]  /*8a80*/  LDC R241, c[0x0][0x230] ;  /* 0x00008c00fff17b82 */ /* 0x000ea20000000800 */
[----:B------:R-:W-:Y:S01]  /*8a90*/  ISETP.GE.U32.AND P3, PT, R7, 0x7fffff02, PT ;  /* 0x7fffff020700780c */ /* 0x000fe20003f66070 */
[----:B------:R1:W-:Y:S01]  /*8aa0*/  LDGSTS.E [R242+0x800c], desc[UR60][R20.64], !P5 ;  /* 0x0800c00014f27fae */ /* 0x0003e2000e92187c */
[----:B------:R-:W-:-:S02]  /*8ab0*/  ISETP.GT.AND P2, PT, R88, 0xff, PT ;  /* 0x000000ff5800780c */ /* 0x000fc40003f44270 */
[----:B------:R-:W-:Y:S01]  /*8ac0*/  ISETP.GE.U32.AND P1, PT, R6, 0x7fffff01, PT ;  /* 0x7fffff010600780c */ /* 0x000fe20003f26070 */
[----:B------:R-:W-:Y:S01]  /*8ad0*/  LDGSTS.E [R242+0xc000], desc[UR60][R18.64], !P6 ;  /* 0x0c00000012f27fae */ /* 0x000fe2000f12187c */
[----:B------:R-:W-:Y:S01]  /*8ae0*/  SEL R4, R4, RZ, P2 ;  /* 0x000000ff04047207 */ /* 0x000fe20001000000 */
[----:B------:R-:W1:Y:S01]  /*8af0*/  LDC R252, c[0x0][0x230] ;  /* 0x00008c00fffc7b82 */ /* 0x000e620000000800 */
[----:B------:R-:W-:Y:S01]  /*8b00*/  ISETP.NE.U32.AND P2, PT, R5, RZ, PT ;  /* 0x000000ff0500720c */ /* 0x000fe20003f45070 */
[----:B------:R-:W-:Y:S01]  /*8b10*/  LDGSTS.E [R242+0xc004], desc[UR60][R16.64], !P4 ;  /* 0x0c00400010f27fae */ /* 0x000fe2000e12187c */
[----:B------:R-:W-:Y:S01]  /*8b20*/  ISETP.NE.U32.AND P0, PT, R4, RZ, PT ;  /* 0x000000ff0400720c */ /* 0x000fe20003f05070 */
[----:B----4-:R-:W-:Y:S02]  /*8b30*/  VIADD R4, R9, 0xffffff7f ;  /* 0xffffff7f09047836 */ /* 0x010fe40000000000 */
[----:B------:R-:W-:Y:S01]  /*8b40*/  LDGSTS.E [R242+0xc008], desc[UR60][R10.64], !P3 ;  /* 0x0c0080000af27fae */ /* 0x000fe2000d92187c */
[----:B---3--:R-:W-:-:S03]  /*8b50*/  VIADD R5, R240, 0xffffff7e ;  /* 0xffffff7ef0057836 */ /* 0x008fc60000000000 */
[----:B------:R-:W3:Y:S01]  /*8b60*/  LDL.64 R156, [R1+0x228] ;  /* 0x00022800019c7983 */ /* 0x000ee20000100a00 */
[----:B------:R-:W-:Y:S01]  /*8b70*/  ISETP.GE.U32.AND P5, PT, R4, 0x7fffff00, PT ;  /* 0x7fffff000400780c */ /* 0x000fe20003fa6070 */
[----:B------:R-:W-:Y:S01]  /*8b80*/  VIADD R4, R15, 0xffffff7d ;  /* 0xffffff7d0f047836 */ /* 0x000fe20000000000 */
[----:B------:R-:W-:Y:S01]  /*8b90*/  ISETP.GE.U32.AND P6, PT, R5, 0x7ffffeff, PT ;  /* 0x7ffffeff0500780c */ /* 0x000fe20003fc6070 */
[----:B------:R-:W-:Y:S01]  /*8ba0*/  LDGSTS.E [R242+0xc00c], desc[UR60][R12.64], !P1 ;  /* 0x0c00c0000cf27fae */ /* 0x000fe2000c92187c */
[----:B------:R-:W-:Y:S01]  /*8bb0*/  LOP3.LUT R7, R2, 0x30, RZ, 0x3c, !PT ;  /* 0x0000003002077812 */ /* 0x000fe200078e3cff */
[----:B--2---:R-:W-:Y:S01]  /*8bc0*/  VIADD R5, R241, 0xffffff7c ;  /* 0xffffff7cf1057836 */ /* 0x004fe20000000000 */
[----:B------:R-:W-:Y:S01]  /*8bd0*/  ISETP.GE.U32.AND P4, PT, R4, 0x7ffffefe, PT ;  /* 0x7ffffefe0400780c */ /* 0x000fe20003f86070 */
[----:B------:R-:W2:Y:S01]  /*8be0*/  LDL.64 R10, [R1+0x268] ;  /* 0x00026800010a7983 */ /* 0x000ea20000100a00 */
[----:B-1----:R-:W-:Y:S01]  /*8bf0*/  IADD3 R4, R14, -0x85, RZ ;  /* 0xffffff7b0e047810 */ /* 0x002fe20007ffe0ff */
[----:B------:R-:W1:Y:S01]  /*8c00*/  LDC R21, c[0x0][0x230] ;  /* 0x00008c00ff157b82 */ /* 0x000e620000000800 */
[C---:B------:R-:W-:Y:S01]  /*8c10*/  LOP3.LUT R15, R2.reuse, 0x60, RZ, 0x3c, !PT ;  /* 0x00000060020f7812 */ /* 0x040fe200078e3cff */
[----:B------:R-:W0:Y:S01]  /*8c20*/  LDGDEPBAR ;  /* 0x00000000000079af */ /* 0x000e220000000000 */
[----:B------:R-:W-:-:S02]  /*8c30*/  LOP3.LUT R14, R2, 0x70, RZ, 0x3c, !PT ;  /* 0x00000070020e7812 */ /* 0x000fc400078e3cff */
[----:B------:R-:W-:Y:S01]  /*8c40*/  ISETP.GE.U32.AND P3, PT, R5, 0x7ffffefd, PT ;  /* 0x7ffffefd0500780c */ /* 0x000fe20003f66070 */
[----:B------:R4:W-:Y:S01]  /*8c50*/  STL.64 [R1+0x768], R2 ;  /* 0x0007680201007387 */ /* 0x0009e20000100a00 */
[----:B------:R-:W-:Y:S01]  /*8c60*/  ISETP.GE.U32.AND P1, PT, R4, 0x7ffffefc, PT ;  /* 0x7ffffefc0400780c */ /* 0x000fe20003f26070 */
[C---:B------:R-:W-:Y:S01]  /*8c70*/  VIADD R4, R2.reuse, UR7 ;  /* 0x0000000702047c36 */ /* 0x040fe20008000000 */
[C---:B------:R-:W-:Y:S01]  /*8c80*/  LOP3.LUT R5, R2.reuse, 0x10, RZ, 0x3c, !PT ;  /* 0x0000001002057812 */ /* 0x040fe200078e3cff */
[----:B------:R-:W3:Y:S01]  /*8c90*/  LDL.64 R12, [R1+0x1e8] ;  /* 0x0001e800010c7983 */ /* 0x000ee20000100a00 */
[C---:B------:R-:W-:Y:S01]  /*8ca0*/  LOP3.LUT R6, R2.reuse, 0x20, RZ, 0x3c, !PT ;  /* 0x0000002002067812 */ /* 0x040fe200078e3cff */
[----:B------:R-:W-:Y:S01]  /*8cb0*/  VIADD R240, R15, UR7 ;  /* 0x000000070ff07c36 */ /* 0x000fe20008000000 */
[----:B------:R-:W-:Y:S01]  /*8cc0*/  LOP3.LUT R8, R2, 0x40, RZ, 0x3c, !PT ;  /* 0x0000004002087812 */ /* 0x000fe200078e3cff */
[----:B------:R-:W-:Y:S01]  /*8cd0*/  VIADD R241, R14, UR7 ;  /* 0x000000070ef17c36 */ /* 0x000fe20008000000 */
[----:B------:R-:W-:Y:S01]  /*8ce0*/  LOP3.LUT R9, R2, 0x50, RZ, 0x3c, !PT ;  /* 0x0000005002097812 */ /* 0x000fe200078e3cff */
[----:B------:R-:W-:Y:S01]  /*8cf0*/  IMAD.WIDE R14, R152, 0x4, R220 ;  /* 0x00000004980e7825 */ /* 0x000fe200078e02dc */
[----:B------:R-:W1:Y:S01]  /*8d00*/  LDC R20, c[0x0][0x230] ;  /* 0x00008c00ff147b82 */ /* 0x000e620000000800 */
[----:B----4-:R-:W4:Y:S04]  /*8d10*/  LDL.LU.64 R2, [R1+0xb0] ;  /* 0x0000b00001027983 */ /* 0x010f280000300a00 */
[----:B------:R-:W4:Y:S03]  /*8d20*/  LDL.64 R220, [R1+0x1a8] ;  /* 0x0001a80001dc7983 */ /* 0x000f260000100a00 */
[----:B------:R-:W1:Y:S01]  /*8d30*/  LDC R88, c[0x0][0x230] ;  /* 0x00008c00ff587b82 */ /* 0x000e620000000800 */
[----:B------:R-:W4:Y:S04]  /*8d40*/  LDL.64 R136, [R1+0x168] ;  /* 0x0001680001887983 */ /* 0x000f280000100a00 */
        /* <DEDUP_REMOVED lines=14> */
[----:B--2---:R-:W-:Y:S04]  /*8e30*/  LDGSTS.E [R4+0x30000], desc[UR60][R10.64], P2 ;  /* 0x300000000a047fae */ /* 0x004fe8000912187c */
[----:B---3--:R-:W-:Y:S04]  /*8e40*/  LDGSTS.E [R4+0x30400], desc[UR60][R156.64], P2 ;  /* 0x304000009c047fae */ /* 0x008fe8000912187c */
[----:B------:R-:W2:Y:S04]  /*8e50*/  LDL.64 R10, [R1+0x160] ;  /* 0x00016000010a7983 */ /* 0x000ea80000100a00 */
[----:B------:R-:W3:Y:S01]  /*8e60*/  LDL.64 R156, [R1+0x158] ;  /* 0x00015800019c7983 */ /* 0x000ee20000100a00 */
[----:B------:R-:W-:-:S03]  /*8e70*/  VIADD R5, R5, UR7 ;  /* 0x0000000705057c36 */ /* 0x000fc60008000000 */
[----:B------:R1:W-:Y:S04]  /*8e80*/  STL.64 [R1+0x270], R14 ;  /* 0x0002700e01007387 */ /* 0x0003e80000100a00 */
[----:B------:R-:W-:Y:S04]  /*8e90*/  LDGSTS.E [R4+0x30800], desc[UR60][R12.64], P2 ;  /* 0x308000000c047fae */ /* 0x000fe8000912187c */
[----:B------:R-:W3:Y:S04]  /*8ea0*/  LDL.64 R108, [R1+0x118] ;  /* 0x00011800016c7983 */ /* 0x000ee80000100a00 */
[----:B----4-:R-:W-:Y:S04]  /*8eb0*/  LDGSTS.E [R4+0x30c00], desc[UR60][R220.64], P2 ;  /* 0x30c00000dc047fae */ /* 0x010fe8000912187c */
[----:B------:R-:W4:Y:S04]  /*8ec0*/  LDL.64 R110, [R1+0xd8] ;  /* 0x0000d800016e7983 */ /* 0x000f280000100a00 */
[----:B------:R-:W-:Y:S04]  /*8ed0*/  LDGSTS.E [R4+0x31000], desc[UR60][R136.64], P2 ;  /* 0x3100000088047fae */ /* 0x000fe8000912187c */
        /* <DEDUP_REMOVED lines=14> */
[----:B------:R-:W4:Y:S01]  /*8fc0*/  LDL.64 R12, [R1+0xd0] ;  /* 0x0000d000010c7983 */ /* 0x000f220000100a00 */
[----:B------:R-:W-:-:S02]  /*8fd0*/  VIADD R6, R6, UR7 ;  /* 0x0000000706067c36 */ /* 0x000fc40008000000 */
[----:B------:R-:W-:Y:S01]  /*8fe0*/  VIADD R7, R7, UR7 ;  /* 0x0000000707077c36 */ /* 0x000fe20008000000 */
[----:B------:R-:W4:Y:S04]  /*8ff0*/  LDL.64 R136, [R1+0x1c8] ;  /* 0x0001c80001887983 */ /* 0x000f280000100a00 */
[----:B------:R-:W4:Y:S04]  /*9000*/  LDL.64 R112, [R1+0x188] ;  /* 0x0001880001707983 */ /* 0x000f280000100a00 */
[----:B------:R-:W4:Y:S04]  /*9010*/  LDL.64 R118, [R1+0x148] ;  /* 0x0001480001767983 */ /* 0x000f280000100a00 */
[----:B------:R-:W4:Y:S04]  /*9020*/  LDL.64 R140, [R1+0x108] ;  /* 0x00010800018c7983 */ /* 0x000f280000100a00 */
[----:B------:R-:W4:Y:S04]  /*9030*/  LDL.64 R114, [R1+0xc8] ;  /* 0x0000c80001727983 */ /* 0x000f280000100a00 */
[----:B------:R-:W4:Y:S04]  /*9040*/  LDL.64 R104, [R1+0x88] ;  /* 0x0000880001687983 */ /* 0x000f280000100a00 */
[----:B------:R-:W4:Y:S04]  /*9050*/  LDL.64 R102, [R1+0x240] ;  /* 0x0002400001667983 */ /* 0x000f280000100a00 */
[----:B------:R-:W4:Y:S01]  /*9060*/  LDL.64 R100, [R1+0x200] ;  /* 0x0002000001647983 */ /* 0x000f220000100a00 */
[----:B------:R-:W-:-:S02]  /*9070*/  VIADD R8, R8, UR7 ;  /* 0x0000000708087c36 */ /* 0x000fc40008000000 */
[----:B------:R-:W-:Y:S01]  /*9080*/  VIADD R9, R9, UR7 ;  /* 0x0000000709097c36 */ /* 0x000fe20008000000 */
[----:B------:R-:W4:Y:S04]  /*9090*/  LDL.64 R220, [R1+0xf0] ;  /* 0x0000f00001dc7983 */ /* 0x000f280000100a00 */
[----:B--2---:R-:W-:Y:S04]  /*90a0*/  LDGSTS.E [R5+0x31080], desc[UR60][R10.64], P2 ;  /* 0x310800000a057fae */ /* 0x004fe8000912187c */
[----:B------:R-:W-:Y:S04]  /*90b0*/  LDGSTS.E [R5+0x31480], desc[UR60][R16.64], P2 ;  /* 0x3148000010057fae */ /* 0x000fe8000912187c */
[----:B------:R-:W-:Y:S04]  /*90c0*/  LDGSTS.E [R5+0x31880], desc[UR60][R98.64], P2 ;  /* 0x3188000062057fae */ /* 0x000fe8000912187c */
[----:B------:R-:W2:Y:S04]  /*90d0*/  LDL.64 R10, [R1+0x90] ;  /* 0x00009000010a7983 */ /* 0x000ea80000100a00 */
[----:B------:R-:W-:Y:S04]  /*90e0*/  LDGSTS.E [R5+0x31c80], desc[UR60][R96.64], P2 ;  /* 0x31c8000060057fae */ /* 0x000fe8000912187c */
[----:B------:R-:W-:Y:S04]  /*90f0*/  LDGSTS.E [R6+0x30100], desc[UR60][R94.64], P2 ;  /* 0x301000005e067fae */ /* 0x000fe8000912187c */
[----:B------:R-:W-:Y:S04]  /*9100*/  LDGSTS.E [R6+0x30500], desc[UR60][R122.64], P2 ;  /* 0x305000007a067fae */ /* 0x000fe8000912187c */
[----:B------:R-:W-:Y:S04]  /*9110*/  LDGSTS.E [R6+0x30900], desc[UR60][R90.64], P2 ;  /* 0x309000005a067fae */ /* 0x000fe8000912187c */
[----:B------:R-:W-:Y:S04]  /*9120*/  LDGSTS.E [R6+0x30d00], desc[UR60][R234.64], P2 ;  /* 0x30d00000ea067fae */ /* 0x000fe8000912187c */
[----:B------:R-:W2:Y:S04]  /*9130*/  LDL.64 R16, [R1+0x248] ;  /* 0x0002480001107983 */ /* 0x000ea80000100a00 */
[----:B---3--:R-:W-:Y:S04]  /*9140*/  LDGSTS.E [R6+0x31100], desc[UR60][R156.64], P2 ;  /* 0x311000009c067fae */ /* 0x008fe8000912187c */
[----:B------:R-:W-:Y:S04]  /*9150*/  LDGSTS.E [R6+0x31500], desc[UR60][R108.64], P2 ;  /* 0x315000006c067fae */ /* 0x000fe8000912187c */
[----:B----4-:R-:W-:Y:S04]  /*9160*/  LDGSTS.E [R6+0x31900], desc[UR60][R110.64], P2 ;  /* 0x319000006e067fae */ /* 0x010fe8000912187c */
[----:B------:R-:W3:Y:S04]  /*9170*/  LDL.64 R156, [R1+0x208] ;  /* 0x00020800019c7983 */ /* 0x000ee80000100a00 */
[----:B------:R-:W-:Y:S04]  /*9180*/  LDGSTS.E [R6+0x31d00], desc[UR60][R244.64], P2 ;  /* 0x31d00000f4067fae */ /* 0x000fe8000912187c */
[----:B------:R-:W-:Y:S04]  /*9190*/  LDGSTS.E [R7+0x30180], desc[UR60][R92.64], P2 ;  /* 0x301800005c077fae */ /* 0x000fe8000912187c */
[----:B------:R-:W-:Y:S04]  /*91a0*/  LDGSTS.E [R7+0x30580], desc[UR60][R236.64], P2 ;  /* 0x30580000ec077fae */ /* 0x000fe8000912187c */
[----:B------:R-:W-:Y:S04]  /*91b0*/  LDGSTS.E [R7+0x30980], desc[UR60][R250.64], P2 ;  /* 0x30980000fa077fae */ /* 0x000fe8000912187c */
[----:B------:R-:W-:Y:S04]  /*91c0*/  LDGSTS.E [R7+0x30d80], desc[UR60][R238.64], P2 ;  /* 0x30d80000ee077fae */ /* 0x000fe8000912187c */
[----:B------:R-:W-:Y:S04]  /*91d0*/  LDGSTS.E [R7+0x31180], desc[UR60][R22.64], P2 ;  /* 0x3118000016077fae */ /* 0x000fe8000912187c */
[----:B------:R-:W-:Y:S04]  /*91e0*/  LDGSTS.E [R7+0x31580], desc[UR60][R18.64], P2 ;  /* 0x3158000012077fae */ /* 0x000fe8000912187c */
[----:B------:R-:W4:Y:S04]  /*91f0*/  LDL.64 R98, [R1+0x1c0] ;  /* 0x0001c00001627983 */ /* 0x000f280000100a00 */
[----:B------:R-:W-:Y:S04]  /*9200*/  LDGSTS.E [R7+0x31980], desc[UR60][R12.64], P2 ;  /* 0x319800000c077fae */ /* 0x000fe8000912187c */
        /* <DEDUP_REMOVED lines=16> */
[----:B------:R-:W2:Y:S04]  /*9310*/  LDL.64 R10, [R1+0x140] ;  /* 0x00014000010a7983 */ /* 0x000ea80000100a00 */
[----:B------:R-:W-:Y:S04]  /*9320*/  LDGSTS.E [R8+0x30200], desc[UR60][R16.64], P2 ;  /* 0x3020000010087fae */ /* 0x000fe8000912187c */
[----:B------:R-:W2:Y:S04]  /*9330*/  LDL.64 R16, [R1+0x170] ;  /* 0x0001700001107983 */ /* 0x000ea80000100a00 */
[----:B---3--:R-:W-:Y:S04]  /*9340*/  LDGSTS.E [R8+0x30600], desc[UR60][R156.64], P2 ;  /* 0x306000009c087fae */ /* 0x008fe8000912187c */
[----:B------:R-:W-:Y:S04]  /*9350*/  LDGSTS.E [R8+0x30a00], desc[UR60][R136.64], P2 ;  /* 0x30a0000088087fae */ /* 0x000fe8000912187c */
[----:B------:R-:W-:Y:S04]  /*9360*/  LDGSTS.E [R8+0x30e00], desc[UR60][R112.64], P2 ;  /* 0x30e0000070087fae */ /* 0x000fe8000912187c */
[----:B------:R-:W3:Y:S04]  /*9370*/  LDL.64 R156, [R1+0x130] ;  /* 0x00013000019c7983 */ /* 0x000ee80000100a00 */
[----:B------:R-:W3:Y:S04]  /*9380*/  LDL.LU.64 R136, [R1+0x860] ;  /* 0x0008600001887983 */ /* 0x000ee80000300a00 */
[----:B------:R-:W3:Y:S04]  /*9390*/  LDL.LU.64 R112, [R1+0x858] ;  /* 0x0008580001707983 */ /* 0x000ee80000300a00 */
[----:B------:R-:W-:Y:S04]  /*93a0*/  LDGSTS.E [R8+0x31200], desc[UR60][R118.64], P2 ;  /* 0x3120000076087fae */ /* 0x000fe8000912187c */
[----:B------:R-:W-:Y:S04]  /*93b0*/  LDGSTS.E [R8+0x31600], desc[UR60][R140.64], P2 ;  /* 0x316000008c087fae */ /* 0x000fe8000912187c */
[----:B------:R-:W-:Y:S04]  /*93c0*/  LDGSTS.E [R8+0x31a00], desc[UR60][R114.64], P2 ;  /* 0x31a0000072087fae */ /* 0x000fe8000912187c */
[----:B------:R-:W3:Y:S04]  /*93d0*/  LDL.LU.64 R118, [R1+0x850] ;  /* 0x0008500001767983 */ /* 0x000ee80000300a00 */
        /* <DEDUP_REMOVED lines=8> */
[----:B----4-:R-:W-:Y:S04]  /*9460*/  LDGSTS.E [R9+0x30a80], desc[UR60][R98.64], P2 ;  /* 0x30a8000062097fae */ /* 0x010fe8000912187c */
[----:B------:R4:W-:Y:S04]  /*9470*/  LDGSTS.E [R9+0x30e80], desc[UR60][R12.64], P2 ;  /* 0x30e800000c097fae */ /* 0x0009e8000912187c */
[----:B------:R-:W4:Y:S04]  /*9480*/  LDL.LU.64 R98, [R1+0x820] ;  /* 0x0008200001627983 */ /* 0x000f280000300a00 */
[----:B------:R-:W4:Y:S04]  /*9490*/  LDL.LU.64 R12, [R1+0x38] ;  /* 0x00003800010c7983 */ /* 0x000f280000300a00 */
[----:B--2---:R2:W-:Y:S04]  /*94a0*/  LDGSTS.E [R9+0x31280], desc[UR60][R10.64], P2 ;  /* 0x312800000a097fae */ /* 0x0045e8000912187c */
[----:B------:R-:W-:Y:S04]  /*94b0*/  LDGSTS.E [R9+0x31680], desc[UR60][R96.64], P2 ;  /* 0x3168000060097fae */ /* 0x000fe8000912187c */
[----:B------:R-:W-:Y:S04]  /*94c0*/  LDGSTS.E [R9+0x31a80], desc[UR60][R94.64], P2 ;  /* 0x31a800005e097fae */ /* 0x000fe8000912187c */
[----:B------:R-:W2:Y:S04]  /*94d0*/  LDL.LU.64 R10, [R1+0x30] ;  /* 0x00003000010a7983 */ /* 0x000ea80000300a00 */
[----:B------:R-:W2:Y:S04]  /*94e0*/  LDL.LU.64 R96, [R1+0x818] ;  /* 0x0008180001607983 */ /* 0x000ea80000300a00 */
[----:B------:R-:W2:Y:S04]  /*94f0*/  LDL.LU.64 R94, [R1+0x810] ;  /* 0x00081000015e7983 */ /* 0x000ea80000300a00 */
[----:B------:R-:W-:Y:S04]  /*9500*/  LDGSTS.E [R9+0x31e80], desc[UR60][R122.64], P2 ;  /* 0x31e800007a097fae */ /* 0x000fe8000912187c */
        /* <DEDUP_REMOVED lines=24> */
[----:B---3--:R-:W-:Y:S04]  /*9690*/  LDGSTS.E [R241+0x31380], desc[UR60][R156.64], P2 ;  /* 0x313800009cf17fae */ /* 0x008fe8000912187c */
[----:B------:R3:W-:Y:S04]  /*96a0*/  LDGSTS.E [R241+0x31780], desc[UR60][R220.64], P2 ;  /* 0x31780000dcf17fae */ /* 0x0007e8000912187c */
[----:B------:R-:W3:Y:S04]  /*96b0*/  LDL.LU.64 R16, [R1+0x7b0] ;  /* 0x0007b00001107983 */ /* 0x000ee80000300a00 */
[----:B------:R-:W3:Y:S04]  /*96c0*/  LDL.LU.64 R156, [R1+0x7a8] ;  /* 0x0007a800019c7983 */ /* 0x000ee80000300a00 */
[----:B------:R-:W-:Y:S01]  /*96d0*/  LDGSTS.E [R241+0x31b80], desc[UR60][R2.64], P2 ;  /* 0x31b8000002f17fae */ /* 0x000fe2000912187c */
[----:B----4-:R-:W-:-:S04]  /*96e0*/  IMAD.WIDE R12, R152, 0x4, R12 ;  /* 0x00000004980c7825 */ /* 0x010fc800078e020c */
[----:B--2---:R-:W-:Y:S01]  /*96f0*/  IMAD.WIDE R10, R152, 0x4, R10 ;  /* 0x00000004980a7825 */ /* 0x004fe200078e020a */
[----:B---3--:R-:W-:Y:S04]  /*9700*/  LDGSTS.E [R241+0x31f80], desc[UR60][R156.64], P2 ;  /* 0x31f800009cf17fae */ /* 0x008fe8000912187c */
[----:B------:R-:W0:Y:S01]  /*9710*/  LDGDEPBAR ;  /* 0x00000000000079af */ /* 0x000e220000000000 */
[----:B------:R-:W-:Y:S06]  /*9720*/  BAR.SYNC.DEFER_BLOCKING 0x0 ;  /* 0x0000000000007b1d */ /* 0x000fec0000010000 */
[----:B------:R-:W-:Y:S01]  /*9730*/  @!PT LDS RZ, [RZ] ;  /* 0x00000000fffff984 */ /* 0x000fe20000000800 */
[----:B------:R-:W-:Y:S01]  /*9740*/  @!PT LDS RZ, [RZ] ;  /* 0x00000000fffff984 */ /* 0x000fe20000000800 */
[----:B------:R-:W-:Y:S01]  /*9750*/  @!PT LDS RZ, [RZ] ;  /* 0x00000000fffff984 */ /* 0x000fe20000000800 */
[----:B------:R2:W-:Y:S04]  /*9760*/  LDGSTS.E [R243+0x10000], desc[UR60][R14.64], !P5 ;  /* 0x100000000ef37fae */ /* 0x0005e8000e92187c */
[----:B------:R3:W-:Y:S04]  /*9770*/  LDGSTS.E [R243+0x10004], desc[UR60][R12.64], !P6 ;  /* 0x100040000cf37fae */ /* 0x0007e8000f12187c */
[----:B------:R4:W-:Y:S04]  /*9780*/  LDGSTS.E [R243+0x10008], desc[UR60][R10.64], !P4 ;  /* 0x100080000af37fae */ /* 0x0009e8000e12187c */
[----:B-1----:R-:W2:Y:S04]  /*9790*/  LDL.LU.64 R14, [R1+0x7a0] ;  /* 0x0007a000010e7983 */ /* 0x002ea80000300a00 */
[----:B------:R1:W-:Y:S04]  /*97a0*/  STL.64 [R1+0x38], R12 ;  /* 0x0000380c01007387 */ /* 0x0003e80000100a00 */
[----:B-1----:R-:W3:Y:S04]  /*97b0*/  LDL.LU.64 R12, [R1+0x798] ;  /* 0x00079800010c7983 */ /* 0x002ee80000300a00 */
[----:B------:R1:W-:Y:S04]  /*97c0*/  STL.64 [R1+0x30], R10 ;  /* 0x0000300a01007387 */ /* 0x0003e80000100a00 */
[----:B-1----:R-:W4:Y:S01]  /*97d0*/  LDL.LU.64 R10, [R1+0x790] ;  /* 0x00079000010a7983 */ /* 0x002f220000300a00 */
[----:B------:R-:W-:-:S02]  /*97e0*/  VIADD R252, R252, 0xffffff7a ;  /* 0xffffff7afcfc7836 */ /* 0x000fc40000000000 */
[----:B------:R-:W-:Y:S02]  /*97f0*/  VIADD R220, R21, 0xffffff5f ;  /* 0xffffff5f15dc7836 */ /* 0x000fe40000000000 */
[----:B------:R-:W1:Y:S01]  /*9800*/  LDC R21, c[0x0][0x230] ;  /* 0x00008c00ff157b82 */ /* 0x000e620000000800 */
[----:B------:R-:W-:Y:S01]  /*9810*/  ISETP.GE.U32.AND P2, PT, R252, 0x7ffffefb, PT ;  /* 0x7ffffefbfc00780c */ /* 0x000fe20003f46070 */
[----:B------:R-:W-:Y:S01]  /*9820*/  VIADD R221, R20, 0xffffff5e ;  /* 0xffffff5e14dd7836 */ /* 0x000fe20000000000 */
[----:B------:R-:W-:-:S05]  /*9830*/  ISETP.GE.U32.AND P5, PT, R220, 0x7ffffee0, PT ;  /* 0x7ffffee0dc00780c */ /* 0x000fca0003fa6070 */
[----:B------:R-:W1:Y:S01]  /*9840*/  LDC R252, c[0x0][0x230] ;  /* 0x00008c00fffc7b82 */ /* 0x000e620000000800 */
[----:B------:R-:W-:Y:S02]  /*9850*/  VIADD R220, R89, 0xffffff5d ;  /* 0xffffff5d59dc7836 */ /* 0x000fe40000000000 */
[----:B------:R-:W-:-:S05]  /*9860*/  IMAD.WIDE R110, R152, 0x4, R110 ;  /* 0x00000004986e7825 */ /* 0x000fca00078e026e */
[----:B------:R-:W1:Y:S01]  /*9870*/  LDC R20, c[0x0][0x230] ;  /* 0x00008c00ff147b82 */ /* 0x000e620000000800 */
[----:B------:R-:W-:Y:S01]  /*9880*/  ISETP.GE.U32.AND P4, PT, R220, 0x7ffffede, PT ;  /* 0x7ffffededc00780c */ /* 0x000fe20003f86070 */
[----:B------:R-:W-:Y:S01]  /*9890*/  VIADD R220, R106, 0xffffff5c ;  /* 0xffffff5c6adc7836 */ /* 0x000fe20000000000 */
[----:B------:R-:W-:Y:S01]  /*98a0*/  ISETP.GE.U32.AND P6, PT, R221, 0x7ffffedf, PT ;  /* 0x7ffffedfdd00780c */ /* 0x000fe20003fc6070 */
[----:B------:R-:W-:Y:S04]  /*98b0*/  LDGSTS.E [R243+0x1000c], desc[UR60][R110.64], !P3 ;  /* 0x1000c0006ef37fae */ /* 0x000fe8000d92187c */
[----:B------:R-:W1:Y:S01]  /*98c0*/  LDC R89, c[0x0][0x230] ;  /* 0x00008c00ff597b82 */ /* 0x000e620000000800 */
[----:B------:R-:W-:Y:S01]  /*98d0*/  ISETP.GE.U32.AND P3, PT, R220, 0x7ffffedd, PT ;  /* 0x7ffffedddc00780c */ /* 0x000fe20003f66070 */
[----:B------:R-:W-:Y:S06]  /*98e0*/  STL.64 [R1+0x28], R110 ;  /* 0x0000286e01007387 */ /* 0x000fec0000100a00 */
[----:B------:R-:W1:Y:S08]  /*98f0*/  LDC R221, c[0x0][0x230] ;  /* 0x00008c00ffdd7b82 */ /* 0x000e700000000800 */
[----:B------:R-:W1:Y:S01]  /*9900*/  LDC R220, c[0x0][0x230] ;  /* 0x00008c00ffdc7b82 */ /* 0x000e620000000800 */
[----:B------:R-:W-:-:S04]  /*9910*/  IMAD.WIDE R16, R152, 0x4, R16 ;  /* 0x0000000498107825 */ /* 0x000fc800078e0210 */
[----:B------:R-:W-:-:S04]  /*9920*/  IMAD.WIDE R18, R152, 0x4, R18 ;  /* 0x0000000498127825 */ /* 0x000fc800078e0212 */
[----:B--2---:R-:W-:-:S04]  /*9930*/  IMAD.WIDE R14, R152, 0x4, R14 ;  /* 0x00000004980e7825 */ /* 0x004fc800078e020e */
[----:B---3--:R-:W-:-:S04]  /*9940*/  IMAD.WIDE R12, R152, 0x4, R12 ;  /* 0x00000004980c7825 */ /* 0x008fc800078e020c */
[----:B----4-:R-:W-:-:S04]  /*9950*/  IMAD.WIDE R106, R152, 0x4, R10 ;  /* 0x00000004986a7825 */ /* 0x010fc800078e020a */
[----:B------:R-:W-:Y:S01]  /*9960*/  VIADD R10, R88, 0xffffff3f ;  /* 0xffffff3f580a7836 */ /* 0x000fe20000000000 */
[----:B------:R2:W-:Y:S01]  /*9970*/  STL.64 [R1+0x2e8], R106 ;  /* 0x0002e86a01007387 */ /* 0x0005e20000100a00 */
[----:B------:R-:W3:Y:S03]  /*9980*/  LDC R88, c[0x0][0x230] ;  /* 0x00008c00ff587b82 */ /* 0x000ee60000000800 */
[----:B------:R2:W-:Y:S01]  /*9990*/  LDGSTS.E [R243+0x14000], desc[UR60][R106.64], !P5 ;  /* 0x140000006af37fae */ /* 0x0005e2000e92187c */
[----:B------:R-:W-:Y:S01]  /*99a0*/  ISETP.GE.U32.AND P5, PT, R10, 0x7ffffec0, PT ;  /* 0x7ffffec00a00780c */ /* 0x000fe20003fa6070 */
[----:B-1----:R-:W-:Y:S01]  /*99b0*/  VIADD R10, R252, 0xffffff3e ;  /* 0xffffff3efc0a7836 */ /* 0x002fe20000000000 */
[----:B------:R-:W-:Y:S01]  /*99c0*/  IADD3 R11, R21, -0xc3, RZ ;  /* 0xffffff3d150b7810 */ /* 0x000fe20007ffe0ff */
[----:B--2---:R-:W-:Y:S02]  /*99d0*/  IMAD.WIDE R106, R152, 0x4, R24 ;  /* 0x00000004986a7825 */ /* 0x004fe400078e0218 */
[----:B------:R-:W1:Y:S03]  /*99e0*/  LDC R24, c[0x0][0x230] ;  /* 0x00008c00ff187b82 */ /* 0x000e660000000800 */
[----:B------:R-:W-:Y:S01]  /*99f0*/  LDGSTS.E [R243+0x14004], desc[UR60][R106.64], !P6 ;  /* 0x140040006af37fae */ /* 0x000fe2000f12187c */
[----:B------:R-:W-:Y:S01]  /*9a00*/  ISETP.GE.U32.AND P6, PT, R10, 0x7ffffebf, PT ;  /* 0x7ffffebf0a00780c */ /* 0x000fe20003fc6070 */
[----:B------:R-:W-:-:S02]  /*9a10*/  VIADD R10, R20, 0xffffff3c ;  /* 0xffffff3c140a7836 */ /* 0x000fc40000000000 */
[----:B------:R2:W-:Y:S01]  /*9a20*/  LDGSTS.E [R243+0x14008], desc[UR60][R12.64], !P4 ;  /* 0x140080000cf37fae */ /* 0x0005e2000e12187c */
[----:B------:R-:W-:Y:S01]  /*9a30*/  ISETP.GE.U32.AND P4, PT, R11, 0x7ffffebe, PT ;  /* 0x7ffffebe0b00780c */ /* 0x000fe20003f86070 */
[----:B------:R-:W-:Y:S01]  /*9a40*/  IMAD.WIDE R20, R152, 0x4, R28 ;  /* 0x0000000498147825 */ /* 0x000fe200078e021c */
[----:B------:R-:W4:Y:S01]  /*9a50*/  LDC R25, c[0x0][0x230] ;  /* 0x00008c00ff197b82 */ /* 0x000f220000000800 */
[----:B------:R-:W-:Y:S02]  /*9a60*/  STL.64 [R1+0x2f0], R106 ;  /* 0x0002f06a01007387 */ /* 0x000fe40000100a00 */
[----:B------:R-:W-:Y:S02]  /*9a70*/  VIADD R11, R89, 0xffffff1f ;  /* 0xffffff1f590b7836 */ /* 0x000fe40000000000 */
[----:B------:R-:W-:Y:S01]  /*9a80*/  LDGSTS.E [R243+0x1400c], desc[UR60][R14.64], !P3 ;  /* 0x1400c0000ef37fae */ /* 0x000fe2000d92187c */
[----:B------:R-:W-:Y:S01]  /*9a90*/  ISETP.GE.U32.AND P3, PT, R10, 0x7ffffebd, PT ;  /* 0x7ffffebd0a00780c */ /* 0x000fe20003f66070 */
[C---:B------:R-:W-:Y:S01]  /*9aa0*/  IMAD.WIDE R22, R152.reuse, 0x4, R22 ;  /* 0x0000000498167825 */ /* 0x040fe200078e0216 */
[----:B------:R-:W4:Y:S01]  /*9ab0*/  LDC R28, c[0x0][0x230] ;  /* 0x00008c00ff1c7b82 */ /* 0x000f220000000800 */
[----:B------:R2:W-:Y:S04]  /*9ac0*/  STL.64 [R1+0x2f8], R12 ;  /* 0x0002f80c01007387 */ /* 0x0005e80000100a00 */
[----:B------:R3:W-:Y:S01]  /*9ad0*/  LDGSTS.E [R243+0x18000], desc[UR60][R20.64], !P5 ;  /* 0x1800000014f37fae */ /* 0x0007e2000e92187c */
[----:B------:R-:W-:Y:S01]  /*9ae0*/  ISETP.GE.U32.AND P5, PT, R11, 0x7ffffea0, PT ;  /* 0x7ffffea00b00780c */ /* 0x000fe20003fa6070 */
[----:B------:R-:W-:Y:S01]  /*9af0*/  IMAD.WIDE R250, R152, 0x4, R250 ;  /* 0x0000000498fa7825 */ /* 0x000fe200078e02fa */
[----:B------:R-:W4:Y:S01]  /*9b00*/  LDC R29, c[0x0][0x230] ;  /* 0x00008c00ff1d7b82 */ /* 0x000f220000000800 */
[----:B------:R-:W-:Y:S04]  /*9b10*/  STL.64 [R1+0x300], R14 ;  /* 0x0003000e01007387 */ /* 0x000fe80000100a00 */
[----:B------:R3:W-:Y:S01]  /*9b20*/  STL.64 [R1+0x3f0], R20 ;  /* 0x0003f01401007387 */ /* 0x0007e20000100a00 */
[----:B------:R-:W-:-:S02]  /*9b30*/  VIADD R10, R221, 0xffffff1e ;  /* 0xffffff1edd0a7836 */ /* 0x000fc40000000000 */
[----:B------:R-:W-:Y:S01]  /*9b40*/  VIADD R11, R220, 0xffffff1d ;  /* 0xffffff1ddc0b7836 */ /* 0x000fe20000000000 */
[----:B------:R1:W-:Y:S01]  /*9b50*/  STL.64 [R1+0x3f8], R16 ;  /* 0x0003f81001007387 */ /* 0x0003e20000100a00 */
[----:B--2---:R-:W2:Y:S03]  /*9b60*/  LDC R12, c[0x0][0x230] ;  /* 0x00008c00ff0c7b82 */ /* 0x004ea60000000800 */
[----:B------:R1:W-:Y:S01]  /*9b70*/  LDGSTS.E [R243+0x18004], desc[UR60][R16.64], !P6 ;  /* 0x1800400010f37fae */ /* 0x0003e2000f12187c */
[----:B---3--:R-:W-:-:S03]  /*9b80*/  IMAD.WIDE R20, R152, 0x4, R38 ;  /* 0x0000000498147825 */ /* 0x008fc600078e0226 */
[----:B------:R-:W3:Y:S01]  /*9b90*/  LDL.LU.64 R220, [R1+0x20] ;  /* 0x0000200001dc7983 */ /* 0x000ee20000300a00 */
[----:B------:R-:W-:Y:S01]  /*9ba0*/  ISETP.GE.U32.AND P6, PT, R10, 0x7ffffe9f, PT ;  /* 0x7ffffe9f0a00780c */ /* 0x000fe20003fc6070 */
[----:B------:R-:W4:Y:S02]  /*9bb0*/  LDC R14, c[0x0][0x230] ;  /* 0x00008c00ff0e7b82 */ /* 0x000f240000000800 */
[----:B------:R1:W-:Y:S01]  /*9bc0*/  STL.64 [R1+0x400], R20 ;  /* 0x0004001401007387 */ /* 0x0003e20000100a00 */
[----:B------:R-:W-:-:S03]  /*9bd0*/  VIADD R10, R88, 0xffffff1c ;  /* 0xffffff1c580a7836 */ /* 0x000fc60000000000 */
[----:B------:R1:W-:Y:S02]  /*9be0*/  LDGSTS.E [R243+0x18008], desc[UR60][R20.64], !P4 ;  /* 0x1800800014f37fae */ /* 0x0003e4000e12187c */
[----:B------:R-:W2:Y:S02]  /*9bf0*/  LDC R13, c[0x0][0x230] ;  /* 0x00008c00ff0d7b82 */ /* 0x000ea40000000800 */
[----:B------:R1:W-:Y:S04]  /*9c00*/  STL.64 [R1+0x408], R18 ;  /* 0x0004081201007387 */ /* 0x0003e80000100a00 */
[----:B------:R-:W3:Y:S02]  /*9c10*/  LDL.LU.64 R106, [R1+0x18] ;  /* 0x00001800016a7983 */ /* 0x000ee40000300a00 */
[----:B-1----:R-:W1:Y:S01]  /*9c20*/  LDC R16, c[0x0][0x230] ;  /* 0x00008c00ff107b82 */ /* 0x002e620000000800 */
[----:B------:R-:W-:Y:S01]  /*9c30*/  IMAD.WIDE R20, R152, 0x4, R42 ;  /* 0x0000000498147825 */ /* 0x000fe200078e022a */
[----:B------:R-:W3:Y:S04]  /*9c40*/  LDL.LU.64 R88, [R1+0x10] ;  /* 0x0000100001587983 */ /* 0x000ee80000300a00 */
[----:B------:R4:W-:Y:S02]  /*9c50*/  LDGSTS.E [R243+0x1800c], desc[UR60][R18.64], !P3 ;  /* 0x1800c00012f37fae */ /* 0x0009e4000d92187c */
[----:B------:R-:W3:Y:S02]  /*9c60*/  LDC R15, c[0x0][0x230] ;  /* 0x00008c00ff0f7b82 */ /* 0x000ee40000000800 */
[----:B------:R-:W3:Y:S04]  /*9c70*/  LDL.LU.64 R110, [R1+0x8] ;  /* 0x00000800016e7983 */ /* 0x000ee80000300a00 */
[----:B------:R4:W-:Y:S02]  /*9c80*/  STL.64 [R1+0x590], R20 ;  /* 0x0005901401007387 */ /* 0x0009e40000100a00 */
[----:B------:R-:W3:Y:S02]  /*9c90*/  LDC R17, c[0x0][0x230] ;  /* 0x00008c00ff117b82 */ /* 0x000ee40000000800 */
[----:B------:R-:W-:Y:S01]  /*9ca0*/  LDGSTS.E [R243+0x1c000], desc[UR60][R20.64], !P5 ;  /* 0x1c00000014f37fae */ /* 0x000fe2000e92187c */
[----:B------:R-:W-:-:S05]  /*9cb0*/  ISETP.GE.U32.AND P4, PT, R11, 0x7ffffe9e, PT ;  /* 0x7ffffe9e0b00780c */ /* 0x000fca0003f86070 */
[----:B----4-:R-:W4:Y:S01]  /*9cc0*/  LDC R18, c[0x0][0x230] ;  /* 0x00008c00ff127b82 */ /* 0x010f220000000800 */
[----:B------:R-:W-:Y:S01]  /*9cd0*/  ISETP.GE.U32.AND P3, PT, R10, 0x7ffffe9d, PT ;  /* 0x7ffffe9d0a00780c */ /* 0x000fe20003f66070 */
[----:B------:R-:W4:Y:S01]  /*9ce0*/  LDL.LU.64 R20, [R1+0x788] ;  /* 0x0007880001147983 */ /* 0x000f220000300a00 */
[----:B------:R-:W-:-:S03]  /*9cf0*/  VIADD R10, R14, 0xffffff78 ;  /* 0xffffff780e0a7836 */ /* 0x000fc60000000000 */
[----:B------:R1:W-:Y:S04]  /*9d00*/  STL.64 [R1+0x5a0], R22 ;  /* 0x0005a01601007387 */ /* 0x0003e80000100a00 */
[----:B------:R1:W-:Y:S01]  /*9d10*/  LDGSTS.E [R243+0x1c004], desc[UR60][R22.64], !P6 ;  /* 0x1c00400016f37fae */ /* 0x0003e2000f12187c */
[----:B------:R-:W-:Y:S01]  /*9d20*/  ISETP.GE.U32.AND P6, PT, R10, 0x7ffffef9, PT ;  /* 0x7ffffef90a00780c */ /* 0x000fe20003fc6070 */
[----:B--2---:R-:W-:Y:S02]  /*9d30*/  VIADD R11, R12, 0xffffff79 ;  /* 0xffffff790c0b7836 */ /* 0x004fe40000000000 */
[----:B------:R-:W-:Y:S01]  /*9d40*/  VIADD R10, R13, 0xffffff77 ;  /* 0xffffff770d0a7836 */ /* 0x000fe20000000000 */
[----:B-1----:R-:W1:Y:S02]  /*9d50*/  LDC R23, c[0x0][0x230] ;  /* 0x00008c00ff177b82 */ /* 0x002e640000000800 */
[----:B------:R-:W-:Y:S01]  /*9d60*/  ISETP.GE.U32.AND P5, PT, R11, 0x7ffffefa, PT ;  /* 0x7ffffefa0b00780c */ /* 0x000fe20003fa6070 */
[----:B------:R-:W-:-:S05]  /*9d70*/  VIADD R11, R16, 0xffffff76 ;  /* 0xffffff76100b7836 */ /* 0x000fca0000000000 */
[----:B------:R-:W2:Y:S01]  /*9d80*/  LDC R22, c[0x0][0x230] ;  /* 0x00008c00ff167b82 */ /* 0x000ea20000000800 */
[----:B----4-:R-:W-:-:S04]  /*9d90*/  IMAD.WIDE R20, R152, 0x4, R20 ;  /* 0x0000000498147825 */ /* 0x010fc800078e0214 */
[----:B------:R-:W-:Y:S02]  /*9da0*/  IMAD.MOV.U32 R12, RZ, RZ, R20 ;  /* 0x000000ffff0c7224 */ /* 0x000fe400078e0014 */
[----:B------:R-:W-:Y:S01]  /*9db0*/  IMAD.MOV.U32 R13, RZ, RZ, R21 ;  /* 0x000000ffff0d7224 */ /* 0x000fe200078e0015 */
[----:B------:R4:W-:Y:S04]  /*9dc0*/  STL.64 [R1+0x5b0], R20 ;  /* 0x0005b01401007387 */ /* 0x0009e80000100a00 */
[----:B------:R1:W-:Y:S01]  /*9dd0*/  LDGSTS.E [R243+0x1c008], desc[UR60][R12.64], !P4 ;  /* 0x1c0080000cf37fae */ /* 0x0003e2000e12187c */
[----:B------:R-:W-:Y:S01]  /*9de0*/  ISETP.GE.U32.AND P4, PT, R10, 0x7ffffef8, PT ;  /* 0x7ffffef80a00780c */ /* 0x000fe20003f86070 */
[----:B---3--:R-:W-:Y:S02]  /*9df0*/  VIADD R10, R15, 0xffffff5b ;  /* 0xffffff5b0f0a7836 */ /* 0x008fe40000000000 */
[----:B----4-:R-:W-:-:S02]  /*9e00*/  IMAD.WIDE R20, R152, 0x4, R30 ;  /* 0x0000000498147825 */ /* 0x010fc400078e021e */
[----:B------:R-:W3:Y:S02]  /*9e10*/  LDC R30, c[0x0][0x230] ;  /* 0x00008c00ff1e7b82 */ /* 0x000ee40000000800 */
[C---:B-1----:R-:W-:Y:S01]  /*9e20*/  IMAD.WIDE R12, R152.reuse, 0x4, R220 ;  /* 0x00000004980c7825 */ /* 0x042fe200078e02dc */
[----:B------:R1:W-:Y:S01]  /*9e30*/  LDGSTS.E [R243+0x1c00c], desc[UR60][R20.64], !P3 ;  /* 0x1c00c00014f37fae */ /* 0x0003e2000d92187c */
[----:B------:R-:W-:Y:S02]  /*9e40*/  ISETP.GE.U32.AND P3, PT, R11, 0x7ffffef7, PT ;  /* 0x7ffffef70b00780c */ /* 0x000fe40003f66070 */
[----:B------:R-:W-:Y:S01]  /*9e50*/  IMAD.WIDE R14, R152, 0x4, R106 ;  /* 0x00000004980e7825 */ /* 0x000fe200078e026a */
[----:B------:R-:W-:Y:S01]  /*9e60*/  LDGSTS.E [R244+0x10000], desc[UR60][R12.64], !P1 ;  /* 0x100000000cf47fae */ /* 0x000fe2000c92187c */
[----:B------:R-:W-:Y:S01]  /*9e70*/  ISETP.GE.U32.AND P1, PT, R10, 0x7ffffedc, PT ;  /* 0x7ffffedc0a00780c */ /* 0x000fe20003f26070 */
[----:B------:R-:W4:Y:S01]  /*9e80*/  LDC R31, c[0x0][0x230] ;  /* 0x00008c00ff1f7b82 */ /* 0x000f220000000800 */
[----:B------:R-:W-:Y:S01]  /*9e90*/  VIADD R11, R17, 0xffffff5a ;  /* 0xffffff5a110b7836 */ /* 0x000fe20000000000 */
[----:B------:R-:W-:Y:S01]  /*9ea0*/  LDGSTS.E [R244+0x10004], desc[UR60][R14.64], !P2 ;  /* 0x100040000ef47fae */ /* 0x000fe2000d12187c */
[----:B------:R-:W-:-:S04]  /*9eb0*/  IMAD.WIDE R16, R152, 0x4, R88 ;  /* 0x0000000498107825 */ /* 0x000fc800078e0258 */
[----:B------:R-:W-:Y:S01]  /*9ec0*/  VIADD R10, R18, 0xffffff59 ;  /* 0xffffff59120a7836 */ /* 0x000fe20000000000 */
[----:B------:R-:W-:Y:S01]  /*9ed0*/  ISETP.GE.U32.AND P2, PT, R11, 0x7ffffedb, PT ;  /* 0x7ffffedb0b00780c */ /* 0x000fe20003f46070 */
[----:B------:R-:W-:Y:S01]  /*9ee0*/  LDGSTS.E [R244+0x10008], desc[UR60][R16.64], !P5 ;  /* 0x1000800010f47fae */ /* 0x000fe2000e92187c */
[----:B------:R-:W-:Y:S02]  /*9ef0*/  IMAD.WIDE R18, R152, 0x4, R110 ;  /* 0x0000000498127825 */ /* 0x000fe400078e026e */
[----:B------:R-:W-:Y:S02]  /*9f00*/  ISETP.GE.U32.AND P5, PT, R10, 0x7ffffeda, PT ;  /* 0x7ffffeda0a00780c */ /* 0x000fe40003fa6070 */
[----:B------:R-:W-:Y:S01]  /*9f10*/  VIADD R11, R23, 0xffffff58 ;  /* 0xffffff58170b7836 */ /* 0x000fe20000000000 */
[----:B------:R-:W-:Y:S01]  /*9f20*/  LDGSTS.E [R244+0x1000c], desc[UR60][R18.64], !P6 ;  /* 0x1000c00012f47fae */ /* 0x000fe2000f12187c */
[C---:B------:R-:W-:Y:S01]  /*9f30*/  IMAD.WIDE R88, R152.reuse, 0x4, R32 ;  /* 0x0000000498587825 */ /* 0x040fe200078e0220 */
[----:B------:R-:W3:Y:S02]  /*9f40*/  LDC R23, c[0x0][0x230] ;  /* 0x00008c00ff177b82 */ /* 0x000ee40000000800 */
[----:B------:R1:W-:Y:S01]  /*9f50*/  STL.64 [R1+0x5b8], R20 ;  /* 0x0005b81401007387 */ /* 0x0003e20000100a00 */
[----:B------:R-:W-:Y:S01]  /*9f60*/  ISETP.GE.U32.AND P6, PT, R11, 0x7ffffed9, PT ;  /* 0x7ffffed90b00780c */ /* 0x000fe20003fc6070 */
[----:B------:R-:W-:-:S02]  /*9f70*/  IMAD.WIDE R106, R152, 0x4, R62 ;  /* 0x00000004986a7825 */ /* 0x000fc400078e023e */
[----:B------:R2:W-:Y:S02]  /*9f80*/  STL.64 [R1+0x2b8], R88 ;  /* 0x0002b85801007387 */ /* 0x0005e40000100a00 */
[----:B------:R-:W-:Y:S01]  /*9f90*/  VIADD R10, R24, 0xffffff3b ;  /* 0xffffff3b180a7836 */ /* 0x000fe20000000000 */
[----:B------:R-:W4:Y:S01]  /*9fa0*/  LDC R32, c[0x0][0x230] ;  /* 0x00008c00ff207b82 */ /* 0x000f220000000800 */
[----:B------:R2:W-:Y:S04]  /*9fb0*/  LDGSTS.E [R244+0x14000], desc[UR60][R88.64], !P1 ;  /* 0x1400000058f47fae */ /* 0x0005e8000c92187c */
[----:B------:R2:W-:Y:S03]  /*9fc0*/  STL.64 [R1+0x2c0], R106 ;  /* 0x0002c06a01007387 */ /* 0x0005e60000100a00 */
[----:B-1----:R-:W1:Y:S01]  /*9fd0*/  LDC R21, c[0x0][0x230] ;  /* 0x00008c00ff157b82 */ /* 0x002e620000000800 */
[----:B------:R2:W-:Y:S02]  /*9fe0*/  LDGSTS.E [R244+0x14004], desc[UR60][R106.64], !P2 ;  /* 0x140040006af47fae */ /* 0x0005e4000d12187c */
[----:B--2---:R-:W-:-:S05]  /*9ff0*/  IMAD.WIDE R88, R152, 0x4, R34 ;  /* 0x0000000498587825 */ /* 0x004fca00078e0222 */
[----:B------:R-:W2:Y:S01]  /*a000*/  LDC R20, c[0x0][0x230] ;  /* 0x00008c00ff147b82 */ /* 0x000ea20000000800 */
[----:B------:R3:W-:Y:S04]  /*a010*/  STL.64 [R1+0x2c8], R88 ;  /* 0x0002c85801007387 */ /* 0x0007e80000100a00 */
[----:B------:R3:W-:Y:S01]  /*a020*/  LDGSTS.E [R244+0x14008], desc[UR60][R88.64], !P5 ;  /* 0x1400800058f47fae */ /* 0x0007e2000e92187c */
[----:B------:R-:W-:Y:S01]  /*a030*/  IMAD.WIDE R106, R152, 0x4, R44 ;  /* 0x00000004986a7825 */ /* 0x000fe200078e022c */
[----:B------:R-:W-:Y:S01]  /*a040*/  IADD3 R11, R22, -0xc6, RZ ;  /* 0xffffff3a160b7810 */ /* 0x000fe20007ffe0ff */
[----:B------:R-:W4:Y:S01]  /*a050*/  LDC R24, c[0x0][0x230] ;  /* 0x00008c00ff187b82 */ /* 0x000f220000000800 */
[----:B------:R-:W-:-:S07]  /*a060*/  ISETP.GE.U32.AND P1, PT, R10, 0x7ffffebc, PT ;  /* 0x7ffffebc0a00780c */ /* 0x000fce0003f26070 */
[----:B------:R-:W4:Y:S01]  /*a070*/  LDC R22, c[0x0][0x230] ;  /* 0x00008c00ff167b82 */ /* 0x000f220000000800 */
[----:B---3--:R-:W-:-:S05]  /*a080*/  IMAD.WIDE R88, R152, 0x4, R26 ;  /* 0x0000000498587825 */ /* 0x008fca00078e021a */
[----:B------:R3:W-:Y:S01]  /*a090*/  STL.64 [R1+0x2d0], R88 ;  /* 0x0002d05801007387 */ /* 0x0007e20000100a00 */
[----:B-1----:R-:W-:Y:S01]  /*a0a0*/  VIADD R10, R21, 0xffffff39 ;  /* 0xffffff39150a7836 */ /* 0x002fe20000000000 */
[----:B------:R-:W-:Y:S01]  /*a0b0*/  ISETP.GE.U32.AND P2, PT, R11, 0x7ffffebb, PT ;  /* 0x7ffffebb0b00780c */ /* 0x000fe20003f46070 */
[----:B------:R-:W1:Y:S01]  /*a0c0*/  LDC R26, c[0x0][0x230] ;  /* 0x00008c00ff1a7b82 */ /* 0x000e620000000800 */
[----:B------:R3:W-:Y:S04]  /*a0d0*/  LDGSTS.E [R244+0x1400c], desc[UR60][R88.64], !P6 ;  /* 0x1400c00058f47fae */ /* 0x0007e8000f12187c */
[----:B------:R4:W-:Y:S01]  /*a0e0*/  STL.64 [R1+0x3b0], R106 ;  /* 0x0003b06a01007387 */ /* 0x0009e20000100a00 */
[----:B------:R-:W-:Y:S02]  /*a0f0*/  ISETP.GE.U32.AND P5, PT, R10, 0x7ffffeba, PT ;  /* 0x7ffffeba0a00780c */ /* 0x000fe40003fa6070 */
[----:B------:R-:W1:Y:S01]  /*a100*/  LDC R21, c[0x0][0x230] ;  /* 0x00008c00ff157b82 */ /* 0x000e620000000800 */
[----:B---3--:R-:W-:Y:S01]  /*a110*/  IMAD.WIDE R88, R152, 0x4, R46 ;  /* 0x0000000498587825 */ /* 0x008fe200078e022e */
[----:B------:R4:W-:Y:S06]  /*a120*/  LDGSTS.E [R244+0x18000], desc[UR60][R106.64], !P1 ;  /* 0x180000006af47fae */ /* 0x0009ec000c92187c */
[----:B------:R-:W3:Y:S01]  /*a130*/  LDC R27, c[0x0][0x230] ;  /* 0x00008c00ff1b7b82 */ /* 0x000ee20000000800 */
[----:B------:R4:W-:Y:S04]  /*a140*/  STL.64 [R1+0x3b8], R88 ;  /* 0x0003b85801007387 */ /* 0x0009e80000100a00 */
[----:B------:R-:W3:Y:S01]  /*a150*/  LDL.LU.64 R110, [R1] ;  /* 0x00000000016e7983 */ /* 0x000ee20000300a00 */
[----:B--2---:R-:W-:-:S02]  /*a160*/  VIADD R10, R20, 0xffffff38 ;  /* 0xffffff38140a7836 */ /* 0x004fc40000000000 */
[----:B------:R-:W2:Y:S01]  /*a170*/  LDC R20, c[0x0][0x230] ;  /* 0x00008c00ff147b82 */ /* 0x000ea20000000800 */
[----:B------:R-:W-:Y:S01]  /*a180*/  VIADD R11, R28, 0xffffff1b ;  /* 0xffffff1b1c0b7836 */ /* 0x000fe20000000000 */
[----:B------:R4:W-:Y:S01]  /*a190*/  LDGSTS.E [R244+0x18004], desc[UR60][R88.64], !P2 ;  /* 0x1800400058f47fae */ /* 0x0009e2000d12187c */
[----:B------:R-:W-:Y:S01]  /*a1a0*/  ISETP.GE.U32.AND P6, PT, R10, 0x7ffffeb9, PT ;  /* 0x7ffffeb90a00780c */ /* 0x000fe20003fc6070 */
[----:B------:R-:W-:Y:S02]  /*a1b0*/  VIADD R10, R23, 0xffffff1a ;  /* 0xffffff1a170a7836 */ /* 0x000fe40000000000 */
[----:B------:R-:W-:Y:S01]  /*a1c0*/  ISETP.GE.U32.AND P1, PT, R11, 0x7ffffe9c, PT ;  /* 0x7ffffe9c0b00780c */ /* 0x000fe20003f26070 */
[----:B----4-:R-:W-:Y:S01]  /*a1d0*/  IMAD.WIDE R106, R152, 0x4, R36 ;  /* 0x00000004986a7825 */ /* 0x010fe200078e0224 */
[----:B------:R-:W4:Y:S01]  /*a1e0*/  LDC R23, c[0x0][0x230] ;  /* 0x00008c00ff177b82 */ /* 0x000f220000000800 */
[----:B------:R-:W-:Y:S02]  /*a1f0*/  ISETP.GE.U32.AND P2, PT, R10, 0x7ffffe9b, PT ;  /* 0x7ffffe9b0a00780c */ /* 0x000fe40003f46070 */
[----:B------:R-:W-:Y:S01]  /*a200*/  VIADD R10, R22, 0xffffff18 ;  /* 0xffffff18160a7836 */ /* 0x000fe20000000000 */
[----:B------:R1:W-:Y:S01]  /*a210*/  LDGSTS.E [R244+0x18008], desc[UR60][R106.64], !P5 ;  /* 0x180080006af47fae */ /* 0x0003e2000e92187c */
[----:B------:R-:W-:-:S03]  /*a220*/  VIADD R11, R25, 0xffffff19 ;  /* 0xffffff19190b7836 */ /* 0x000fc60000000000 */
[----:B------:R-:W4:Y:S01]  /*a230*/  LDC R22, c[0x0][0x230] ;  /* 0x00008c00ff167b82 */ /* 0x000f220000000800 */
[----:B------:R-:W-:Y:S01]  /*a240*/  IMAD.WIDE R88, R152, 0x4, R238 ;  /* 0x0000000498587825 */ /* 0x000fe200078e02ee */
[----:B------:R-:W-:Y:S01]  /*a250*/  ISETP.GE.U32.AND P5, PT, R11, 0x7ffffe9a, PT ;  /* 0x7ffffe9a0b00780c */ /* 0x000fe20003fa6070 */
[----:B------:R1:W-:Y:S04]  /*a260*/  STL.64 [R1+0x3c0], R106 ;  /* 0x0003c06a01007387 */ /* 0x0003e80000100a00 */
[----:B------:R2:W-:Y:S01]  /*a270*/  LDGSTS.E [R244+0x1800c], desc[UR60][R88.64], !P6 ;  /* 0x1800c00058f47fae */ /* 0x0005e2000f12187c */
[----:B------:R-:W-:Y:S01]  /*a280*/  ISETP.GE.U32.AND P6, PT, R10, 0x7ffffe99, PT ;  /* 0x7ffffe990a00780c */ /* 0x000fe20003fc6070 */
[----:B-1----:R-:W-:Y:S01]  /*a290*/  VIADD R10, R26, 0xffffff74 ;  /* 0xffffff741a0a7836 */ /* 0x002fe20000000000 */
[----:B------:R-:W1:Y:S01]  /*a2a0*/  LDC R28, c[0x0][0x230] ;  /* 0x00008c00ff1c7b82 */ /* 0x000e620000000800 */
[----:B------:R2:W-:Y:S01]  /*a2b0*/  STL.64 [R1+0x3c8], R88 ;  /* 0x0003c85801007387 */ /* 0x0005e20000100a00 */
[----:B------:R-:W-:-:S06]  /*a2c0*/  IMAD.WIDE R106, R152, 0x4, R40 ;  /* 0x00000004986a7825 */ /* 0x000fcc00078e0228 */
[----:B------:R-:W1:Y:S01]  /*a2d0*/  LDC R26, c[0x0][0x230] ;  /* 0x00008c00ff1a7b82 */ /* 0x000e620000000800 */
[----:B------:R-:W-:Y:S02]  /*a2e0*/  VIADD R11, R24, 0xffffff75 ;  /* 0xffffff75180b7836 */ /* 0x000fe40000000000 */
[----:B--2---:R-:W-:Y:S01]  /*a2f0*/  IMAD.WIDE R88, R152, 0x4, R50 ;  /* 0x0000000498587825 */ /* 0x004fe200078e0232 */
[----:B------:R2:W-:Y:S04]  /*a300*/  STL.64 [R1+0x540], R106 ;  /* 0x0005406a01007387 */ /* 0x0005e80000100a00 */
[----:B------:R-:W3:Y:S01]  /*a310*/  LDC R24, c[0x0][0x230] ;  /* 0x00008c00ff187b82 */ /* 0x000ee20000000800 */
[----:B------:R2:W-:Y:S04]  /*a320*/  LDGSTS.E [R244+0x1c000], desc[UR60][R106.64], !P1 ;  /* 0x1c0000006af47fae */ /* 0x0005e8000c92187c */
[----:B------:R4:W-:Y:S03]  /*a330*/  STL.64 [R1+0x550], R88 ;  /* 0x0005505801007387 */ /* 0x0009e60000100a00 */
[----:B------:R-:W3:Y:S01]  /*a340*/  LDC R25, c[0x0][0x230] ;  /* 0x00008c00ff197b82 */ /* 0x000ee20000000800 */
[----:B------:R4:W-:Y:S01]  /*a350*/  LDGSTS.E [R244+0x1c004], desc[UR60][R88.64], !P2 ;  /* 0x1c00400058f47fae */ /* 0x0009e2000d12187c */
[----:B------:R-:W-:Y:S01]  /*a360*/  ISETP.GE.U32.AND P2, PT, R10, 0x7ffffef5, PT ;  /* 0x7ffffef50a00780c */ /* 0x000fe20003f46070 */
[----:B------:R-:W-:-:S02]  /*a370*/  VIADD R10, R20, 0xffffff56 ;  /* 0xffffff56140a7836 */ /* 0x000fc40000000000 */
[----:B--2---:R-:W-:Y:S01]  /*a380*/  IMAD.WIDE R106, R152, 0x4, R52 ;  /* 0x00000004986a7825 */ /* 0x004fe200078e0234 */
[----:B------:R-:W-:-:S04]  /*a390*/  ISETP.GE.U32.AND P1, PT, R11, 0x7ffffef6, PT ;  /* 0x7ffffef60b00780c */ /* 0x000fc80003f26070 */
[----:B------:R2:W-:Y:S01]  /*a3a0*/  LDGSTS.E [R244+0x1c008], desc[UR60][R106.64], !P5 ;  /* 0x1c0080006af47fae */ /* 0x0005e2000e92187c */
[----:B----4-:R-:W-:-:S05]  /*a3b0*/  IMAD.WIDE R88, R152, 0x4, R48 ;  /* 0x0000000498587825 */ /* 0x010fca00078e0230 */
[----:B------:R4:W-:Y:S01]  /*a3c0*/  LDGSTS.E [R244+0x1c00c], desc[UR60][R88.64], !P6 ;  /* 0x1c00c00058f47fae */ /* 0x0009e2000f12187c */
[----:B------:R-:W-:Y:S01]  /*a3d0*/  ISETP.GE.U32.AND P6, PT, R10, 0x7ffffed7, PT ;  /* 0x7ffffed70a00780c */ /* 0x000fe20003fc6070 */
[----:B------:R-:W-:Y:S02]  /*a3e0*/  VIADD R10, R22, 0xffffff55 ;  /* 0xffffff55160a7836 */ /* 0x000fe40000000000 */
[----:B------:R-:W-:Y:S01]  /*a3f0*/  VIADD R11, R21, 0xffffff57 ;  /* 0xffffff57150b7836 */ /* 0x000fe20000000000 */
[----:B------:R-:W3:Y:S04]  /*a400*/  LDC R22, c[0x0][0x230] ;  /* 0x00008c00ff167b82 */ /* 0x000ee80000000800 */
[----:B------:R-:W-:Y:S01]  /*a410*/  ISETP.GE.U32.AND P5, PT, R11, 0x7ffffed8, PT ;  /* 0x7ffffed80b00780c */ /* 0x000fe20003fa6070 */
[----:B------:R2:W-:Y:S01]  /*a420*/  STL.64 [R1+0x560], R106 ;  /* 0x0005606a01007387 */ /* 0x0005e20000100a00 */
[----:B------:R-:W-:-:S03]  /*a430*/  IMAD.WIDE R238, R152, 0x4, R80 ;  /* 0x0000000498ee7825 */ /* 0x000fc600078e0250 */
[----:B------:R4:W-:Y:S01]  /*a440*/  STL.64 [R1+0x570], R88 ;  /* 0x0005705801007387 */ /* 0x0009e20000100a00 */
[----:B-1----:R-:W-:Y:S02]  /*a450*/  VIADD R11, R26, 0xffffff36 ;  /* 0xffffff361a0b7836 */ /* 0x002fe40000000000 */
[----:B------:R-:W1:Y:S01]  /*a460*/  LDC R26, c[0x0][0x230] ;  /* 0x00008c00ff1a7b82 */ /* 0x000e620000000800 */
[----:B--2---:R-:W-:-:S04]  /*a470*/  IMAD.WIDE R106, R152, 0x4, R58 ;  /* 0x00000004986a7825 */ /* 0x004fc800078e023a */
[C---:B----4-:R-:W-:Y:S01]  /*a480*/  IMAD.WIDE R88, R152.reuse, 0x4, R54 ;  /* 0x0000000498587825 */ /* 0x050fe200078e0236 */
[----:B------:R2:W-:Y:S04]  /*a490*/  STL.64 [R1], R106 ;  /* 0x0000006a01007387 */ /* 0x0005e80000100a00 */
[----:B------:R4:W-:Y:S01]  /*a4a0*/  STL.64 [R1+0x298], R88 ;  /* 0x0002985801007387 */ /* 0x0009e20000100a00 */
[----:B---3--:R-:W-:-:S05]  /*a4b0*/  IMAD.WIDE R20, R152, 0x4, R110 ;  /* 0x0000000498147825 */ /* 0x008fca00078e026e */
[----:B------:R-:W-:Y:S01]  /*a4c0*/  LDGSTS.E [R245+0x10000], desc[UR60][R20.64], !P4 ;  /* 0x1000000014f57fae */ /* 0x000fe2000e12187c */
[----:B------:R-:W-:Y:S01]  /*a4d0*/  ISETP.GE.U32.AND P4, PT, R10, 0x7ffffed6, PT ;  /* 0x7ffffed60a00780c */ /* 0x000fe20003f86070 */
[----:B------:R-:W-:Y:S02]  /*a4e0*/  VIADD R10, R23, 0xffffff54 ;  /* 0xffffff54170a7836 */ /* 0x000fe40000000000 */
[----:B------:R-:W-:Y:S01]  /*a4f0*/  LDGSTS.E [R245+0x10004], desc[UR60][R250.64], !P3 ;  /* 0x10004000faf57fae */ /* 0x000fe2000d92187c */
[----:B------:R-:W-:Y:S01]  /*a500*/  IMAD.WIDE R110, R152, 0x4, R78 ;  /* 0x00000004986e7825 */ /* 0x000fe200078e024e */
[----:B------:R-:W3:Y:S01]  /*a510*/  LDC R23, c[0x0][0x230] ;  /* 0x00008c00ff177b82 */ /* 0x000ee20000000800 */
[----:B------:R-:W-:Y:S01]  /*a520*/  ISETP.GE.U32.AND P3, PT, R10, 0x7ffffed5, PT ;  /* 0x7ffffed50a00780c */ /* 0x000fe20003f66070 */
[----:B------:R-:W-:Y:S01]  /*a530*/  LDGSTS.E [R245+0x10008], desc[UR60][R238.64], !P1 ;  /* 0x10008000eef57fae */ /* 0x000fe2000c92187c */
[----:B------:R-:W-:-:S03]  /*a540*/  VIADD R10, R24, 0xffffff37 ;  /* 0xffffff37180a7836 */ /* 0x000fc60000000000 */
[----:B------:R2:W-:Y:S01]  /*a550*/  LDGSTS.E [R245+0x1000c], desc[UR60][R106.64], !P2 ;  /* 0x1000c0006af57fae */ /* 0x0005e2000d12187c */
[----:B------:R-:W-:Y:S01]  /*a560*/  ISETP.GE.U32.AND P2, PT, R11, 0x7ffffeb7, PT ;  /* 0x7ffffeb70b00780c */ /* 0x000fe20003f46070 */
[----:B------:R-:W1:Y:S01]  /*a570*/  LDC R24, c[0x0][0x230] ;  /* 0x00008c00ff187b82 */ /* 0x000e620000000800 */
[----:B------:R-:W-:Y:S01]  /*a580*/  ISETP.GE.U32.AND P1, PT, R10, 0x7ffffeb8, PT ;  /* 0x7ffffeb80a00780c */ /* 0x000fe20003f26070 */
[----:B------:R-:W-:Y:S01]  /*a590*/  VIADD R10, R28, 0xffffff35 ;  /* 0xffffff351c0a7836 */ /* 0x000fe20000000000 */
[----:B------:R4:W-:Y:S01]  /*a5a0*/  LDGSTS.E [R245+0x14000], desc[UR60][R88.64], !P5 ;  /* 0x1400000058f57fae */ /* 0x0009e2000e92187c */
[----:B------:R-:W-:Y:S02]  /*a5b0*/  VIADD R11, R22, 0xffffff34 ;  /* 0xffffff34160b7836 */ /* 0x000fe40000000000 */
[----:B--2---:R-:W-:Y:S01]  /*a5c0*/  IMAD.WIDE R106, R152, 0x4, R76 ;  /* 0x00000004986a7825 */ /* 0x004fe200078e024c */
[----:B------:R-:W-:Y:S01]  /*a5d0*/  ISETP.GE.U32.AND P5, PT, R10, 0x7ffffeb6, PT ;  /* 0x7ffffeb60a00780c */ /* 0x000fe20003fa6070 */
[----:B------:R-:W2:Y:S02]  /*a5e0*/  LDC R28, c[0x0][0x230] ;  /* 0x00008c00ff1c7b82 */ /* 0x000ea40000000800 */
[----:B----4-:R-:W-:Y:S01]  /*a5f0*/  IMAD.WIDE R88, R152, 0x4, R56 ;  /* 0x0000000498587825 */ /* 0x010fe200078e0238 */
[----:B------:R4:W-:Y:S01]  /*a600*/  STL.64 [R1+0x2a0], R106 ;  /* 0x0002a06a01007387 */ /* 0x0009e20000100a00 */
[----:B------:R-:W-:-:S03]  /*a610*/  IADD3 R10, R25, -0xe9, RZ ;  /* 0xffffff17190a7810 */ /* 0x000fc60007ffe0ff */
[----:B------:R4:W-:Y:S01]  /*a620*/  LDGSTS.E [R245+0x14004], desc[UR60][R106.64], !P6 ;  /* 0x140040006af57fae */ /* 0x0009e2000f12187c */
[----:B------:R-:W-:Y:S01]  /*a630*/  ISETP.GE.U32.AND P6, PT, R11, 0x7ffffeb5, PT ;  /* 0x7ffffeb50b00780c */ /* 0x000fe20003fc6070 */
[----:B------:R-:W3:Y:S02]  /*a640*/  LDC R25, c[0x0][0x230] ;  /* 0x00008c00ff197b82 */ /* 0x000ee40000000800 */
[----:B------:R4:W-:Y:S04]  /*a650*/  STL.64 [R1+0x2a8], R88 ;  /* 0x0002a85801007387 */ /* 0x0009e80000100a00 */
[----:B------:R1:W-:Y:S01]  /*a660*/  LDGSTS.E [R245+0x14008], desc[UR60][R88.64], !P4 ;  /* 0x1400800058f57fae */ /* 0x0003e2000e12187c */
[----:B----4-:R-:W-:Y:S01]  /*a670*/  IMAD.WIDE R106, R152, 0x4, R236 ;  /* 0x00000004986a7825 */ /* 0x010fe200078e02ec */
[----:B------:R-:W-:-:S02]  /*a680*/  ISETP.GE.U32.AND P4, PT, R10, 0x7ffffe98, PT ;  /* 0x7ffffe980a00780c */ /* 0x000fc40003f86070 */
[----:B------:R4:W-:Y:S04]  /*a690*/  STL.64 [R1+0x2b0], R110 ;  /* 0x0002b06e01007387 */ /* 0x0009e80000100a00 */
[----:B------:R4:W-:Y:S01]  /*a6a0*/  LDGSTS.E [R245+0x1400c], desc[UR60][R110.64], !P3 ;  /* 0x1400c0006ef57fae */ /* 0x0009e2000d92187c */
[----:B-1----:R-:W-:-:S03]  /*a6b0*/  IMAD.WIDE R88, R152, 0x4, R60 ;  /* 0x0000000498587825 */ /* 0x002fc600078e023c */
[----:B------:R1:W-:Y:S04]  /*a6c0*/  STL.64 [R1+0x390], R106 ;  /* 0x0003906a01007387 */ /* 0x0003e80000100a00 */
[----:B------:R1:W-:Y:S04]  /*a6d0*/  LDGSTS.E [R245+0x18000], desc[UR60][R106.64], !P1 ;  /* 0x180000006af57fae */ /* 0x0003e8000c92187c */
[----:B------:R2:W-:Y:S01]  /*a6e0*/  STL.64 [R1+0x398], R88 ;  /* 0x0003985801007387 */ /* 0x0005e20000100a00 */
[----:B----4-:R-:W-:-:S03]  /*a6f0*/  IMAD.WIDE R110, R152, 0x4, R66 ;  /* 0x00000004986e7825 */ /* 0x010fc600078e0242 */
[----:B------:R2:W-:Y:S01]  /*a700*/  LDGSTS.E [R245+0x18004], desc[UR60][R88.64], !P2 ;  /* 0x1800400058f57fae */ /* 0x0005e2000d12187c */
[----:B-1----:R-:W-:-:S04]  /*a710*/  IMAD.WIDE R106, R152, 0x4, R92 ;  /* 0x00000004986a7825 */ /* 0x002fc800078e025c */
[----:B------:R-:W-:-:S04]  /*a720*/  IMAD.WIDE R92, R152, 0x4, R68 ;  /* 0x00000004985c7825 */ /* 0x000fc800078e0244 */
[C---:B--2---:R-:W-:Y:S01]  /*a730*/  IMAD.WIDE R88, R152.reuse, 0x4, R64 ;  /* 0x0000000498587825 */ /* 0x044fe200078e0240 */
[----:B------:R1:W-:Y:S03]  /*a740*/  STL.64 [R1+0x3a0], R106 ;  /* 0x0003a06a01007387 */ /* 0x0003e60000100a00 */
[----:B------:R-:W-:Y:S01]  /*a750*/  IMAD.WIDE R236, R152, 0x4, R70 ;  /* 0x0000000498ec7825 */ /* 0x000fe200078e0246 */
[----:B------:R2:W-:Y:S04]  /*a760*/  STL.64 [R1+0x3a8], R88 ;  /* 0x0003a85801007387 */ /* 0x0005e80000100a00 */
[----:B------:R4:W-:Y:S04]  /*a770*/  STL.64 [R1+0x500], R110 ;  /* 0x0005006e01007387 */ /* 0x0009e80000100a00 */
[----:B------:R-:W-:Y:S04]  /*a780*/  LDGSTS.E [R245+0x18008], desc[UR60][R106.64], !P5 ;  /* 0x180080006af57fae */ /* 0x000fe8000e92187c */
[----:B------:R-:W-:Y:S04]  /*a790*/  LDGSTS.E [R245+0x1800c], desc[UR60][R88.64], !P6 ;  /* 0x1800c00058f57fae */ /* 0x000fe8000f12187c */
[----:B------:R-:W-:Y:S04]  /*a7a0*/  LDGSTS.E [R245+0x1c000], desc[UR60][R110.64], !P4 ;  /* 0x1c0000006ef57fae */ /* 0x000fe8000e12187c */
[----:B-1----:R-:W3:Y:S04]  /*a7b0*/  LDL.LU.64 R106, [R1+0x780] ;  /* 0x00078000016a7983 */ /* 0x002ee80000300a00 */
[----:B------:R1:W-:Y:S04]  /*a7c0*/  STL.64 [R1+0x508], R92 ;  /* 0x0005085c01007387 */ /* 0x0003e80000100a00 */
[----:B--2---:R-:W2:Y:S04]  /*a7d0*/  LDL.LU.64 R88, [R1+0x778] ;  /* 0x0007780001587983 */ /* 0x004ea80000300a00 */
[----:B------:R-:W-:Y:S04]  /*a7e0*/  STL.64 [R1+0x518], R236 ;  /* 0x000518ec01007387 */ /* 0x000fe80000100a00 */
[----:B----4-:R-:W4:Y:S01]  /*a7f0*/  LDL.LU.64 R110, [R1+0x770] ;  /* 0x00077000016e7983 */ /* 0x010f220000300a00 */
[----:B------:R-:W-:-:S02]  /*a800*/  VIADD R10, R24, 0xffffff16 ;  /* 0xffffff16180a7836 */ /* 0x000fc40000000000 */
[----:B------:R-:W-:Y:S01]  /*a810*/  VIADD R11, R27, 0xffffff15 ;  /* 0xffffff151b0b7836 */ /* 0x000fe20000000000 */
[----:B------:R-:W1:Y:S02]  /*a820*/  LDC R24, c[0x0][0x230] ;  /* 0x00008c00ff187b82 */ /* 0x000e640000000800 */
[----:B------:R-:W-:Y:S01]  /*a830*/  ISETP.GE.U32.AND P3, PT, R10, 0x7ffffe97, PT ;  /* 0x7ffffe970a00780c */ /* 0x000fe20003f66070 */
[----:B------:R-:W-:Y:S01]  /*a840*/  VIADD R10, R26, 0xffffff14 ;  /* 0xffffff141a0a7836 */ /* 0x000fe20000000000 */
[----:B------:R-:W-:-:S04]  /*a850*/  ISETP.GE.U32.AND P1, PT, R11, 0x7ffffe96, PT ;  /* 0x7ffffe960b00780c */ /* 0x000fc80003f26070 */
[----:B------:R-:W1:Y:S01]  /*a860*/  LDC R26, c[0x0][0x230] ;  /* 0x00008c00ff1a7b82 */ /* 0x000e620000000800 */
[----:B------:R-:W-:-:S07]  /*a870*/  ISETP.GE.U32.AND P2, PT, R10, 0x7ffffe95, PT ;  /* 0x7ffffe950a00780c */ /* 0x000fce0003f46070 */
[----:B------:R-:W1:Y:S01]  /*a880*/  LDC R27, c[0x0][0x230] ;  /* 0x00008c00ff1b7b82 */ /* 0x000e620000000800 */
[----:B------:R-:W-:Y:S01]  /*a890*/  IMAD.WIDE R220, R152, 0x4, R72 ;  /* 0x0000000498dc7825 */ /* 0x000fe200078e0248 */
[----:B------:R1:W-:Y:S03]  /*a8a0*/  LDGSTS.E [R245+0x1c004], desc[UR60][R92.64], !P3 ;  /* 0x1c0040005cf57fae */ /* 0x0003e6000d92187c */
[----:B------:R-:W-:Y:S01]  /*a8b0*/  VIADD R22, R28, 0xffffff73 ;  /* 0xffffff731c167836 */ /* 0x000fe20000000000 */
[----:B------:R-:W-:Y:S01]  /*a8c0*/  LDGSTS.E [R245+0x1c008], desc[UR60][R236.64], !P1 ;  /* 0x1c008000ecf57fae */ /* 0x000fe2000c92187c */
[----:B---3--:R-:W-:Y:S01]  /*a8d0*/  VIADD R10, R23, 0xffffff71 ;  /* 0xffffff71170a7836 */ /* 0x008fe20000000000 */
[----:B------:R-:W3:Y:S02]  /*a8e0*/  LDC R28, c[0x0][0x230] ;  /* 0x00008c00ff1c7b82 */ /* 0x000ee40000000800 */
[----:B------:R1:W-:Y:S01]  /*a8f0*/  LDGSTS.E [R245+0x1c00c], desc[UR60][R220.64], !P2 ;  /* 0x1c00c000dcf57fae */ /* 0x0003e2000d12187c */
[----:B------:R-:W-:Y:S01]  /*a900*/  ISETP.GE.U32.AND P2, PT, R22, 0x7ffffef4, PT ;  /* 0x7ffffef41600780c */ /* 0x000fe20003f46070 */
[----:B------:R-:W-:Y:S01]  /*a910*/  VIADD R11, R29, 0xffffff72 ;  /* 0xffffff721d0b7836 */ /* 0x000fe20000000000 */
[----:B------:R-:W-:Y:S01]  /*a920*/  ISETP.GE.U32.AND P4, PT, R10, 0x7ffffef2, PT ;  /* 0x7ffffef20a00780c */ /* 0x000fe20003f86070 */
[----:B------:R-:W-:-:S02]  /*a930*/  VIADD R10, R25, 0xffffff53 ;  /* 0xffffff53190a7836 */ /* 0x000fc40000000000 */
[----:B------:R-:W1:Y:S01]  /*a940*/  LDC R23, c[0x0][0x230] ;  /* 0x00008c00ff177b82 */ /* 0x000e620000000800 */
[----:B------:R-:W-:Y:S01]  /*a950*/  ISETP.GE.U32.AND P3, PT, R11, 0x7ffffef3, PT ;  /* 0x7ffffef30b00780c */ /* 0x000fe20003f66070 */
[----:B-1----:R-:W-:Y:S01]  /*a960*/  VIADD R22, R26, 0xffffff52 ;  /* 0xffffff521a167836 */ /* 0x002fe20000000000 */
[----:B------:R-:W-:Y:S01]  /*a970*/  ISETP.GE.U32.AND P6, PT, R10, 0x7ffffed4, PT ;  /* 0x7ffffed40a00780c */ /* 0x000fe20003fc6070 */
[----:B------:R-:W-:-:S04]  /*a980*/  IMAD.WIDE R92, R152, 0x4, R74 ;  /* 0x00000004985c7825 */ /* 0x000fc800078e024a */
[----:B------:R-:W-:Y:S01]  /*a990*/  VIADD R10, R27, 0xffffff51 ;  /* 0xffffff511b0a7836 */ /* 0x000fe20000000000 */
[----:B------:R-:W1:Y:S01]  /*a9a0*/  LDC R26, c[0x0][0x230] ;  /* 0x00008c00ff1a7b82 */ /* 0x000e620000000800 */
[----:B------:R-:W-:Y:S01]  /*a9b0*/  VIADD R11, R24, 0xffffff70 ;  /* 0xffffff70180b7836 */ /* 0x000fe20000000000 */
[----:B------:R1:W-:Y:S01]  /*a9c0*/  STL.64 [R1+0x528], R220 ;  /* 0x000528dc01007387 */ /* 0x0003e20000100a00 */
[----:B------:R-:W-:-:S03]  /*a9d0*/  ISETP.GE.U32.AND P1, PT, R22, 0x7ffffed3, PT ;  /* 0x7ffffed31600780c */ /* 0x000fc60003f26070 */
[----:B------:R-:W-:Y:S01]  /*a9e0*/  LDGSTS.E [R246+0x10000], desc[UR60][R92.64], !P2 ;  /* 0x100000005cf67fae */ /* 0x000fe2000d12187c */
[----:B------:R-:W-:Y:S01]  /*a9f0*/  ISETP.GE.U32.AND P2, PT, R10, 0x7ffffed2, PT ;  /* 0x7ffffed20a00780c */ /* 0x000fe20003f46070 */
[----:B------:R-:W3:Y:S01]  /*aa00*/  LDC R22, c[0x0][0x230] ;  /* 0x00008c00ff167b82 */ /* 0x000ee20000000800 */
[----:B------:R-:W-:Y:S01]  /*aa10*/  VIADD R10, R30, 0xffffff50 ;  /* 0xffffff501e0a7836 */ /* 0x000fe20000000000 */
[----:B------:R-:W-:Y:S01]  /*aa20*/  ISETP.GE.U32.AND P5, PT, R11, 0x7ffffef1, PT ;  /* 0x7ffffef10b00780c */ /* 0x000fe20003fa6070 */
[----:B-1----:R-:W-:-:S05]  /*aa30*/  IMAD.WIDE R220, R152, 0x4, R84 ;  /* 0x0000000498dc7825 */ /* 0x002fca00078e0254 */
[----:B------:R-:W1:Y:S01]  /*aa40*/  LDC R25, c[0x0][0x230] ;  /* 0x00008c00ff197b82 */ /* 0x000e620000000800 */
[----:B------:R-:W-:Y:S01]  /*aa50*/  LDGSTS.E [R246+0x10004], desc[UR60][R220.64], !P3 ;  /* 0x10004000dcf67fae */ /* 0x000fe2000d92187c */
[----:B------:R-:W-:Y:S01]  /*aa60*/  ISETP.GE.U32.AND P3, PT, R10, 0x7ffffed1, PT ;  /* 0x7ffffed10a00780c */ /* 0x000fe20003f66070 */
[----:B------:R-:W-:-:S05]  /*aa70*/  VIADD R10, R31, 0xffffff33 ;  /* 0xffffff331f0a7836 */ /* 0x000fca0000000000 */
[----:B------:R-:W1:Y:S01]  /*aa80*/  LDC R27, c[0x0][0x230] ;  /* 0x00008c00ff1b7b82 */ /* 0x000e620000000800 */
[----:B------:R-:W-:-:S07]  /*aa90*/  IMAD.WIDE R244, R152, 0x4, R82 ;  /* 0x0000000498f47825 */ /* 0x000fce00078e0252 */
[----:B------:R-:W1:Y:S01]  /*aaa0*/  LDC R24, c[0x0][0x230] ;  /* 0x00008c00ff187b82 */ /* 0x000e620000000800 */
[----:B------:R-:W-:-:S07]  /*aab0*/  VIADD R11, R23, 0xffffff32 ;  /* 0xffffff32170b7836 */ /* 0x000fce0000000000 */
[----:B------:R-:W1:Y:S01]  /*aac0*/  LDC R23, c[0x0][0x230] ;  /* 0x00008c00ff177b82 */ /* 0x000e620000000800 */
[----:B------:R-:W-:Y:S01]  /*aad0*/  STL.64 [R1+0x278], R244 ;  /* 0x000278f401007387 */ /* 0x000fe20000100a00 */
[----:B------:R-:W-:-:S06]  /*aae0*/  IMAD.WIDE R108, R152, 0x4, R108 ;  /* 0x00000004986c7825 */ /* 0x000fcc00078e026c */
[----:B------:R-:W1:Y:S01]  /*aaf0*/  LDC R29, c[0x0][0x230] ;  /* 0x00008c00ff1d7b82 */ /* 0x000e620000000800 */
[----:B------:R-:W-:-:S04]  /*ab00*/  IMAD.WIDE R94, R152, 0x4, R94 ;  /* 0x00000004985e7825 */ /* 0x000fc800078e025e */
[----:B------:R-:W-:-:S03]  /*ab10*/  IMAD.WIDE R96, R152, 0x4, R96 ;  /* 0x0000000498607825 */ /* 0x000fc600078e0260 */
[----:B------:R-:W1:Y:S01]  /*ab20*/  LDC R30, c[0x0][0x230] ;  /* 0x00008c00ff1e7b82 */ /* 0x000e620000000800 */
[----:B------:R-:W-:-:S07]  /*ab30*/  IMAD.WIDE R98, R152, 0x4, R98 ;  /* 0x0000000498627825 */ /* 0x000fce00078e0262 */
[----:B------:R-:W1:Y:S01]  /*ab40*/  LDC R31, c[0x0][0x230] ;  /* 0x00008c00ff1f7b82 */ /* 0x000e620000000800 */
[----:B------:R-:W-:-:S04]  /*ab50*/  IMAD.WIDE R104, R152, 0x4, R104 ;  /* 0x0000000498687825 */ /* 0x000fc800078e0268 */
[----:B------:R-:W-:-:S04]  /*ab60*/  IMAD.WIDE R114, R152, 0x4, R114 ;  /* 0x0000000498727825 */ /* 0x000fc800078e0272 */
[----:B------:R-:W-:-:S04]  /*ab70*/  IMAD.WIDE R140, R152, 0x4, R140 ;  /* 0x00000004988c7825 */ /* 0x000fc800078e028c */
[----:B------:R-:W-:-:S04]  /*ab80*/  IMAD.WIDE R118, R152, 0x4, R118 ;  /* 0x0000000498767825 */ /* 0x000fc800078e0276 */
[----:B------:R-:W-:-:S04]  /*ab90*/  IMAD.WIDE R134, R152, 0x4, R134 ;  /* 0x0000000498867825 */ /* 0x000fc800078e0286 */
[----:B------:R-:W-:-:S04]  /*aba0*/  IMAD.WIDE R180, R152, 0x4, R180 ;  /* 0x0000000498b47825 */ /* 0x000fc800078e02b4 */
[----:B------:R-:W-:-:S04]  /*abb0*/  IMAD.WIDE R148, R152, 0x4, R148 ;  /* 0x0000000498947825 */ /* 0x000fc800078e0294 */
[----:B------:R-:W-:-:S04]  /*abc0*/  IMAD.WIDE R106, R152, 0x4, R106 ;  /* 0x00000004986a7825 */ /* 0x000fc800078e026a */
[----:B--2---:R-:W-:-:S04]  /*abd0*/  IMAD.WIDE R236, R152, 0x4, R88 ;  /* 0x0000000498ec7825 */ /* 0x004fc800078e0258 */
[----:B----4-:R-:W-:-:S05]  /*abe0*/  IMAD.WIDE R110, R152, 0x4, R110 ;  /* 0x00000004986e7825 */ /* 0x010fca00078e026e */
[----:B------:R-:W-:Y:S01]  /*abf0*/  LDGSTS.E [R246+0x10008], desc[UR60][R110.64], !P4 ;  /* 0x100080006ef67fae */ /* 0x000fe2000e12187c */
[----:B------:R-:W-:Y:S01]  /*ac00*/  ISETP.GE.U32.AND P4, PT, R10, 0x7ffffeb4, PT ;  /* 0x7ffffeb40a00780c */ /* 0x000fe20003f86070 */
[----:B---3--:R-:W-:Y:S02]  /*ac10*/  VIADD R10, R28, 0xffffff31 ;  /* 0xffffff311c0a7836 */ /* 0x008fe40000000000 */
[----:B------:R-:W-:Y:S01]  /*ac20*/  LDGSTS.E [R246+0x1000c], desc[UR60][R236.64], !P5 ;  /* 0x1000c000ecf67fae */ /* 0x000fe2000e92187c */
[----:B------:R-:W2:Y:S01]  /*ac30*/  LDC R28, c[0x0][0x230] ;  /* 0x00008c00ff1c7b82 */ /* 0x000ea20000000800 */
[----:B------:R-:W-:Y:S02]  /*ac40*/  IMAD.WIDE R88, R152, 0x4, R86 ;  /* 0x0000000498587825 */ /* 0x000fe400078e0256 */
[----:B------:R-:W-:Y:S01]  /*ac50*/  LDGSTS.E [R246+0x14000], desc[UR60][R244.64], !P6 ;  /* 0x14000000f4f67fae */ /* 0x000fe2000f12187c */
[----:B------:R-:W-:Y:S01]  /*ac60*/  ISETP.GE.U32.AND P6, PT, R10, 0x7ffffeb2, PT ;  /* 0x7ffffeb20a00780c */ /* 0x000fe20003fc6070 */
[----:B------:R-:W-:Y:S01]  /*ac70*/  VIADD R10, R26, 0xffffff13 ;  /* 0xffffff131a0a7836 */ /* 0x000fe20000000000 */
[----:B------:R-:W-:Y:S01]  /*ac80*/  ISETP.GE.U32.AND P5, PT, R11, 0x7ffffeb3, PT ;  /* 0x7ffffeb30b00780c */ /* 0x000fe20003fa6070 */
[----:B------:R3:W-:Y:S01]  /*ac90*/  LDGSTS.E [R246+0x14004], desc[UR60][R106.64], !P1 ;  /* 0x140040006af67fae */ /* 0x0007e2000c92187c */
[----:B------:R-:W-:Y:S01]  /*aca0*/  VIADD R11, R22, 0xffffff30 ;  /* 0xffffff30160b7836 */ /* 0x000fe20000000000 */
[----:B------:R-:W4:Y:S02]  /*acb0*/  LDC R26, c[0x0][0x230] ;  /* 0x00008c00ff1a7b82 */ /* 0x000f240000000800 */
[----:B------:R3:W-:Y:S01]  /*acc0*/  LDGSTS.E [R246+0x14008], desc[UR60][R88.64], !P2 ;  /* 0x1400800058f67fae */ /* 0x0007e2000d12187c */
[----:B------:R-:W-:-:S02]  /*acd0*/  ISETP.GE.U32.AND P2, PT, R10, 0x7ffffe94, PT ;  /* 0x7ffffe940a00780c */ /* 0x000fc40003f46070 */
[----:B-1----:R-:W-:Y:S01]  /*ace0*/  IADD3 R10, R25, -0xee, RZ ;  /* 0xffffff12190a7810 */ /* 0x002fe20007ffe0ff */
[----:B------:R3:W-:Y:S02]  /*acf0*/  STL.64 [R1+0x280], R106 ;  /* 0x0002806a01007387 */ /* 0x0007e40000100a00 */
[----:B------:R-:W1:Y:S01]  /*ad00*/  LDC R25, c[0x0][0x230] ;  /* 0x00008c00ff197b82 */ /* 0x000e620000000800 */
[----:B------:R-:W-:Y:S01]  /*ad10*/  ISETP.GE.U32.AND P1, PT, R11, 0x7ffffeb1, PT ;  /* 0x7ffffeb10b00780c */ /* 0x000fe20003f26070 */
[----:B------:R-:W-:Y:S01]  /*ad20*/  VIADD R11, R27, 0xffffff11 ;  /* 0xffffff111b0b7836 */ /* 0x000fe20000000000 */
[----:B------:R-:W-:Y:S01]  /*ad30*/  LDGSTS.E [R246+0x1400c], desc[UR60][R108.64], !P3 ;  /* 0x1400c0006cf67fae */ /* 0x000fe2000d92187c */
[----:B------:R-:W-:Y:S01]  /*ad40*/  ISETP.GE.U32.AND P3, PT, R10, 0x7ffffe93, PT ;  /* 0x7ffffe930a00780c */ /* 0x000fe20003f66070 */
[----:B------:R-:W-:-:S03]  /*ad50*/  VIADD R10, R24, 0xffffff10 ;  /* 0xffffff10180a7836 */ /* 0x000fc60000000000 */
[----:B------:R-:W4:Y:S01]  /*ad60*/  LDC R27, c[0x0][0x230] ;  /* 0x00008c00ff1b7b82 */ /* 0x000f220000000800 */
[C---:B---3--:R-:W-:Y:S01]  /*ad70*/  IMAD.WIDE R106, R152.reuse, 0x4, R234 ;  /* 0x00000004986a7825 */ /* 0x048fe200078e02ea */
[----:B------:R3:W-:Y:S04]  /*ad80*/  STL.64 [R1+0x288], R88 ;  /* 0x0002885801007387 */ /* 0x0007e80000100a00 */
[----:B------:R2:W-:Y:S01]  /*ad90*/  LDGSTS.E [R246+0x18000], desc[UR60][R106.64], !P4 ;  /* 0x180000006af67fae */ /* 0x0005e2000e12187c */
[----:B------:R-:W-:Y:S01]  /*ada0*/  ISETP.GE.U32.AND P4, PT, R11, 0x7ffffe92, PT ;  /* 0x7ffffe920b00780c */ /* 0x000fe20003f86070 */
[----:B------:R-:W4:Y:S02]  /*adb0*/  LDC R24, c[0x0][0x230] ;  /* 0x00008c00ff187b82 */ /* 0x000f240000000800 */
[----:B------:R-:W-:Y:S01]  /*adc0*/  STL.64 [R1+0x290], R108 ;  /* 0x0002906c01007387 */ /* 0x000fe20000100a00 */
[----:B---3--:R-:W-:-:S03]  /*add0*/  IMAD.WIDE R88, R152, 0x4, R90 ;  /* 0x0000000498587825 */ /* 0x008fc600078e025a */
[----:B------:R3:W-:Y:S01]  /*ade0*/  STL.64 [R1+0x370], R106 ;  /* 0x0003706a01007387 */ /* 0x0007e20000100a00 */
[----:B--2---:R-:W-:-:S03]  /*adf0*/  VIADD R22, R28, 0xffffff6f ;  /* 0xffffff6f1c167836 */ /* 0x004fc60000000000 */
[----:B------:R2:W-:Y:S01]  /*ae00*/  LDGSTS.E [R246+0x18004], desc[UR60][R88.64], !P5 ;  /* 0x1800400058f67fae */ /* 0x0005e2000e92187c */
[----:B------:R-:W-:Y:S01]  /*ae10*/  ISETP.GE.U32.AND P5, PT, R10, 0x7ffffe91, PT ;  /* 0x7ffffe910a00780c */ /* 0x000fe20003fa6070 */
[C---:B------:R-:W-:Y:S01]  /*ae20*/  IMAD.WIDE R90, R152.reuse, 0x4, R100 ;  /* 0x00000004985a7825 */ /* 0x040fe200078e0264 */
[----:B------:R-:W2:Y:S03]  /*ae30*/  LDC R28, c[0x0][0x230] ;  /* 0x00008c00ff1c7b82 */ /* 0x000ea60000000800 */
[----:B---3--:R-:W-:-:S04]  /*ae40*/  IMAD.WIDE R106, R152, 0x4, R122 ;  /* 0x00000004986a7825 */ /* 0x008fc800078e027a */
[----:B------:R-:W-:Y:S01]  /*ae50*/  VIADD R10, R23, 0xffffff6d ;  /* 0xffffff6d170a7836 */ /* 0x000fe20000000000 */
[----:B------:R-:W-:Y:S01]  /*ae60*/  LDGSTS.E [R246+0x18008], desc[UR60][R106.64], !P6 ;  /* 0x180080006af67fae */ /* 0x000fe2000f12187c */
[----:B------:R-:W-:Y:S01]  /*ae70*/  VIADD R11, R29, 0xffffff6e ;  /* 0xffffff6e1d0b7836 */ /* 0x000fe20000000000 */
[----:B------:R-:W3:Y:S02]  /*ae80*/  LDC R23, c[0x0][0x230] ;  /* 0x00008c00ff177b82 */ /* 0x000ee40000000800 */
[----:B------:R-:W-:Y:S04]  /*ae90*/  LDGSTS.E [R246+0x1800c], desc[UR60][R94.64], !P1 ;  /* 0x1800c0005ef67fae */ /* 0x000fe8000c92187c */
[----:B------:R-:W-:Y:S01]  /*aea0*/  LDGSTS.E [R246+0x1c000], desc[UR60][R96.64], !P2 ;  /* 0x1c00000060f67fae */ /* 0x000fe2000d12187c */
[----:B------:R-:W-:Y:S01]  /*aeb0*/  ISETP.GE.U32.AND P2, PT, R22, 0x7ffffef0, PT ;  /* 0x7ffffef01600780c */ /* 0x000fe20003f46070 */
[----:B------:R-:W3:Y:S02]  /*aec0*/  LDC R29, c[0x0][0x230] ;  /* 0x00008c00ff1d7b82 */ /* 0x000ee40000000800 */
[----:B------:R-:W-:Y:S04]  /*aed0*/  LDGSTS.E [R246+0x1c004], desc[UR60][R98.64], !P3 ;  /* 0x1c00400062f67fae */ /* 0x000fe8000d92187c */
[----:B------:R3:W-:Y:S01]  /*aee0*/  LDGSTS.E [R246+0x1c008], desc[UR60][R90.64], !P4 ;  /* 0x1c0080005af67fae */ /* 0x0007e2000e12187c */
[----:B------:R-:W-:Y:S01]  /*aef0*/  ISETP.GE.U32.AND P4, PT, R10, 0x7ffffeee, PT ;  /* 0x7ffffeee0a00780c */ /* 0x000fe20003f86070 */
[----:B-1----:R-:W-:Y:S01]  /*af00*/  VIADD R10, R25, 0xffffff4f ;  /* 0xffffff4f190a7836 */ /* 0x002fe20000000000 */
[----:B------:R-:W-:Y:S01]  /*af10*/  ISETP.GE.U32.AND P3, PT, R11, 0x7ffffeef, PT ;  /* 0x7ffffeef0b00780c */ /* 0x000fe20003f66070 */
[----:B------:R2:W-:Y:S01]  /*af20*/  STL.64 [R1+0x378], R88 ;  /* 0x0003785801007387 */ /* 0x0005e20000100a00 */
[----:B----4-:R-:W-:Y:S01]  /*af30*/  VIADD R22, R26, 0xffffff4e ;  /* 0xffffff4e1a167836 */ /* 0x010fe20000000000 */
[----:B------:R-:W1:Y:S01]  /*af40*/  LDC R25, c[0x0][0x230] ;  /* 0x00008c00ff197b82 */ /* 0x000e620000000800 */
[----:B------:R-:W-:Y:S01]  /*af50*/  ISETP.GE.U32.AND P6, PT, R10, 0x7ffffed0, PT ;  /* 0x7ffffed00a00780c */ /* 0x000fe20003fc6070 */
[----:B------:R-:W-:-:S02]  /*af60*/  VIADD R10, R27, 0xffffff4d ;  /* 0xffffff4d1b0a7836 */ /* 0x000fc40000000000 */
[----:B------:R-:W-:-:S04]  /*af70*/  VIADD R11, R24, 0xffffff6c ;  /* 0xffffff6c180b7836 */ /* 0x000fc80000000000 */
[----:B------:R-:W4:Y:S01]  /*af80*/  LDC R26, c[0x0][0x230] ;  /* 0x00008c00ff1a7b82 */ /* 0x000f220000000800 */
[----:B--2---:R-:W-:Y:S01]  /*af90*/  IMAD.WIDE R88, R152, 0x4, R102 ;  /* 0x0000000498587825 */ /* 0x004fe200078e0266 */
[----:B------:R-:W-:-:S04]  /*afa0*/  ISETP.GE.U32.AND P1, PT, R22, 0x7ffffecf, PT ;  /* 0x7ffffecf1600780c */ /* 0x000fc80003f26070 */
[----:B------:R2:W-:Y:S02]  /*afb0*/  LDGSTS.E [R246+0x1c00c], desc[UR60][R88.64], !P5 ;  /* 0x1c00c00058f67fae */ /* 0x0005e4000e92187c */
[----:B------:R-:W1:Y:S02]  /*afc0*/  LDC R22, c[0x0][0x230] ;  /* 0x00008c00ff167b82 */ /* 0x000e640000000800 */
[----:B------:R-:W-:Y:S01]  /*afd0*/  LDGSTS.E [R247+0x10000], desc[UR60][R104.64], !P2 ;  /* 0x1000000068f77fae */ /* 0x000fe2000d12187c */
[----:B------:R-:W-:Y:S01]  /*afe0*/  ISETP.GE.U32.AND P2, PT, R10, 0x7ffffece, PT ;  /* 0x7ffffece0a00780c */ /* 0x000fe20003f46070 */
[----:B------:R-:W-:Y:S01]  /*aff0*/  VIADD R10, R30, 0xffffff4c ;  /* 0xffffff4c1e0a7836 */ /* 0x000fe20000000000 */
[----:B------:R-:W-:Y:S01]  /*b000*/  ISETP.GE.U32.AND P5, PT, R11, 0x7ffffeed, PT ;  /* 0x7ffffeed0b00780c */ /* 0x000fe20003fa6070 */
[----:B------:R-:W-:Y:S02]  /*b010*/  LDGSTS.E [R247+0x10004], desc[UR60][R114.64], !P3 ;  /* 0x1000400072f77fae */ /* 0x000fe4000d92187c */
[----:B------:R-:W1:Y:S01]  /*b020*/  LDC R27, c[0x0][0x230] ;  /* 0x00008c00ff1b7b82 */ /* 0x000e620000000800 */
[----:B------:R-:W-:Y:S01]  /*b030*/  ISETP.GE.U32.AND P3, PT, R10, 0x7ffffecd, PT ;  /* 0x7ffffecd0a00780c */ /* 0x000fe20003f66070 */
[----:B------:R-:W-:Y:S01]  /*b040*/  STL.64 [R1+0x380], R106 ;  /* 0x0003806a01007387 */ /* 0x000fe20000100a00 */
[----:B------:R-:W-:-:S03]  /*b050*/  VIADD R10, R31, 0xffffff2f ;  /* 0xffffff2f1f0a7836 */ /* 0x000fc60000000000 */
[----:B------:R-:W-:Y:S02]  /*b060*/  STL.64 [R1+0x388], R94 ;  /* 0x0003885e01007387 */ /* 0x000fe40000100a00 */
[----:B------:R-:W1:Y:S02]  /*b070*/  LDC R24, c[0x0][0x230] ;  /* 0x00008c00ff187b82 */ /* 0x000e640000000800 */
[----:B------:R-:W-:Y:S04]  /*b080*/  STL.64 [R1+0x4c0], R96 ;  /* 0x0004c06001007387 */ /* 0x000fe80000100a00 */
[----:B------:R-:W-:Y:S01]  /*b090*/  STL.64 [R1+0x4c8], R98 ;  /* 0x0004c86201007387 */ /* 0x000fe20000100a00 */
[----:B---3--:R-:W-:Y:S01]  /*b0a0*/  VIADD R11, R23, 0xffffff2e ;  /* 0xffffff2e170b7836 */ /* 0x008fe20000000000 */
[----:B------:R-:W3:Y:S02]  /*b0b0*/  LDC R30, c[0x0][0x230] ;  /* 0x00008c00ff1e7b82 */ /* 0x000ee40000000800 */
[----:B------:R2:W-:Y:S04]  /*b0c0*/  STL.64 [R1+0x4d0], R90 ;  /* 0x0004d05a01007387 */ /* 0x0005e80000100a00 */
[----:B------:R4:W-:Y:S02]  /*b0d0*/  STL.64 [R1+0x4d8], R88 ;  /* 0x0004d85801007387 */ /* 0x0009e40000100a00 */
[----:B------:R-:W3:Y:S02]  /*b0e0*/  LDC R23, c[0x0][0x230] ;  /* 0x00008c00ff177b82 */ /* 0x000ee40000000800 */
[----:B------:R-:W-:Y:S01]  /*b0f0*/  LDGSTS.E [R247+0x10008], desc[UR60][R140.64], !P4 ;  /* 0x100080008cf77fae */ /* 0x000fe2000e12187c */
[----:B------:R-:W-:Y:S01]  /*b100*/  ISETP.GE.U32.AND P4, PT, R10, 0x7ffffeb0, PT ;  /* 0x7ffffeb00a00780c */ /* 0x000fe20003f86070 */
[----:B------:R-:W-:-:S02]  /*b110*/  VIADD R10, R28, 0xffffff2d ;  /* 0xffffff2d1c0a7836 */ /* 0x000fc40000000000 */
[----:B------:R-:W-:Y:S01]  /*b120*/  LDGSTS.E [R247+0x1000c], desc[UR60][R118.64], !P5 ;  /* 0x1000c00076f77fae */ /* 0x000fe2000e92187c */
[C---:B--2---:R-:W-:Y:S01]  /*b130*/  IMAD.WIDE R90, R152.reuse, 0x4, R136 ;  /* 0x00000004985a7825 */ /* 0x044fe200078e0288 */
[----:B------:R-:W2:Y:S03]  /*b140*/  LDC R28, c[0x0][0x230] ;  /* 0x00008c00ff1c7b82 */ /* 0x000ea60000000800 */
[----:B----4-:R-:W-:-:S05]  /*b150*/  IMAD.WIDE R88, R152, 0x4, R112 ;  /* 0x0000000498587825 */ /* 0x010fca00078e0270 */
[----:B------:R4:W-:Y:S01]  /*b160*/  STL.64 [R1+0x8], R88 ;  /* 0x0000085801007387 */ /* 0x0009e20000100a00 */
[----:B------:R-:W-:Y:S01]  /*b170*/  IMAD.WIDE R100, R152, 0x4, R154 ;  /* 0x0000000498647825 */ /* 0x000fe200078e029a */
[----:B------:R-:W3:Y:S02]  /*b180*/  LDC R31, c[0x0][0x230] ;  /* 0x00008c00ff1f7b82 */ /* 0x000ee40000000800 */
[----:B------:R4:W-:Y:S01]  /*b190*/  LDGSTS.E [R247+0x14000], desc[UR60][R88.64], !P6 ;  /* 0x1400000058f77fae */ /* 0x0009e2000f12187c */
[----:B------:R-:W-:Y:S01]  /*b1a0*/  ISETP.GE.U32.AND P6, PT, R10, 0x7ffffeae, PT ;  /* 0x7ffffeae0a00780c */ /* 0x000fe20003fc6070 */
[----:B------:R-:W-:Y:S01]  /*b1b0*/  VIADD R10, R26, 0xffffff0f ;  /* 0xffffff0f1a0a7836 */ /* 0x000fe20000000000 */
[----:B------:R-:W-:Y:S01]  /*b1c0*/  ISETP.GE.U32.AND P5, PT, R11, 0x7ffffeaf, PT ;  /* 0x7ffffeaf0b00780c */ /* 0x000fe20003fa6070 */
[----:B------:R2:W-:Y:S01]  /*b1d0*/  LDGSTS.E [R247+0x14004], desc[UR60][R90.64], !P1 ;  /* 0x140040005af77fae */ /* 0x0005e2000c92187c */
[----:B-1----:R-:W-:Y:S01]  /*b1e0*/  VIADD R11, R22, 0xffffff2c ;  /* 0xffffff2c160b7836 */ /* 0x002fe20000000000 */
[----:B------:R-:W1:Y:S01]  /*b1f0*/  LDC R26, c[0x0][0x230] ;  /* 0x00008c00ff1a7b82 */ /* 0x000e620000000800 */
[----:B----4-:R-:W-:-:S05]  /*b200*/  IMAD.WIDE R88, R152, 0x4, R116 ;  /* 0x0000000498587825 */ /* 0x010fca00078e0274 */
[----:B------:R4:W-:Y:S01]  /*b210*/  LDGSTS.E [R247+0x14008], desc[UR60][R88.64], !P2 ;  /* 0x1400800058f77fae */ /* 0x0009e2000d12187c */
[----:B------:R-:W-:Y:S02]  /*b220*/  ISETP.GE.U32.AND P2, PT, R10, 0x7ffffe90, PT ;  /* 0x7ffffe900a00780c */ /* 0x000fe40003f46070 */
[----:B------:R-:W-:Y:S01]  /*b230*/  IADD3 R10, R25, -0xf2, RZ ;  /* 0xffffff0e190a7810 */ /* 0x000fe20007ffe0ff */
[----:B------:R-:W-:Y:S01]  /*b240*/  IMAD.WIDE R94, R152, 0x4, R138 ;  /* 0x00000004985e7825 */ /* 0x000fe200078e028a */
[----:B------:R-:W1:Y:S01]  /*b250*/  LDC R25, c[0x0][0x230] ;  /* 0x00008c00ff197b82 */ /* 0x000e620000000800 */
[----:B------:R2:W-:Y:S01]  /*b260*/  STL.64 [R1+0x10], R90 ;  /* 0x0000105a01007387 */ /* 0x0005e20000100a00 */
[----:B------:R-:W-:Y:S01]  /*b270*/  ISETP.GE.U32.AND P1, PT, R11, 0x7ffffead, PT ;  /* 0x7ffffead0b00780c */ /* 0x000fe20003f26070 */
[----:B------:R-:W-:Y:S02]  /*b280*/  VIADD R11, R27, 0xffffff0d ;  /* 0xffffff0d1b0b7836 */ /* 0x000fe40000000000 */
[----:B------:R3:W-:Y:S01]  /*b290*/  LDGSTS.E [R247+0x1400c], desc[UR60][R94.64], !P3 ;  /* 0x1400c0005ef77fae */ /* 0x0007e2000d92187c */
[----:B------:R-:W-:-:S02]  /*b2a0*/  ISETP.GE.U32.AND P3, PT, R10, 0x7ffffe8f, PT ;  /* 0x7ffffe8f0a00780c */ /* 0x000fc40003f66070 */
[----:B------:R-:W1:Y:S01]  /*b2b0*/  LDC R27, c[0x0][0x230] ;  /* 0x00008c00ff1b7b82 */ /* 0x000e620000000800 */
[----:B--2---:R-:W-:Y:S01]  /*b2c0*/  IMAD.WIDE R90, R152, 0x4, R232 ;  /* 0x00000004985a7825 */ /* 0x004fe200078e02e8 */
[----:B------:R4:W-:Y:S03]  /*b2d0*/  STL.64 [R1+0x18], R88 ;  /* 0x0000185801007387 */ /* 0x0009e60000100a00 */
[----:B------:R-:W-:Y:S01]  /*b2e0*/  VIADD R10, R24, 0xffffff0c ;  /* 0xffffff0c180a7836 */ /* 0x000fe20000000000 */
[----:B------:R2:W-:Y:S01]  /*b2f0*/  LDGSTS.E [R247+0x18000], desc[UR60][R90.64], !P4 ;  /* 0x180000005af77fae */ /* 0x0005e2000e12187c */
[----:B------:R-:W-:Y:S01]  /*b300*/  ISETP.GE.U32.AND P4, PT, R11, 0x7ffffe8e, PT ;  /* 0x7ffffe8e0b00780c */ /* 0x000fe20003f86070 */
[----:B------:R-:W1:Y:S01]  /*b310*/  LDC R24, c[0x0][0x230] ;  /* 0x00008c00ff187b82 */ /* 0x000e620000000800 */
[C---:B------:R-:W-:Y:S01]  /*b320*/  IMAD.WIDE R98, R152.reuse, 0x4, R124 ;  /* 0x0000000498627825 */ /* 0x040fe200078e027c */
[----:B------:R3:W-:Y:S03]  /*b330*/  STL.64 [R1+0x20], R94 ;  /* 0x0000205e01007387 */ /* 0x0007e60000100a00 */
[C---:B----4-:R-:W-:Y:S01]  /*b340*/  IMAD.WIDE R88, R152.reuse, 0x4, R120 ;  /* 0x0000000498587825 */ /* 0x050fe200078e0278 */
[----:B------:R2:W-:Y:S03]  /*b350*/  STL.64 [R1+0x348], R90 ;  /* 0x0003485a01007387 */ /* 0x0005e60000100a00 */
[----:B------:R-:W-:Y:S01]  /*b360*/  IMAD.WIDE R96, R152, 0x4, R126 ;  /* 0x0000000498607825 */ /* 0x000fe200078e027e */
[----:B------:R4:W-:Y:S01]  /*b370*/  LDGSTS.E [R247+0x18004], desc[UR60][R88.64], !P5 ;  /* 0x1800400058f77fae */ /* 0x0009e2000e92187c */
[----:B------:R-:W-:-:S02]  /*b380*/  ISETP.GE.U32.AND P5, PT, R10, 0x7ffffe8d, PT ;  /* 0x7ffffe8d0a00780c */ /* 0x000fc40003fa6070 */
[----:B------:R-:W-:Y:S01]  /*b390*/  VIADD R22, R28, 0xffffff6b ;  /* 0xffffff6b1c167836 */ /* 0x000fe20000000000 */
[----:B------:R-:W-:Y:S01]  /*b3a0*/  LDGSTS.E [R247+0x18008], desc[UR60][R100.64], !P6 ;  /* 0x1800800064f77fae */ /* 0x000fe2000f12187c */
[C---:B---3--:R-:W-:Y:S01]  /*b3b0*/  IMAD.WIDE R94, R152.reuse, 0x4, R128 ;  /* 0x00000004985e7825 */ /* 0x048fe200078e0280 */
[----:B------:R-:W3:Y:S02]  /*b3c0*/  LDC R28, c[0x0][0x230] ;  /* 0x00008c00ff1c7b82 */ /* 0x000ee40000000800 */
[----:B------:R-:W-:Y:S01]  /*b3d0*/  LDGSTS.E [R247+0x1800c], desc[UR60][R98.64], !P1 ;  /* 0x1800c00062f77fae */ /* 0x000fe2000c92187c */
[----:B--2---:R-:W-:-:S03]  /*b3e0*/  IMAD.WIDE R90, R152, 0x4, R130 ;  /* 0x00000004985a7825 */ /* 0x004fc600078e0282 */
[----:B------:R-:W-:Y:S01]  /*b3f0*/  LDGSTS.E [R247+0x1c000], desc[UR60][R96.64], !P2 ;  /* 0x1c00000060f77fae */ /* 0x000fe2000d12187c */
[----:B------:R-:W-:Y:S01]  /*b400*/  VIADD R10, R23, 0xffffff69 ;  /* 0xffffff69170a7836 */ /* 0x000fe20000000000 */
[----:B------:R-:W-:Y:S01]  /*b410*/  ISETP.GE.U32.AND P2, PT, R22, 0x7ffffeec, PT ;  /* 0x7ffffeec1600780c */ /* 0x000fe20003f46070 */
[----:B------:R-:W-:Y:S01]  /*b420*/  VIADD R11, R29, 0xffffff6a ;  /* 0xffffff6a1d0b7836 */ /* 0x000fe20000000000 */
[----:B------:R-:W-:Y:S01]  /*b430*/  LDGSTS.E [R247+0x1c004], desc[UR60][R94.64], !P3 ;  /* 0x1c0040005ef77fae */ /* 0x000fe2000d92187c */
[----:B-1----:R-:W-:Y:S01]  /*b440*/  VIADD R22, R26, 0xffffff4a ;  /* 0xffffff4a1a167836 */ /* 0x002fe20000000000 */
[----:B------:R-:W1:Y:S02]  /*b450*/  LDC R23, c[0x0][0x230] ;  /* 0x00008c00ff177b82 */ /* 0x000e640000000800 */
[----:B------:R-:W-:Y:S01]  /*b460*/  LDGSTS.E [R247+0x1c008], desc[UR60][R90.64], !P4 ;  /* 0x1c0080005af77fae */ /* 0x000fe2000e12187c */
[----:B------:R-:W-:Y:S01]  /*b470*/  ISETP.GE.U32.AND P4, PT, R10, 0x7ffffeea, PT ;  /* 0x7ffffeea0a00780c */ /* 0x000fe20003f86070 */
[----:B------:R-:W-:Y:S01]  /*b480*/  VIADD R10, R25, 0xffffff4b ;  /* 0xffffff4b190a7836 */ /* 0x000fe20000000000 */
[----:B------:R-:W-:Y:S01]  /*b490*/  ISETP.GE.U32.AND P3, PT, R11, 0x7ffffeeb, PT ;  /* 0x7ffffeeb0b00780c */ /* 0x000fe20003f66070 */
[----:B------:R4:W-:Y:S02]  /*b4a0*/  STL.64 [R1+0x358], R88 ;  /* 0x0003585801007387 */ /* 0x0009e40000100a00 */
[----:B------:R-:W2:Y:S01]  /*b4b0*/  LDC R26, c[0x0][0x230] ;  /* 0x00008c00ff1a7b82 */ /* 0x000ea20000000800 */
[----:B------:R-:W-:Y:S01]  /*b4c0*/  ISETP.GE.U32.AND P6, PT, R10, 0x7ffffecc, PT ;  /* 0x7ffffecc0a00780c */ /* 0x000fe20003fc6070 */
[----:B------:R-:W-:-:S02]  /*b4d0*/  VIADD R10, R27, 0xffffff49 ;  /* 0xffffff491b0a7836 */ /* 0x000fc40000000000 */
[----:B------:R-:W-:Y:S02]  /*b4e0*/  VIADD R11, R24, 0xffffff68 ;  /* 0xffffff68180b7836 */ /* 0x000fe40000000000 */
[C---:B------:R-:W-:Y:S02]  /*b4f0*/  IMAD.WIDE R106, R152.reuse, 0x4, R144 ;  /* 0x00000004986a7825 */ /* 0x040fe400078e0290 */
[----:B------:R-:W2:Y:S02]  /*b500*/  LDC R25, c[0x0][0x230] ;  /* 0x00008c00ff197b82 */ /* 0x000ea40000000800 */
[----:B----4-:R-:W-:-:S05]  /*b510*/  IMAD.WIDE R88, R152, 0x4, R132 ;  /* 0x0000000498587825 */ /* 0x010fca00078e0284 */
[----:B------:R4:W-:Y:S01]  /*b520*/  LDGSTS.E [R247+0x1c00c], desc[UR60][R88.64], !P5 ;  /* 0x1c00c00058f77fae */ /* 0x0009e2000e92187c */
[----:B------:R-:W-:Y:S01]  /*b530*/  ISETP.GE.U32.AND P1, PT, R22, 0x7ffffecb, PT ;  /* 0x7ffffecb1600780c */ /* 0x000fe20003f26070 */
[----:B------:R-:W4:Y:S02]  /*b540*/  LDC R24, c[0x0][0x230] ;  /* 0x00008c00ff187b82 */ /* 0x000f240000000800 */
[----:B------:R-:W-:Y:S01]  /*b550*/  LDGSTS.E [R248+0x10000], desc[UR60][R134.64], !P2 ;  /* 0x1000000086f87fae */ /* 0x000fe2000d12187c */
[----:B------:R-:W-:Y:S01]  /*b560*/  ISETP.GE.U32.AND P2, PT, R10, 0x7ffffeca, PT ;  /* 0x7ffffeca0a00780c */ /* 0x000fe20003f46070 */
[----:B------:R-:W-:Y:S01]  /*b570*/  VIADD R10, R30, 0xffffff48 ;  /* 0xffffff481e0a7836 */ /* 0x000fe20000000000 */
[----:B------:R-:W-:Y:S01]  /*b580*/  ISETP.GE.U32.AND P5, PT, R11, 0x7ffffee9, PT ;  /* 0x7ffffee90b00780c */ /* 0x000fe20003fa6070 */
[----:B------:R-:W-:Y:S02]  /*b590*/  LDGSTS.E [R248+0x10004], desc[UR60][R106.64], !P3 ;  /* 0x100040006af87fae */ /* 0x000fe4000d92187c */
[----:B------:R-:W4:Y:S01]  /*b5a0*/  LDC R22, c[0x0][0x230] ;  /* 0x00008c00ff167b82 */ /* 0x000f220000000800 */
[----:B------:R-:W-:Y:S01]  /*b5b0*/  ISETP.GE.U32.AND P3, PT, R10, 0x7ffffec9, PT ;  /* 0x7ffffec90a00780c */ /* 0x000fe20003f66070 */
[----:B------:R-:W-:Y:S01]  /*b5c0*/  VIADD R10, R31, 0xffffff2b ;  /* 0xffffff2b1f0a7836 */ /* 0x000fe20000000000 */
[----:B------:R-:W-:Y:S01]  /*b5d0*/  LDGSTS.E [R248+0x10008], desc[UR60][R180.64], !P4 ;  /* 0x10008000b4f87fae */ /* 0x000fe2000e12187c */
[----:B------:R-:W-:-:S03]  /*b5e0*/  IMAD.WIDE R232, R152, 0x4, R142 ;  /* 0x0000000498e87825 */ /* 0x000fc600078e028e */
[----:B------:R-:W-:Y:S01]  /*b5f0*/  ISETP.GE.U32.AND P4, PT, R10, 0x7ffffeac, PT ;  /* 0x7ffffeac0a00780c */ /* 0x000fe20003f86070 */
[----:B------:R-:W4:Y:S01]  /*b600*/  LDC R27, c[0x0][0x230] ;  /* 0x00008c00ff1b7b82 */ /* 0x000f220000000800 */
[----:B---3--:R-:W-:Y:S01]  /*b610*/  VIADD R10, R28, 0xffffff29 ;  /* 0xffffff291c0a7836 */ /* 0x008fe20000000000 */
[----:B------:R-:W-:Y:S01]  /*b620*/  LDGSTS.E [R248+0x1000c], desc[UR60][R148.64], !P5 ;  /* 0x1000c00094f87fae */ /* 0x000fe2000e92187c */
[----:B------:R-:W-:-:S03]  /*b630*/  IMAD.WIDE R234, R152, 0x4, R170 ;  /* 0x0000000498ea7825 */ /* 0x000fc600078e02aa */
[----:B------:R-:W-:Y:S01]  /*b640*/  LDGSTS.E [R248+0x14000], desc[UR60][R232.64], !P6 ;  /* 0x14000000e8f87fae */ /* 0x000fe2000f12187c */
[----:B------:R-:W-:Y:S01]  /*b650*/  ISETP.GE.U32.AND P6, PT, R10, 0x7ffffeaa, PT ;  /* 0x7ffffeaa0a00780c */ /* 0x000fe20003fc6070 */
[----:B------:R-:W-:Y:S01]  /*b660*/  IMAD.WIDE R244, R152, 0x4, R146 ;  /* 0x0000000498f47825 */ /* 0x000fe200078e0292 */
[----:B------:R-:W3:Y:S01]  /*b670*/  LDC R28, c[0x0][0x230] ;  /* 0x00008c00ff1c7b82 */ /* 0x000ee20000000800 */
[----:B------:R-:W-:Y:S02]  /*b680*/  LDGSTS.E [R248+0x14004], desc[UR60][R234.64], !P1 ;  /* 0x14004000eaf87fae */ /* 0x000fe4000c92187c */
[----:B-1----:R-:W-:Y:S02]  /*b690*/  VIADD R11, R23, 0xffffff2a ;  /* 0xffffff2a170b7836 */ /* 0x002fe40000000000 */
[----:B--2---:R-:W-:Y:S01]  /*b6a0*/  VIADD R10, R26, 0xffffff0b ;  /* 0xffffff0b1a0a7836 */ /* 0x004fe20000000000 */
[----:B------:R-:W-:Y:S02]  /*b6b0*/  LDGSTS.E [R248+0x14008], desc[UR60][R244.64], !P2 ;  /* 0x14008000f4f87fae */ /* 0x000fe4000d12187c */
[----:B------:R-:W1:Y:S01]  /*b6c0*/  LDC R23, c[0x0][0x230] ;  /* 0x00008c00ff177b82 */ /* 0x000e620000000800 */
[----:B----4-:R-:W-:Y:S01]  /*b6d0*/  IMAD.WIDE R246, R152, 0x4, R174 ;  /* 0x0000000498f67825 */ /* 0x010fe200078e02ae */
[----:B------:R-:W-:-:S02]  /*b6e0*/  ISETP.GE.U32.AND P2, PT, R10, 0x7ffffe8c, PT ;  /* 0x7ffffe8c0a00780c */ /* 0x000fc40003f46070 */
[----:B------:R-:W-:Y:S02]  /*b6f0*/  IADD3 R10, R25, -0xf6, RZ ;  /* 0xffffff0a190a7810 */ /* 0x000fe40007ffe0ff */
[----:B------:R-:W-:Y:S02]  /*b700*/  LDGSTS.E [R248+0x1400c], desc[UR60][R246.64], !P3 ;  /* 0x1400c000f6f87fae */ /* 0x000fe4000d92187c */
[----:B------:R-:W2:Y:S01]  /*b710*/  LDC R29, c[0x0][0x230] ;  /* 0x00008c00ff1d7b82 */ /* 0x000ea20000000800 */
[----:B------:R-:W-:Y:S01]  /*b720*/  ISETP.GE.U32.AND P5, PT, R11, 0x7ffffeab, PT ;  /* 0x7ffffeab0b00780c */ /* 0x000fe20003fa6070 */
[----:B------:R-:W-:Y:S01]  /*b730*/  STL.64 [R1+0x360], R100 ;  /* 0x0003606401007387 */ /* 0x000fe20000100a00 */
[----:B------:R-:W-:Y:S01]  /*b740*/  ISETP.GE.U32.AND P3, PT, R10, 0x7ffffe8b, PT ;  /* 0x7ffffe8b0a00780c */ /* 0x000fe20003f66070 */
[----:B------:R-:W-:Y:S02]  /*b750*/  VIADD R11, R22, 0xffffff28 ;  /* 0xffffff28160b7836 */ /* 0x000fe40000000000 */
[----:B------:R-:W-:Y:S01]  /*b760*/  VIADD R10, R24, 0xffffff08 ;  /* 0xffffff08180a7836 */ /* 0x000fe20000000000 */
[----:B------:R-:W-:Y:S01]  /*b770*/  STL.64 [R1+0x368], R98 ;  /* 0x0003686201007387 */ /* 0x000fe20000100a00 */
[----:B------:R-:W4:Y:S03]  /*b780*/  LDC R24, c[0x0][0x230] ;  /* 0x00008c00ff187b82 */ /* 0x000f260000000800 */
[----:B------:R-:W-:Y:S01]  /*b790*/  STL.64 [R1+0x478], R96 ;  /* 0x0004786001007387 */ /* 0x000fe20000100a00 */
[----:B------:R-:W-:-:S03]  /*b7a0*/  ISETP.GE.U32.AND P1, PT, R11, 0x7ffffea9, PT ;  /* 0x7ffffea90b00780c */ /* 0x000fc60003f26070 */
[----:B------:R-:W-:Y:S01]  /*b7b0*/  STL.64 [R1+0x488], R94 ;  /* 0x0004885e01007387 */ /* 0x000fe20000100a00 */
[----:B------:R-:W4:Y:S01]  /*b7c0*/  LDC R26, c[0x0][0x230] ;  /* 0x00008c00ff1a7b82 */ /* 0x000f220000000800 */
[----:B------:R-:W-:Y:S02]  /*b7d0*/  VIADD R11, R27, 0xffffff09 ;  /* 0xffffff091b0b7836 */ /* 0x000fe40000000000 */
[----:B------:R3:W-:Y:S05]  /*b7e0*/  STL.64 [R1+0x490], R90 ;  /* 0x0004905a01007387 */ /* 0x0007ea0000100a00 */
[----:B------:R-:W4:Y:S01]  /*b7f0*/  LDC R25, c[0x0][0x230] ;  /* 0x00008c00ff197b82 */ /* 0x000f220000000800 */
[----:B------:R1:W-:Y:S01]  /*b800*/  STL.64 [R1+0x498], R88 ;  /* 0x0004985801007387 */ /* 0x0003e20000100a00 */
[----:B---3--:R-:W-:-:S06]  /*b810*/  IMAD.WIDE R90, R152, 0x4, R230 ;  /* 0x00000004985a7825 */ /* 0x008fcc00078e02e6 */
[----:B------:R-:W3:Y:S01]  /*b820*/  LDC R31, c[0x0][0x230] ;  /* 0x00008c00ff1f7b82 */ /* 0x000ee20000000800 */
[----:B------:R2:W-:Y:S01]  /*b830*/  LDGSTS.E [R248+0x18000], desc[UR60][R90.64], !P4 ;  /* 0x180000005af87fae */ /* 0x0005e2000e12187c */
[----:B-1----:R-:W-:Y:S01]  /*b840*/  IMAD.WIDE R88, R152, 0x4, R150 ;  /* 0x0000000498587825 */ /* 0x002fe200078e0296 */
[----:B------:R-:W-:-:S05]  /*b850*/  ISETP.GE.U32.AND P4, PT, R11, 0x7ffffe8a, PT ;  /* 0x7ffffe8a0b00780c */ /* 0x000fca0003f86070 */
[----:B------:R-:W1:Y:S01]  /*b860*/  LDC R30, c[0x0][0x230] ;  /* 0x00008c00ff1e7b82 */ /* 0x000e620000000800 */
[----:B------:R4:W-:Y:S01]  /*b870*/  LDGSTS.E [R248+0x18004], desc[UR60][R88.64], !P5 ;  /* 0x1800400058f87fae */ /* 0x0009e2000e92187c */
[----:B------:R-:W-:Y:S01]  /*b880*/  ISETP.GE.U32.AND P5, PT, R10, 0x7ffffe89, PT ;  /* 0x7ffffe890a00780c */ /* 0x000fe20003fa6070 */
[----:B------:R-:W-:Y:S02]  /*b890*/  VIADD R10, R23, 0xffffff65 ;  /* 0xffffff65170a7836 */ /* 0x000fe40000000000 */
[----:B------:R-:W-:-:S03]  /*b8a0*/  IMAD.WIDE R100, R152, 0x4, R226 ;  /* 0x0000000498647825 */ /* 0x000fc600078e02e2 */
[----:B------:R-:W1:Y:S01]  /*b8b0*/  LDC R23, c[0x0][0x230] ;  /* 0x00008c00ff177b82 */ /* 0x000e620000000800 */
[C---:B------:R-:W-:Y:S01]  /*b8c0*/  IMAD.WIDE R98, R152.reuse, 0x4, R158 ;  /* 0x0000000498627825 */ /* 0x040fe200078e029e */
[----:B------:R2:W-:Y:S03]  /*b8d0*/  STL.64 [R1+0x328], R90 ;  /* 0x0003285a01007387 */ /* 0x0005e60000100a00 */
[----:B------:R-:W-:Y:S01]  /*b8e0*/  IMAD.WIDE R96, R152, 0x4, R160 ;  /* 0x0000000498607825 */ /* 0x000fe200078e02a0 */
[----:B------:R1:W-:Y:S02]  /*b8f0*/  LDGSTS.E [R248+0x18008], desc[UR60][R100.64], !P6 ;  /* 0x1800800064f87fae */ /* 0x0003e4000f12187c */
[----:B------:R-:W1:Y:S01]  /*b900*/  LDC R27, c[0x0][0x230] ;  /* 0x00008c00ff1b7b82 */ /* 0x000e620000000800 */
[----:B------:R-:W-:Y:S01]  /*b910*/  VIADD R22, R28, 0xffffff67 ;  /* 0xffffff671c167836 */ /* 0x000fe20000000000 */
[----:B------:R1:W-:Y:S01]  /*b920*/  LDGSTS.E [R248+0x1800c], desc[UR60][R98.64], !P1 ;  /* 0x1800c00062f87fae */ /* 0x0003e2000c92187c */
[----:B------:R-:W-:-:S03]  /*b930*/  IMAD.WIDE R94, R152, 0x4, R162 ;  /* 0x00000004985e7825 */ /* 0x000fc600078e02a2 */
[----:B------:R1:W-:Y:S01]  /*b940*/  LDGSTS.E [R248+0x1c000], desc[UR60][R96.64], !P2 ;  /* 0x1c00000060f87fae */ /* 0x0003e2000d12187c */
[----:B--2---:R-:W-:Y:S02]  /*b950*/  VIADD R11, R29, 0xffffff66 ;  /* 0xffffff661d0b7836 */ /* 0x004fe40000000000 */
[----:B------:R-:W-:Y:S01]  /*b960*/  IMAD.WIDE R90, R152, 0x4, R164 ;  /* 0x00000004985a7825 */ /* 0x000fe200078e02a4 */
[----:B------:R-:W-:Y:S01]  /*b970*/  LDGSTS.E [R248+0x1c004], desc[UR60][R94.64], !P3 ;  /* 0x1c0040005ef87fae */ /* 0x000fe2000d92187c */
[----:B------:R-:W-:Y:S01]  /*b980*/  ISETP.GE.U32.AND P2, PT, R22, 0x7ffffee8, PT ;  /* 0x7ffffee81600780c */ /* 0x000fe20003f46070 */
[----:B------:R-:W2:Y:S01]  /*b990*/  LDC R29, c[0x0][0x230] ;  /* 0x00008c00ff1d7b82 */ /* 0x000ea20000000800 */
[----:B------:R-:W-:Y:S01]  /*b9a0*/  ISETP.GE.U32.AND P3, PT, R11, 0x7ffffee7, PT ;  /* 0x7ffffee70b00780c */ /* 0x000fe20003f66070 */
[----:B------:R3:W-:Y:S01]  /*b9b0*/  STL.64 [R1+0x330], R88 ;  /* 0x0003305801007387 */ /* 0x0007e20000100a00 */
[----:B----4-:R-:W-:-:S03]  /*b9c0*/  VIADD R22, R24, 0xffffff64 ;  /* 0xffffff6418167836 */ /* 0x010fc60000000000 */
[----:B------:R4:W-:Y:S01]  /*b9d0*/  LDGSTS.E [R248+0x1c008], desc[UR60][R90.64], !P4 ;  /* 0x1c0080005af87fae */ /* 0x0009e2000e12187c */
[----:B------:R-:W-:Y:S01]  /*b9e0*/  ISETP.GE.U32.AND P4, PT, R10, 0x7ffffee6, PT ;  /* 0x7ffffee60a00780c */ /* 0x000fe20003f86070 */
[----:B------:R-:W-:Y:S01]  /*b9f0*/  VIADD R10, R26, 0xffffff46 ;  /* 0xffffff461a0a7836 */ /* 0x000fe20000000000 */
[----:B------:R-:W2:Y:S01]  /*ba00*/  LDC R24, c[0x0][0x230] ;  /* 0x00008c00ff187b82 */ /* 0x000ea20000000800 */
[----:B------:R-:W-:Y:S02]  /*ba10*/  VIADD R11, R25, 0xffffff47 ;  /* 0xffffff47190b7836 */ /* 0x000fe40000000000 */
[----:B---3--:R-:W-:Y:S01]  /*ba20*/  IMAD.WIDE R88, R152, 0x4, R166 ;  /* 0x0000000498587825 */ /* 0x008fe200078e02a6 */
[----:B------:R-:W-:-:S03]  /*ba30*/  ISETP.GE.U32.AND P1, PT, R10, 0x7ffffec7, PT ;  /* 0x7ffffec70a00780c */ /* 0x000fc60003f26070 */
[----:B------:R-:W-:Y:S01]  /*ba40*/  IMAD.WIDE R198, R152, 0x4, R198 ;  /* 0x0000000498c67825 */ /* 0x000fe200078e02c6 */
[----:B------:R3:W-:Y:S01]  /*ba50*/  LDGSTS.E [R248+0x1c00c], desc[UR60][R88.64], !P5 ;  /* 0x1c00c00058f87fae */ /* 0x0007e2000e92187c */
[----:B------:R-:W-:Y:S01]  /*ba60*/  ISETP.GE.U32.AND P5, PT, R22, 0x7ffffee5, PT ;  /* 0x7ffffee51600780c */ /* 0x000fe20003fa6070 */
[----:B------:R-:W2:Y:S01]  /*ba70*/  LDC R25, c[0x0][0x230] ;  /* 0x00008c00ff197b82 */ /* 0x000ea20000000800 */
[----:B------:R-:W-:Y:S01]  /*ba80*/  IMAD.WIDE R172, R152, 0x4, R172 ;  /* 0x0000000498ac7825 */ /* 0x000fe200078e02ac */
[----:B------:R-:W-:Y:S01]  /*ba90*/  ISETP.GE.U32.AND P6, PT, R11, 0x7ffffec8, PT ;  /* 0x7ffffec80b00780c */ /* 0x000fe20003fc6070 */
[----:B------:R-:W-:Y:S02]  /*baa0*/  LDGSTS.E [R249+0x10000], desc[UR60][R198.64], !P2 ;  /* 0x10000000c6f97fae */ /* 0x000fe4000d12187c */
[----:B------:R-:W-:Y:S02]  /*bab0*/  VIADD R10, R31, 0xffffff44 ;  /* 0xffffff441f0a7836 */ /* 0x000fe40000000000 */
[----:B-1----:R-:W-:Y:S01]  /*bac0*/  VIADD R11, R30, 0xffffff45 ;  /* 0xffffff451e0b7836 */ /* 0x002fe20000000000 */
[----:B------:R-:W-:Y:S01]  /*bad0*/  LDGSTS.E [R249+0x10004], desc[UR60][R172.64], !P3 ;  /* 0x10004000acf97fae */ /* 0x000fe2000d92187c */
[----:B------:R-:W-:Y:S01]  /*bae0*/  IMAD.WIDE R168, R152, 0x4, R168 ;  /* 0x0000000498a87825 */ /* 0x000fe200078e02a8 */
[----:B------:R-:W-:Y:S01]  /*baf0*/  ISETP.GE.U32.AND P3, PT, R10, 0x7ffffec5, PT ;  /* 0x7ffffec50a00780c */ /* 0x000fe20003f66070 */
[----:B------:R-:W1:Y:S01]  /*bb00*/  LDC R28, c[0x0][0x230] ;  /* 0x00008c00ff1c7b82 */ /* 0x000e620000000800 */
[----:B------:R-:W-:Y:S01]  /*bb10*/  ISETP.GE.U32.AND P2, PT, R11, 0x7ffffec6, PT ;  /* 0x7ffffec60b00780c */ /* 0x000fe20003f46070 */
[----:B------:R-:W-:Y:S01]  /*bb20*/  VIADD R10, R32, 0xffffff27 ;  /* 0xffffff27200a7836 */ /* 0x000fe20000000000 */
[----:B------:R-:W-:Y:S01]  /*bb30*/  LDGSTS.E [R249+0x10008], desc[UR60][R168.64], !P4 ;  /* 0x10008000a8f97fae */ /* 0x000fe2000e12187c */
[----:B------:R-:W-:-:S04]  /*bb40*/  IMAD.WIDE R184, R152, 0x4, R184 ;  /* 0x0000000498b87825 */ /* 0x000fc800078e02b8 */
[----:B------:R-:W-:Y:S01]  /*bb50*/  VIADD R11, R23, 0xffffff26 ;  /* 0xffffff26170b7836 */ /* 0x000fe20000000000 */
[----:B------:R-:W-:Y:S01]  /*bb60*/  ISETP.GE.U32.AND P4, PT, R10, 0x7ffffea8, PT ;  /* 0x7ffffea80a00780c */ /* 0x000fe20003f86070 */
[----:B------:R-:W-:Y:S01]  /*bb70*/  LDGSTS.E [R249+0x1000c], desc[UR60][R184.64], !P5 ;  /* 0x1000c000b8f97fae */ /* 0x000fe2000e92187c */
[C---:B------:R-:W-:Y:S01]  /*bb80*/  IMAD.WIDE R150, R152.reuse, 0x4, R176 ;  /* 0x0000000498967825 */ /* 0x040fe200078e02b0 */
[----:B------:R-:W1:Y:S01]  /*bb90*/  LDC R23, c[0x0][0x230] ;  /* 0x00008c00ff177b82 */ /* 0x000e620000000800 */
[----:B------:R-:W-:Y:S01]  /*bba0*/  ISETP.GE.U32.AND P5, PT, R11, 0x7ffffea7, PT ;  /* 0x7ffffea70b00780c */ /* 0x000fe20003fa6070 */
[----:B------:R4:W-:Y:S01]  /*bbb0*/  STL.64 [R1+0x338], R100 ;  /* 0x0003386401007387 */ /* 0x0009e20000100a00 */
[----:B------:R-:W-:-:S03]  /*bbc0*/  IMAD.WIDE R202, R152, 0x4, R202 ;  /* 0x0000000498ca7825 */ /* 0x000fc600078e02ca */
[----:B------:R3:W-:Y:S01]  /*bbd0*/  STL.64 [R1+0x340], R98 ;  /* 0x0003406201007387 */ /* 0x0007e20000100a00 */
[C---:B------:R-:W-:Y:S01]  /*bbe0*/  IMAD.WIDE R158, R152.reuse, 0x4, R182 ;  /* 0x00000004989e7825 */ /* 0x040fe200078e02b6 */
[----:B------:R-:W1:Y:S02]  /*bbf0*/  LDC R26, c[0x0][0x230] ;  /* 0x00008c00ff1a7b82 */ /* 0x000e640000000800 */
[----:B------:R2:W-:Y:S01]  /*bc00*/  STL.64 [R1+0x438], R96 ;  /* 0x0004386001007387 */ /* 0x0005e20000100a00 */
[----:B------:R-:W-:-:S03]  /*bc10*/  IMAD.WIDE R226, R152, 0x4, R178 ;  /* 0x0000000498e27825 */ /* 0x000fc600078e02b2 */
[----:B------:R-:W-:Y:S01]  /*bc20*/  STL.64 [R1+0x440], R94 ;  /* 0x0004405e01007387 */ /* 0x000fe20000100a00 */
[C---:B----4-:R-:W-:Y:S01]  /*bc30*/  IMAD.WIDE R100, R152.reuse, 0x4, R222 ;  /* 0x0000000498647825 */ /* 0x050fe200078e02de */
[----:B------:R-:W4:Y:S02]  /*bc40*/  LDC R22, c[0x0][0x230] ;  /* 0x00008c00ff167b82 */ /* 0x000f240000000800 */
[----:B------:R2:W-:Y:S01]  /*bc50*/  STL.64 [R1+0x450], R90 ;  /* 0x0004505a01007387 */ /* 0x0005e20000100a00 */
[----:B---3--:R-:W-:-:S03]  /*bc60*/  IMAD.WIDE R98, R152, 0x4, R188 ;  /* 0x0000000498627825 */ /* 0x008fc600078e02bc */
[----:B------:R3:W-:Y:S01]  /*bc70*/  STL.64 [R1+0x458], R88 ;  /* 0x0004585801007387 */ /* 0x0007e20000100a00 */
[C---:B--2---:R-:W-:Y:S01]  /*bc80*/  IMAD.WIDE R96, R152.reuse, 0x4, R190 ;  /* 0x0000000498607825 */ /* 0x044fe200078e02be */
[----:B------:R-:W2:Y:S02]  /*bc90*/  LDC R30, c[0x0][0x230] ;  /* 0x00008c00ff1e7b82 */ /* 0x000ea40000000800 */
[----:B------:R-:W-:Y:S01]  /*bca0*/  LDGSTS.E [R249+0x14000], desc[UR60][R150.64], !P6 ;  /* 0x1400000096f97fae */ /* 0x000fe2000f12187c */
[----:B------:R-:W-:-:S03]  /*bcb0*/  IMAD.WIDE R90, R152, 0x4, R186 ;  /* 0x00000004985a7825 */ /* 0x000fc600078e02ba */
[----:B------:R-:W-:Y:S01]  /*bcc0*/  LDGSTS.E [R249+0x14004], desc[UR60][R202.64], !P1 ;  /* 0x14004000caf97fae */ /* 0x000fe2000c92187c */
[----:B---3--:R-:W-:-:S03]  /*bcd0*/  IMAD.WIDE R88, R152, 0x4, R228 ;  /* 0x0000000498587825 */ /* 0x008fc600078e02e4 */
[----:B------:R-:W-:Y:S01]  /*bce0*/  LDGSTS.E [R249+0x14008], desc[UR60][R158.64], !P2 ;  /* 0x140080009ef97fae */ /* 0x000fe2000d12187c */
[----:B------:R-:W-:-:S03]  /*bcf0*/  IMAD.WIDE R94, R152, 0x4, R192 ;  /* 0x00000004985e7825 */ /* 0x000fc600078e02c0 */
[----:B------:R-:W-:Y:S04]  /*bd00*/  LDGSTS.E [R249+0x1400c], desc[UR60][R226.64], !P3 ;  /* 0x1400c000e2f97fae */ /* 0x000fe8000d92187c */
[----:B------:R3:W-:Y:S04]  /*bd10*/  STL.64 [R1+0x308], R90 ;  /* 0x0003085a01007387 */ /* 0x0007e80000100a00 */
[----:B------:R3:W-:Y:S04]  /*bd20*/  LDGSTS.E [R249+0x18000], desc[UR60][R90.64], !P4 ;  /* 0x180000005af97fae */ /* 0x0007e8000e12187c */
[----:B------:R1:W-:Y:S04]  /*bd30*/  STL.64 [R1+0x310], R88 ;  /* 0x0003105801007387 */ /* 0x0003e80000100a00 */
[----:B------:R1:W-:Y:S01]  /*bd40*/  LDGSTS.E [R249+0x18004], desc[UR60][R88.64], !P5 ;  /* 0x1800400058f97fae */ /* 0x0003e2000e92187c */
[----:B---3--:R-:W-:-:S03]  /*bd50*/  IMAD.WIDE R90, R152, 0x4, R194 ;  /* 0x00000004985a7825 */ /* 0x008fc600078e02c2 */
[----:B------:R3:W-:Y:S04]  /*bd60*/  STL.64 [R1+0x318], R100 ;  /* 0x0003186401007387 */ /* 0x0007e80000100a00 */
[----:B------:R-:W-:Y:S01]  /*bd70*/  STL.64 [R1+0x320], R98 ;  /* 0x0003206201007387 */ /* 0x000fe20000100a00 */
[----:B-1----:R-:W-:-:S03]  /*bd80*/  IMAD.WIDE R88, R152, 0x4, R196 ;  /* 0x0000000498587825 */ /* 0x002fc600078e02c4 */
[----:B------:R-:W-:Y:S04]  /*bd90*/  STL.64 [R1+0x410], R96 ;  /* 0x0004106001007387 */ /* 0x000fe80000100a00 */
[----:B------:R1:W-:Y:S04]  /*bda0*/  STL.64 [R1+0x418], R94 ;  /* 0x0004185e01007387 */ /* 0x0003e80000100a00 */
[----:B------:R1:W-:Y:S04]  /*bdb0*/  STL.64 [R1+0x420], R90 ;  /* 0x0004205a01007387 */ /* 0x0003e80000100a00 */
[----:B------:R1:W-:Y:S04]  /*bdc0*/  STL.64 [R1+0x428], R88 ;  /* 0x0004285801007387 */ /* 0x0003e80000100a00 */
[----:B------:R-:W2:Y:S01]  /*bdd0*/  LDL.LU.64 R136, [R1+0x68] ;  /* 0x0000680001887983 */ /* 0x000ea20000300a00 */
[----:B------:R-:W-:-:S02]  /*bde0*/  VIADD R11, R27, 0xffffff24 ;  /* 0xffffff241b0b7836 */ /* 0x000fc40000000000 */
[----:B------:R-:W-:Y:S01]  /*bdf0*/  VIADD R10, R25, 0xffffff25 ;  /* 0xffffff25190a7836 */ /* 0x000fe20000000000 */
[----:B------:R-:W1:Y:S01]  /*be00*/  LDC R27, c[0x0][0x230] ;  /* 0x00008c00ff1b7b82 */ /* 0x000e620000000800 */
[----:B------:R-:W-:Y:S01]  /*be10*/  IMAD.WIDE R206, R152, 0x4, R206 ;  /* 0x0000000498ce7825 */ /* 0x000fe200078e02ce */
[----:B------:R-:W-:Y:S01]  /*be20*/  ISETP.GE.U32.AND P1, PT, R11, 0x7ffffea5, PT ;  /* 0x7ffffea50b00780c */ /* 0x000fe20003f26070 */
[----:B------:R-:W2:Y:S01]  /*be30*/  LDL.LU.64 R108, [R1+0x60] ;  /* 0x00006000016c7983 */ /* 0x000ea20000300a00 */
[----:B------:R-:W-:Y:S02]  /*be40*/  IADD3 R11, R24, -0xfa, RZ ;  /* 0xffffff06180b7810 */ /* 0x000fe40007ffe0ff */
[----:B------:R-:W-:Y:S01]  /*be50*/  ISETP.GE.U32.AND P6, PT, R10, 0x7ffffea6, PT ;  /* 0x7ffffea60a00780c */ /* 0x000fe20003fc6070 */
[----:B------:R-:W-:Y:S01]  /*be60*/  IMAD.WIDE R200, R152, 0x4, R200 ;  /* 0x0000000498c87825 */ /* 0x000fe200078e02c8 */
[----:B------:R-:W4:Y:S01]  /*be70*/  LDC R24, c[0x0][0x230] ;  /* 0x00008c00ff187b82 */ /* 0x000f220000000800 */
[----:B------:R-:W2:Y:S02]  /*be80*/  LDL.LU.64 R102, [R1+0x58] ;  /* 0x0000580001667983 */ /* 0x000ea40000300a00 */
[----:B------:R-:W-:-:S05]  /*be90*/  VIADD R10, R29, 0xffffff07 ;  /* 0xffffff071d0a7836 */ /* 0x000fca0000000000 */
[----:B------:R-:W-:Y:S01]  /*bea0*/  ISETP.GE.U32.AND P2, PT, R10, 0x7ffffe88, PT ;  /* 0x7ffffe880a00780c */ /* 0x000fe20003f46070 */
[----:B------:R-:W1:Y:S01]  /*beb0*/  LDC R25, c[0x0][0x230] ;  /* 0x00008c00ff197b82 */ /* 0x000e620000000800 */
[----:B------:R-:W-:Y:S01]  /*bec0*/  VIADD R10, R28, 0xffffff05 ;  /* 0xffffff051c0a7836 */ /* 0x000fe20000000000 */
[----:B------:R-:W-:Y:S01]  /*bed0*/  ISETP.GE.U32.AND P3, PT, R11, 0x7ffffe87, PT ;  /* 0x7ffffe870b00780c */ /* 0x000fe20003f66070 */
[----:B------:R-:W-:Y:S05]  /*bee0*/  LDGSTS.E [R249+0x18008], desc[UR60][R100.64], !P6 ;  /* 0x1800800064f97fae */ /* 0x000fea000f12187c */
[----:B------:R-:W1:Y:S01]  /*bef0*/  LDC R29, c[0x0][0x230] ;  /* 0x00008c00ff1d7b82 */ /* 0x000e620000000800 */
[----:B------:R-:W-:Y:S01]  /*bf00*/  ISETP.GE.U32.AND P4, PT, R10, 0x7ffffe86, PT ;  /* 0x7ffffe860a00780c */ /* 0x000fe20003f86070 */
[----:B------:R-:W-:Y:S01]  /*bf10*/  VIADD R10, R23, 0xffffff04 ;  /* 0xffffff04170a7836 */ /* 0x000fe20000000000 */
[----:B------:R-:W-:Y:S05]  /*bf20*/  LDGSTS.E [R249+0x1800c], desc[UR60][R98.64], !P1 ;  /* 0x1800c00062f97fae */ /* 0x000fea000c92187c */
[----:B------:R-:W2:Y:S01]  /*bf30*/  LDC R28, c[0x0][0x230] ;  /* 0x00008c00ff1c7b82 */ /* 0x000ea20000000800 */
[----:B------:R-:W-:Y:S01]  /*bf40*/  VIADD R11, R26, 0xffffff63 ;  /* 0xffffff631a0b7836 */ /* 0x000fe20000000000 */
[----:B---3--:R-:W3:Y:S06]  /*bf50*/  LDL.LU.64 R100, [R1+0x50] ;  /* 0x0000500001647983 */ /* 0x008eec0000300a00 */
[----:B------:R-:W2:Y:S01]  /*bf60*/  LDC R23, c[0x0][0x230] ;  /* 0x00008c00ff177b82 */ /* 0x000ea20000000800 */
[----:B------:R-:W-:Y:S01]  /*bf70*/  ISETP.GE.U32.AND P5, PT, R10, 0x7ffffe85, PT ;  /* 0x7ffffe850a00780c */ /* 0x000fe20003fa6070 */
[----:B------:R-:W-:Y:S01]  /*bf80*/  LDGSTS.E [R249+0x1c000], desc[UR60][R96.64], !P2 ;  /* 0x1c00000060f97fae */ /* 0x000fe2000d12187c */
[----:B------:R-:W-:Y:S01]  /*bf90*/  ISETP.GE.U32.AND P2, PT, R11, 0x7ffffee4, PT ;  /* 0x7ffffee40b00780c */ /* 0x000fe20003f46070 */
[----:B----4-:R-:W-:-:S02]  /*bfa0*/  VIADD R11, R24, 0xffffff61 ;  /* 0xffffff61180b7836 */ /* 0x010fc40000000000 */
[----:B------:R-:W-:Y:S01]  /*bfb0*/  VIADD R10, R22, 0xffffff62 ;  /* 0xffffff62160a7836 */ /* 0x000fe20000000000 */
[----:B------:R4:W-:Y:S01]  /*bfc0*/  LDGSTS.E [R249+0x1c004], desc[UR60][R94.64], !P3 ;  /* 0x1c0040005ef97fae */ /* 0x0009e2000d92187c */
[----:B------:R-:W4:Y:S03]  /*bfd0*/  LDC R24, c[0x0][0x230] ;  /* 0x00008c00ff187b82 */ /* 0x000f260000000800 */
[----:B------:R-:W-:Y:S01]  /*bfe0*/  ISETP.GE.U32.AND P3, PT, R10, 0x7ffffee3, PT ;  /* 0x7ffffee30a00780c */ /* 0x000fe20003f66070 */
[----:B------:R4:W-:Y:S01]  /*bff0*/  LDGSTS.E [R249+0x1c008], desc[UR60][R90.64], !P4 ;  /* 0x1c0080005af97fae */ /* 0x0009e2000e12187c */
[----:B-1----:R-:W-:Y:S01]  /*c000*/  VIADD R10, R25, 0xffffff60 ;  /* 0xffffff60190a7836 */ /* 0x002fe20000000000 */
[----:B------:R-:W-:Y:S01]  /*c010*/  ISETP.GE.U32.AND P4, PT, R11, 0x7ffffee2, PT ;  /* 0x7ffffee20b00780c */ /* 0x000fe20003f86070 */
[----:B------:R-:W-:Y:S01]  /*c020*/  VIADD R11, R29, 0xffffff41 ;  /* 0xffffff411d0b7836 */ /* 0x000fe20000000000 */
[----:B------:R1:W-:Y:S01]  /*c030*/  LDGSTS.E [R249+0x1c00c], desc[UR60][R88.64], !P5 ;  /* 0x1c00c00058f97fae */ /* 0x0003e2000e92187c */
[----:B------:R-:W-:Y:S01]  /*c040*/  VIADD R22, R27, 0xffffff43 ;  /* 0xffffff431b167836 */ /* 0x000fe20000000000 */
[----:B------:R-:W-:Y:S01]  /*c050*/  ISETP.GE.U32.AND P5, PT, R10, 0x7ffffee1, PT ;  /* 0x7ffffee10a00780c */ /* 0x000fe20003fa6070 */
[----:B--2---:R-:W-:Y:S01]  /*c060*/  VIADD R10, R28, 0xffffff42 ;  /* 0xffffff421c0a7836 */ /* 0x004fe20000000000 */
[----:B------:R-:W-:Y:S01]  /*c070*/  LDGSTS.E [R242+0x10000], desc[UR60][R206.64], !P2 ;  /* 0x10000000cef27fae */ /* 0x000fe2000d12187c */
[----:B------:R-:W-:Y:S01]  /*c080*/  ISETP.GE.U32.AND P2, PT, R11, 0x7ffffec2, PT ;  /* 0x7ffffec20b00780c */ /* 0x000fe20003f46070 */
[----:B------:R-:W-:Y:S01]  /*c090*/  IMAD.WIDE R216, R152, 0x4, R216 ;  /* 0x0000000498d87825 */ /* 0x000fe200078e02d8 */
[----:B------:R-:W-:Y:S01]  /*c0a0*/  ISETP.GE.U32.AND P6, PT, R22, 0x7ffffec4, PT ;  /* 0x7ffffec41600780c */ /* 0x000fe20003fc6070 */
[----:B------:R-:W-:Y:S01]  /*c0b0*/  LDGSTS.E [R242+0x10004], desc[UR60][R200.64], !P3 ;  /* 0x10004000c8f27fae */ /* 0x000fe2000d92187c */
[----:B------:R-:W-:Y:S01]  /*c0c0*/  ISETP.GE.U32.AND P1, PT, R10, 0x7ffffec3, PT ;  /* 0x7ffffec30a00780c */ /* 0x000fe20003f26070 */
[----:B------:R-:W-:Y:S01]  /*c0d0*/  VIADD R11, R23, 0xffffff23 ;  /* 0xffffff23170b7836 */ /* 0x000fe20000000000 */
[----:B------:R-:W2:Y:S01]  /*c0e0*/  LDC R22, c[0x0][0x230] ;  /* 0x00008c00ff167b82 */ /* 0x000ea20000000800 */
[----:B------:R-:W-:Y:S01]  /*c0f0*/  VIADD R10, R30, 0xffffff40 ;  /* 0xffffff401e0a7836 */ /* 0x000fe20000000000 */
[----:B------:R-:W-:Y:S01]  /*c100*/  LDGSTS.E [R242+0x10008], desc[UR60][R216.64], !P4 ;  /* 0x10008000d8f27fae */ /* 0x000fe2000e12187c */
[----:B------:R-:W-:-:S03]  /*c110*/  IMAD.WIDE R204, R152, 0x4, R204 ;  /* 0x0000000498cc7825 */ /* 0x000fc600078e02cc */
[----:B------:R-:W3:Y:S02]  /*c120*/  LDL.LU.64 R120, [R1+0x48] ;  /* 0x0000480001787983 */ /* 0x000ee40000300a00 */
[----:B------:R-:W1:Y:S01]  /*c130*/  LDC R23, c[0x0][0x230] ;  /* 0x00008c00ff177b82 */ /* 0x000e620000000800 */
[----:B------:R-:W-:Y:S01]  /*c140*/  ISETP.GE.U32.AND P3, PT, R10, 0x7ffffec1, PT ;  /* 0x7ffffec10a00780c */ /* 0x000fe20003f66070 */
[----:B----4-:R-:W-:Y:S01]  /*c150*/  VIADD R10, R24, 0xffffff22 ;  /* 0xffffff22180a7836 */ /* 0x010fe20000000000 */
[----:B------:R-:W-:Y:S01]  /*c160*/  ISETP.GE.U32.AND P4, PT, R11, 0x7ffffea4, PT ;  /* 0x7ffffea40b00780c */ /* 0x000fe20003f86070 */
[----:B------:R-:W-:Y:S03]  /*c170*/  LDGSTS.E [R242+0x1000c], desc[UR60][R204.64], !P5 ;  /* 0x1000c000ccf27fae */ /* 0x000fe6000e92187c */
[----:B------:R-:W-:Y:S01]  /*c180*/  ISETP.GE.U32.AND P5, PT, R10, 0x7ffffea3, PT ;  /* 0x7ffffea30a00780c */ /* 0x000fe20003fa6070 */
[----:B------:R-:W4:Y:S01]  /*c190*/  LDL.LU.64 R122, [R1+0x40] ;  /* 0x00004000017a7983 */ /* 0x000f220000300a00 */
[C---:B------:R-:W-:Y:S01]  /*c1a0*/  IMAD.WIDE R212, R152.reuse, 0x4, R212 ;  /* 0x0000000498d47825 */ /* 0x040fe200078e02d4 */
[----:B------:R-:W2:Y:S03]  /*c1b0*/  LDC R26, c[0x0][0x230] ;  /* 0x00008c00ff1a7b82 */ /* 0x000ea60000000800 */
[C---:B------:R-:W-:Y:S01]  /*c1c0*/  IMAD.WIDE R94, R152.reuse, 0x4, R218 ;  /* 0x00000004985e7825 */ /* 0x040fe200078e02da */
[----:B------:R-:W-:Y:S03]  /*c1d0*/  LDGSTS.E [R242+0x14000], desc[UR60][R212.64], !P6 ;  /* 0x14000000d4f27fae */ /* 0x000fe6000f12187c */
[----:B------:R-:W-:-:S04]  /*c1e0*/  IMAD.WIDE R210, R152, 0x4, R210 ;  /* 0x0000000498d27825 */ /* 0x000fc800078e02d2 */
[C---:B------:R-:W-:Y:S01]  /*c1f0*/  IMAD.WIDE R90, R152.reuse, 0x4, R214 ;  /* 0x00000004985a7825 */ /* 0x040fe200078e02d6 */
[----:B------:R1:W-:Y:S01]  /*c200*/  STL.64 [R1+0x2d8], R94 ;  /* 0x0002d85e01007387 */ /* 0x0003e20000100a00 */
[----:B------:R-:W2:Y:S02]  /*c210*/  LDC R25, c[0x0][0x230] ;  /* 0x00008c00ff197b82 */ /* 0x000ea40000000800 */
[C---:B------:R-:W-:Y:S01]  /*c220*/  IMAD.WIDE R208, R152.reuse, 0x4, R208 ;  /* 0x0000000498d07825 */ /* 0x040fe200078e02d0 */
[----:B------:R-:W-:Y:S03]  /*c230*/  LDGSTS.E [R242+0x14004], desc[UR60][R210.64], !P1 ;  /* 0x14004000d2f27fae */ /* 0x000fe6000c92187c */
[----:B------:R-:W-:Y:S01]  /*c240*/  IMAD.WIDE R224, R152, 0x4, R224 ;  /* 0x0000000498e07825 */ /* 0x000fe200078e02e0 */
[----:B------:R1:W-:Y:S01]  /*c250*/  STL.64 [R1+0x2e0], R90 ;  /* 0x0002e05a01007387 */ /* 0x0003e20000100a00 */
[----:B------:R-:W2:Y:S02]  /*c260*/  LDC R27, c[0x0][0x230] ;  /* 0x00008c00ff1b7b82 */ /* 0x000ea40000000800 */
[----:B-1----:R-:W-:Y:S01]  /*c270*/  VIADD R88, R23, 0xffffff00 ;  /* 0xffffff0017587836 */ /* 0x002fe20000000000 */
[----:B------:R-:W-:Y:S04]  /*c280*/  LDGSTS.E [R242+0x14008], desc[UR60][R208.64], !P2 ;  /* 0x14008000d0f27fae */ /* 0x000fe8000d12187c */
[----:B------:R-:W4:Y:S01]  /*c290*/  LDL.LU.64 R112, [R1+0x268] ;  /* 0x0002680001707983 */ /* 0x000f220000300a00 */
[----:B------:R-:W1:Y:S03]  /*c2a0*/  LDC R28, c[0x0][0x230] ;  /* 0x00008c00ff1c7b82 */ /* 0x000e660000000800 */
[----:B------:R-:W-:Y:S04]  /*c2b0*/  LDGSTS.E [R242+0x1400c], desc[UR60][R224.64], !P3 ;  /* 0x1400c000e0f27fae */ /* 0x000fe8000d92187c */
[----:B------:R-:W4:Y:S04]  /*c2c0*/  LDL.LU.64 R98, [R1+0x228] ;  /* 0x0002280001627983 */ /* 0x000f280000300a00 */
[----:B------:R4:W-:Y:S04]  /*c2d0*/  LDGSTS.E [R242+0x18000], desc[UR60][R94.64], !P4 ;  /* 0x180000005ef27fae */ /* 0x0009e8000e12187c */
[----:B------:R-:W4:Y:S04]  /*c2e0*/  LDL.LU.64 R96, [R1+0x1e8] ;  /* 0x0001e80001607983 */ /* 0x000f280000300a00 */
[----:B------:R4:W-:Y:S01]  /*c2f0*/  LDGSTS.E [R242+0x18004], desc[UR60][R90.64], !P5 ;  /* 0x180040005af27fae */ /* 0x0009e2000e92187c */
[----:B------:R-:W-:-:S03]  /*c300*/  ISETP.GE.U32.AND P5, PT, R88, 0x7ffffe81, PT ;  /* 0x7ffffe815800780c */ /* 0x000fc60003fa6070 */
[----:B------:R-:W4:Y:S04]  /*c310*/  LDL.LU.64 R94, [R1+0x1a8] ;  /* 0x0001a800015e7983 */ /* 0x000f280000300a00 */
[----:B------:R-:W4:Y:S04]  /*c320*/  LDL.LU.64 R90, [R1+0x168] ;  /* 0x00016800015a7983 */ /* 0x000f280000300a00 */
[----:B------:R-:W4:Y:S04]  /*c330*/  LDL.LU.64 R88, [R1+0x128] ;  /* 0x0001280001587983 */ /* 0x000f280000300a00 */
[----:B------:R-:W4:Y:S01]  /*c340*/  LDL.LU.64 R138, [R1+0xe8] ;  /* 0x0000e800018a7983 */ /* 0x000f220000300a00 */
[----:B------:R-:W-:-:S03]  /*c350*/  IMAD.WIDE R116, R152, 0x4, R136 ;  /* 0x0000000498747825 */ /* 0x000fc600078e0288 */
[----:B------:R-:W4:Y:S01]  /*c360*/  LDL.LU.64 R136, [R1+0xa8] ;  /* 0x0000a80001887983 */ /* 0x000f220000300a00 */
[----:B--2---:R-:W-:Y:S02]  /*c370*/  VIADD R10, R22, 0xffffff21 ;  /* 0xffffff21160a7836 */ /* 0x004fe40000000000 */
[----:B------:R-:W-:-:S03]  /*c380*/  VIADD R11, R26, 0xffffff20 ;  /* 0xffffff201a0b7836 */ /* 0x000fc60000000000 */
[----:B------:R-:W-:Y:S01]  /*c390*/  ISETP.GE.U32.AND P6, PT, R10, 0x7ffffea2, PT ;  /* 0x7ffffea20a00780c */ /* 0x000fe20003fc6070 */
[----:B------:R-:W-:Y:S01]  /*c3a0*/  VIADD R10, R25, 0xffffff03 ;  /* 0xffffff03190a7836 */ /* 0x000fe20000000000 */
[----:B------:R-:W-:Y:S01]  /*c3b0*/  ISETP.GE.U32.AND P1, PT, R11, 0x7ffffea1, PT ;  /* 0x7ffffea10b00780c */ /* 0x000fe20003f26070 */
[----:B-1----:R-:W-:-:S03]  /*c3c0*/  VIADD R11, R28, 0xffffff01 ;  /* 0xffffff011c0b7836 */ /* 0x002fc60000000000 */
[----:B------:R-:W-:Y:S02]  /*c3d0*/  ISETP.GE.U32.AND P2, PT, R10, 0x7ffffe84, PT ;  /* 0x7ffffe840a00780c */ /* 0x000fe40003f46070 */
[----:B------:R-:W-:Y:S01]  /*c3e0*/  IADD3 R10, R27, -0xfe, RZ ;  /* 0xffffff021b0a7810 */ /* 0x000fe20007ffe0ff */
[----:B------:R-:W-:Y:S01]  /*c3f0*/  IMAD.WIDE R108, R152, 0x4, R108 ;  /* 0x00000004986c7825 */ /* 0x000fe200078e026c */
[----:B------:R-:W-:Y:S02]  /*c400*/  ISETP.GE.U32.AND P4, PT, R11, 0x7ffffe82, PT ;  /* 0x7ffffe820b00780c */ /* 0x000fe40003f86070 */
[----:B------:R-:W-:Y:S01]  /*c410*/  ISETP.GE.U32.AND P3, PT, R10, 0x7ffffe83, PT ;  /* 0x7ffffe830a00780c */ /* 0x000fe20003f66070 */
[----:B------:R-:W-:Y:S01]  /*c420*/  IMAD.WIDE R102, R152, 0x4, R102 ;  /* 0x0000000498667825 */ /* 0x000fe200078e0266 */
[----:B------:R1:W-:Y:S04]  /*c430*/  STL.64 [R1+0x68], R116 ;  /* 0x0000687401007387 */ /* 0x0003e80000100a00 */
[----:B------:R2:W-:Y:S01]  /*c440*/  STL.64 [R1+0x60], R108 ;  /* 0x0000606c01007387 */ /* 0x0005e20000100a00 */
[----:B------:R-:W-:-:S03]  /*c450*/  IMAD.SHL.U32 R154, R153, 0x80, RZ ;  /* 0x00000080999a7824 */ /* 0x000fc600078e00ff */
[----:B------:R2:W-:Y:S04]  /*c460*/  STL.64 [R1+0x3d0], R102 ;  /* 0x0003d06601007387 */ /* 0x0005e80000100a00 */
[----:B------:R-:W-:Y:S01]  /*c470*/  LDGSTS.E [R242+0x18008], desc[UR60][R116.64], !P6 ;  /* 0x1800800074f27fae */ /* 0x000fe2000f12187c */
[----:B---3--:R-:W-:-:S03]  /*c480*/  IMAD.WIDE R100, R152, 0x4, R100 ;  /* 0x0000000498647825 */ /* 0x008fc600078e0264 */
[----:B------:R-:W-:Y:S04]  /*c490*/  LDGSTS.E [R242+0x1800c], desc[UR60][R108.64], !P1 ;  /* 0x1800c0006cf27fae */ /* 0x000fe8000c92187c */
[----:B------:R3:W-:Y:S04]  /*c4a0*/  STL.64 [R1+0x3d8], R100 ;  /* 0x0003d86401007387 */ /* 0x0007e80000100a00 */
[----:B------:R-:W-:Y:S04]  /*c4b0*/  LDGSTS.E [R242+0x1c000], desc[UR60][R102.64], !P2 ;  /* 0x1c00000066f27fae */ /* 0x000fe8000d12187c */
[----:B------:R-:W-:Y:S01]  /*c4c0*/  LDGSTS.E [R242+0x1c004], desc[UR60][R100.64], !P3 ;  /* 0x1c00400064f27fae */ /* 0x000fe2000d92187c */
[----:B------:R-:W-:-:S05]  /*c4d0*/  IMAD.WIDE R22, R152, 0x4, R120 ;  /* 0x0000000498167825 */ /* 0x000fca00078e0278 */
[----:B------:R3:W-:Y:S04]  /*c4e0*/  STL.64 [R1+0x3e0], R22 ;  /* 0x0003e01601007387 */ /* 0x0007e80000100a00 */
[----:B------:R3:W-:Y:S01]  /*c4f0*/  LDGSTS.E [R242+0x1c008], desc[UR60][R22.64], !P4 ;  /* 0x1c00800016f27fae */ /* 0x0007e2000e12187c */
[----:B----4-:R-:W-:-:S05]  /*c500*/  IMAD.WIDE R10, R152, 0x4, R122 ;  /* 0x00000004980a7825 */ /* 0x010fca00078e027a */
[----:B------:R4:W-:Y:S04]  /*c510*/  STL.64 [R1+0x3e8], R10 ;  /* 0x0003e80a01007387 */ /* 0x0009e80000100a00 */
[----:B------:R-:W4:Y:S04]  /*c520*/  LDL.LU.64 R122, [R1+0x260] ;  /* 0x00026000017a7983 */ /* 0x000f280000300a00 */
[----:B-1----:R-:W4:Y:S04]  /*c530*/  LDL.LU.64 R116, [R1+0x220] ;  /* 0x0002200001747983 */ /* 0x002f280000300a00 */
[----:B--2---:R-:W2:Y:S04]  /*c540*/  LDL.LU.64 R108, [R1+0x1e0] ;  /* 0x0001e000016c7983 */ /* 0x004ea80000300a00 */
[----:B------:R-:W2:Y:S04]  /*c550*/  LDL.LU.64 R102, [R1+0x1a0] ;  /* 0x0001a00001667983 */ /* 0x000ea80000300a00 */
[----:B---3--:R-:W3:Y:S04]  /*c560*/  LDL.LU.64 R100, [R1+0x160] ;  /* 0x0001600001647983 */ /* 0x008ee80000300a00 */
[----:B------:R4:W-:Y:S01]  /*c570*/  LDGSTS.E [R242+0x1c00c], desc[UR60][R10.64], !P5 ;  /* 0x1c00c0000af27fae */ /* 0x0009e2000e92187c */
[----:B------:R-:W-:-:S03]  /*c580*/  IMAD.WIDE R120, R154, 0x4, R112 ;  /* 0x000000049a787825 */ /* 0x000fc600078e0270 */
[----:B------:R-:W3:Y:S01]  /*c590*/  LDL.LU.64 R112, [R1+0x120] ;  /* 0x0001200001707983 */ /* 0x000ee20000300a00 */
[----:B------:R-:W-:-:S03]  /*c5a0*/  IMAD.WIDE R98, R154, 0x4, R98 ;  /* 0x000000049a627825 */ /* 0x000fc600078e0262 */
[----:B------:R-:W-:Y:S01]  /*c5b0*/  STL.64 [R1+0x268], R120 ;  /* 0x0002687801007387 */ /* 0x000fe20000100a00 */
[----:B------:R-:W-:-:S03]  /*c5c0*/  IMAD.WIDE R96, R154, 0x4, R96 ;  /* 0x000000049a607825 */ /* 0x000fc600078e0260 */
[----:B------:R1:W-:Y:S01]  /*c5d0*/  STL.64 [R1+0x228], R98 ;  /* 0x0002286201007387 */ /* 0x0003e20000100a00 */
[----:B------:R-:W-:-:S03]  /*c5e0*/  IMAD.WIDE R94, R154, 0x4, R94 ;  /* 0x000000049a5e7825 */ /* 0x000fc600078e025e */
[----:B------:R1:W-:Y:S01]  /*c5f0*/  STL.64 [R1+0x4a0], R96 ;  /* 0x0004a06001007387 */ /* 0x0003e20000100a00 */
[----:B------:R-:W-:-:S03]  /*c600*/  IMAD.WIDE R90, R154, 0x4, R90 ;  /* 0x000000049a5a7825 */ /* 0x000fc600078e025a */
[----:B------:R1:W-:Y:S01]  /*c610*/  STL.64 [R1+0x510], R94 ;  /* 0x0005105e01007387 */ /* 0x0003e20000100a00 */
[----:B------:R-:W-:-:S03]  /*c620*/  IMAD.WIDE R88, R154, 0x4, R88 ;  /* 0x000000049a587825 */ /* 0x000fc600078e0258 */
[----:B------:R1:W-:Y:S04]  /*c630*/  STL.64 [R1+0x580], R90 ;  /* 0x0005805a01007387 */ /* 0x0003e80000100a00 */
[----:B------:R-:W3:Y:S04]  /*c640*/  LDL.LU.64 R126, [R1+0xe0] ;  /* 0x0000e000017e7983 */ /* 0x000ee80000300a00 */
[----:B------:R1:W-:Y:S01]  /*c650*/  STL.64 [R1+0x5d8], R88 ;  /* 0x0005d85801007387 */ /* 0x0003e20000100a00 */
[----:B------:R-:W-:-:S03]  /*c660*/  IMAD.WIDE R22, R154, 0x4, R138 ;  /* 0x000000049a167825 */ /* 0x000fc600078e028a */
[----:B------:R-:W0:Y:S04]  /*c670*/  LDGDEPBAR ;  /* 0x00000000000079af */ /* 0x000e280000000000 */
[----:B------:R-:W-:Y:S04]  /*c680*/  LDGSTS.E [R4+0x38000], desc[UR60][R120.64], P0 ;  /* 0x3800000078047fae */ /* 0x000fe8000812187c */
[----:B------:R-:W-:Y:S04]  /*c690*/  LDGSTS.E [R4+0x38400], desc[UR60][R98.64], P0 ;  /* 0x3840000062047fae */ /* 0x000fe8000812187c */
[----:B------:R-:W-:Y:S04]  /*c6a0*/  LDGSTS.E [R4+0x38800], desc[UR60][R96.64], P0 ;  /* 0x3880000060047fae */ /* 0x000fe8000812187c */
[----:B------:R-:W-:Y:S04]  /*c6b0*/  LDGSTS.E [R4+0x38c00], desc[UR60][R94.64], P0 ;  /* 0x38c000005e047fae */ /* 0x000fe8000812187c */
[----:B------:R-:W-:Y:S04]  /*c6c0*/  LDGSTS.E [R4+0x39000], desc[UR60][R90.64], P0 ;  /* 0x390000005a047fae */ /* 0x000fe8000812187c */
[----:B------:R-:W-:Y:S04]  /*c6d0*/  LDGSTS.E [R4+0x39400], desc[UR60][R88.64], P0 ;  /* 0x3940000058047fae */ /* 0x000fe8000812187c */
[----:B------:R3:W-:Y:S01]  /*c6e0*/  LDGSTS.E [R4+0x39800], desc[UR60][R22.64], P0 ;  /* 0x3980000016047fae */ /* 0x0007e2000812187c */
[----:B----4-:R-:W-:-:S03]  /*c6f0*/  IMAD.WIDE R10, R154, 0x4, R136 ;  /* 0x000000049a0a7825 */ /* 0x010fc600078e0288 */
[----:B------:R-:W4:Y:S04]  /*c700*/  LDL.LU.64 R136, [R1+0xa0] ;  /* 0x0000a00001887983 */ /* 0x000f280000300a00 */
[----:B------:R3:W-:Y:S04]  /*c710*/  STL.64 [R1+0x600], R22 ;  /* 0x0006001601007387 */ /* 0x0007e80000100a00 */
[----:B------:R4:W-:Y:S04]  /*c720*/  STL.64 [R1+0x618], R10 ;  /* 0x0006180a01007387 */ /* 0x0009e80000100a00 */
[----:B-1----:R-:W4:Y:S04]  /*c730*/  LDL.LU.64 R98, [R1+0x258] ;  /* 0x0002580001627983 */ /* 0x002f280000300a00 */
[----:B------:R-:W4:Y:S04]  /*c740*/  LDL.LU.64 R96, [R1+0x218] ;  /* 0x0002180001607983 */ /* 0x000f280000300a00 */
[----:B------:R-:W4:Y:S04]  /*c750*/  LDL.LU.64 R94, [R1+0x1d8] ;  /* 0x0001d800015e7983 */ /* 0x000f280000300a00 */
[----:B------:R-:W4:Y:S04]  /*c760*/  LDL.LU.64 R90, [R1+0x198] ;  /* 0x00019800015a7983 */ /* 0x000f280000300a00 */
[----:B------:R-:W4:Y:S04]  /*c770*/  LDL.LU.64 R88, [R1+0x158] ;  /* 0x0001580001587983 */ /* 0x000f280000300a00 */
[----:B------:R4:W-:Y:S01]  /*c780*/  LDGSTS.E [R4+0x39c00], desc[UR60][R10.64], P0 ;  /* 0x39c000000a047fae */ /* 0x0009e2000812187c */
[----:B------:R-:W-:-:S04]  /*c790*/  IMAD.WIDE R122, R154, 0x4, R122 ;  /* 0x000000049a7a7825 */ /* 0x000fc800078e027a */
[C---:B------:R-:W-:Y:S01]  /*c7a0*/  IMAD.WIDE R116, R154.reuse, 0x4, R116 ;  /* 0x000000049a747825 */ /* 0x040fe200078e0274 */
[----:B------:R-:W-:Y:S03]  /*c7b0*/  STL.64 [R1+0x1a8], R122 ;  /* 0x0001a87a01007387 */ /* 0x000fe60000100a00 */
[C---:B--2---:R-:W-:Y:S01]  /*c7c0*/  IMAD.WIDE R108, R154.reuse, 0x4, R108 ;  /* 0x000000049a6c7825 */ /* 0x044fe200078e026c */
[----:B------:R-:W-:Y:S03]  /*c7d0*/  STL.64 [R1+0x1e8], R116 ;  /* 0x0001e87401007387 */ /* 0x000fe60000100a00 */
[C---:B------:R-:W-:Y:S01]  /*c7e0*/  IMAD.WIDE R102, R154.reuse, 0x4, R102 ;  /* 0x000000049a667825 */ /* 0x040fe200078e0266 */
[----:B------:R-:W-:Y:S03]  /*c7f0*/  STL.64 [R1+0x460], R108 ;  /* 0x0004606c01007387 */ /* 0x000fe60000100a00 */
[C---:B---3--:R-:W-:Y:S01]  /*c800*/  IMAD.WIDE R100, R154.reuse, 0x4, R100 ;  /* 0x000000049a647825 */ /* 0x048fe200078e0264 */
[----:B------:R-:W2:Y:S04]  /*c810*/  LDL.LU.64 R124, [R1+0x118] ;  /* 0x00011800017c7983 */ /* 0x000ea80000300a00 */
[----:B------:R1:W-:Y:S04]  /*c820*/  STL.64 [R1+0x4e0], R102 ;  /* 0x0004e06601007387 */ /* 0x0003e80000100a00 */
[----:B------:R-:W3:Y:S01]  /*c830*/  LDL.LU.64 R120, [R1+0xd8] ;  /* 0x0000d80001787983 */ /* 0x000ee20000300a00 */
[----:B------:R-:W-:-:S03]  /*c840*/  IMAD.WIDE R112, R154, 0x4, R112 ;  /* 0x000000049a707825 */ /* 0x000fc600078e0270 */
[----:B------:R1:W-:Y:S04]  /*c850*/  STL.64 [R1+0x548], R100 ;  /* 0x0005486401007387 */ /* 0x0003e80000100a00 */
[----:B------:R-:W3:Y:S04]  /*c860*/  LDL.LU.64 R138, [R1+0x98] ;  /* 0x00009800018a7983 */ /* 0x000ee80000300a00 */
[----:B------:R-:W-:Y:S04]  /*c870*/  LDGSTS.E [R5+0x38080], desc[UR60][R122.64], P0 ;  /* 0x380800007a057fae */ /* 0x000fe8000812187c */
[----:B------:R1:W-:Y:S04]  /*c880*/  STL.64 [R1+0x5c0], R112 ;  /* 0x0005c07001007387 */ /* 0x0003e80000100a00 */
[----:B------:R-:W-:Y:S04]  /*c890*/  LDGSTS.E [R5+0x38480], desc[UR60][R116.64], P0 ;  /* 0x3848000074057fae */ /* 0x000fe8000812187c */
[----:B------:R-:W-:Y:S04]  /*c8a0*/  LDGSTS.E [R5+0x38880], desc[UR60][R108.64], P0 ;  /* 0x388800006c057fae */ /* 0x000fe8000812187c */
[----:B------:R-:W-:Y:S04]  /*c8b0*/  LDGSTS.E [R5+0x38c80], desc[UR60][R102.64], P0 ;  /* 0x38c8000066057fae */ /* 0x000fe8000812187c */
[----:B------:R-:W-:Y:S04]  /*c8c0*/  LDGSTS.E [R5+0x39080], desc[UR60][R100.64], P0 ;  /* 0x3908000064057fae */ /* 0x000fe8000812187c */
[----:B------:R1:W-:Y:S01]  /*c8d0*/  LDGSTS.E [R5+0x39480], desc[UR60][R112.64], P0 ;  /* 0x3948000070057fae */ /* 0x0003e2000812187c */
[----:B------:R-:W-:-:S05]  /*c8e0*/  IMAD.WIDE R22, R154, 0x4, R126 ;  /* 0x000000049a167825 */ /* 0x000fca00078e027e */
[----:B------:R2:W-:Y:S04]  /*c8f0*/  STL.64 [R1+0x5f0], R22 ;  /* 0x0005f01601007387 */ /* 0x0005e80000100a00 */
[----:B------:R2:W-:Y:S01]  /*c900*/  LDGSTS.E [R5+0x39880], desc[UR60][R22.64], P0 ;  /* 0x3988000016057fae */ /* 0x0005e2000812187c */
[----:B----4-:R-:W-:-:S05]  /*c910*/  IMAD.WIDE R10, R154, 0x4, R136 ;  /* 0x000000049a0a7825 */ /* 0x010fca00078e0288 */
[----:B------:R3:W-:Y:S04]  /*c920*/  STL.64 [R1+0x610], R10 ;  /* 0x0006100a01007387 */ /* 0x0007e80000100a00 */
[----:B-1----:R-:W4:Y:S04]  /*c930*/  LDL.LU.64 R102, [R1+0x250] ;  /* 0x0002500001667983 */ /* 0x002f280000300a00 */
[----:B------:R-:W4:Y:S04]  /*c940*/  LDL.LU.64 R108, [R1+0x210] ;  /* 0x00021000016c7983 */ /* 0x000f280000300a00 */
[----:B------:R-:W4:Y:S04]  /*c950*/  LDL.LU.64 R100, [R1+0x1d0] ;  /* 0x0001d00001647983 */ /* 0x000f280000300a00 */
[----:B------:R-:W4:Y:S01]  /*c960*/  LDL.LU.64 R122, [R1+0x190] ;  /* 0x00019000017a7983 */ /* 0x000f220000300a00 */
[----:B------:R-:W-:-:S03]  /*c970*/  IMAD.WIDE R112, R154, 0x4, R98 ;  /* 0x000000049a707825 */ /* 0x000fc600078e0262 */
[----:B------:R3:W-:Y:S01]  /*c980*/  LDGSTS.E [R5+0x39c80], desc[UR60][R10.64], P0 ;  /* 0x39c800000a057fae */ /* 0x0007e2000812187c */
[----:B------:R-:W-:-:S04]  /*c990*/  IMAD.WIDE R96, R154, 0x4, R96 ;  /* 0x000000049a607825 */ /* 0x000fc800078e0260 */
[C---:B------:R-:W-:Y:S01]  /*c9a0*/  IMAD.WIDE R94, R154.reuse, 0x4, R94 ;  /* 0x000000049a5e7825 */ /* 0x040fe200078e025e */
[----:B------:R-:W-:Y:S03]  /*c9b0*/  STL.64 [R1+0x160], R112 ;  /* 0x0001607001007387 */ /* 0x000fe60000100a00 */
[C---:B------:R-:W-:Y:S01]  /*c9c0*/  IMAD.WIDE R90, R154.reuse, 0x4, R90 ;  /* 0x000000049a5a7825 */ /* 0x040fe200078e025a */
[----:B------:R1:W-:Y:S03]  /*c9d0*/  STL.64 [R1+0x1a0], R96 ;  /* 0x0001a06001007387 */ /* 0x0003e60000100a00 */
[C---:B------:R-:W-:Y:S01]  /*c9e0*/  IMAD.WIDE R88, R154.reuse, 0x4, R88 ;  /* 0x000000049a587825 */ /* 0x040fe200078e0258 */
[----:B------:R-:W4:Y:S04]  /*c9f0*/  LDL.LU.64 R98, [R1+0x150] ;  /* 0x0001500001627983 */ /* 0x000f280000300a00 */
[----:B------:R1:W-:Y:S04]  /*ca00*/  STL.64 [R1+0x258], R94 ;  /* 0x0002585e01007387 */ /* 0x0003e80000100a00 */
[----:B------:R-:W4:Y:S04]  /*ca10*/  LDL.LU.64 R126, [R1+0x110] ;  /* 0x00011000017e7983 */ /* 0x000f280000300a00 */
[----:B------:R1:W-:Y:S04]  /*ca20*/  STL.64 [R1+0x4a8], R90 ;  /* 0x0004a85a01007387 */ /* 0x0003e80000100a00 */
[----:B------:R-:W4:Y:S04]  /*ca30*/  LDL.LU.64 R116, [R1+0xd0] ;  /* 0x0000d00001747983 */ /* 0x000f280000300a00 */
[----:B------:R1:W-:Y:S04]  /*ca40*/  STL.64 [R1+0x520], R88 ;  /* 0x0005205801007387 */ /* 0x0003e80000100a00 */
[----:B------:R-:W4:Y:S04]  /*ca50*/  LDL.LU.64 R136, [R1+0x90] ;  /* 0x0000900001887983 */ /* 0x000f280000300a00 */
[----:B------:R4:W-:Y:S04]  /*ca60*/  LDGSTS.E [R6+0x38100], desc[UR60][R112.64], P0 ;  /* 0x3810000070067fae */ /* 0x0009e8000812187c */
[----:B------:R-:W-:Y:S04]  /*ca70*/  LDGSTS.E [R6+0x38500], desc[UR60][R96.64], P0 ;  /* 0x3850000060067fae */ /* 0x000fe8000812187c */
[----:B------:R-:W-:Y:S04]  /*ca80*/  LDGSTS.E [R6+0x38900], desc[UR60][R94.64], P0 ;  /* 0x389000005e067fae */ /* 0x000fe8000812187c */
[----:B------:R-:W-:Y:S04]  /*ca90*/  LDGSTS.E [R6+0x38d00], desc[UR60][R90.64], P0 ;  /* 0x38d000005a067fae */ /* 0x000fe8000812187c */
[----:B------:R-:W-:Y:S01]  /*caa0*/  LDGSTS.E [R6+0x39100], desc[UR60][R88.64], P0 ;  /* 0x3910000058067fae */ /* 0x000fe2000812187c */
[----:B--2---:R-:W-:-:S04]  /*cab0*/  IMAD.WIDE R22, R154, 0x4, R124 ;  /* 0x000000049a167825 */ /* 0x004fc800078e027c */
[C---:B---3--:R-:W-:Y:S01]  /*cac0*/  IMAD.WIDE R10, R154.reuse, 0x4, R120 ;  /* 0x000000049a0a7825 */ /* 0x048fe200078e0278 */
[----:B------:R2:W-:Y:S03]  /*cad0*/  STL.64 [R1+0x588], R22 ;  /* 0x0005881601007387 */ /* 0x0005e60000100a00 */
[C---:B------:R-:W-:Y:S01]  /*cae0*/  IMAD.WIDE R4, R154.reuse, 0x4, R138 ;  /* 0x000000049a047825 */ /* 0x040fe200078e028a */
[----:B------:R3:W-:Y:S04]  /*caf0*/  STL.64 [R1+0x5e0], R10 ;  /* 0x0005e00a01007387 */ /* 0x0007e80000100a00 */
[----:B------:R3:W-:Y:S04]  /*cb00*/  STL.64 [R1+0x608], R4 ;  /* 0x0006080401007387 */ /* 0x0007e80000100a00 */
[----:B-1----:R-:W3:Y:S04]  /*cb10*/  LDL.LU.64 R96, [R1+0x248] ;  /* 0x0002480001607983 */ /* 0x002ee80000300a00 */
[----:B------:R-:W3:Y:S04]  /*cb20*/  LDL.LU.64 R94, [R1+0x208] ;  /* 0x00020800015e7983 */ /* 0x000ee80000300a00 */
[----:B------:R-:W3:Y:S04]  /*cb30*/  LDL.LU.64 R90, [R1+0x1c8] ;  /* 0x0001c800015a7983 */ /* 0x000ee80000300a00 */
[----:B------:R-:W3:Y:S04]  /*cb40*/  LDL.LU.64 R88, [R1+0x188] ;  /* 0x0001880001587983 */ /* 0x000ee80000300a00 */
[----:B------:R-:W3:Y:S04]  /*cb50*/  LDL.LU.64 R124, [R1+0x148] ;  /* 0x00014800017c7983 */ /* 0x000ee80000300a00 */
[----:B------:R2:W-:Y:S04]  /*cb60*/  LDGSTS.E [R6+0x39500], desc[UR60][R22.64], P0 ;  /* 0x3950000016067fae */ /* 0x0005e8000812187c */
[----:B------:R3:W-:Y:S04]  /*cb70*/  LDGSTS.E [R6+0x39900], desc[UR60][R10.64], P0 ;  /* 0x399000000a067fae */ /* 0x0007e8000812187c */
[----:B------:R1:W-:Y:S01]  /*cb80*/  LDGSTS.E [R6+0x39d00], desc[UR60][R4.64], P0 ;  /* 0x39d0000004067fae */ /* 0x0003e2000812187c */
[----:B----4-:R-:W-:-:S04]  /*cb90*/  IMAD.WIDE R112, R154, 0x4, R102 ;  /* 0x000000049a707825 */ /* 0x010fc800078e0266 */
[C---:B------:R-:W-:Y:S01]  /*cba0*/  IMAD.WIDE R108, R154.reuse, 0x4, R108 ;  /* 0x000000049a6c7825 */ /* 0x040fe200078e026c */
[----:B------:R-:W-:Y:S03]  /*cbb0*/  STL.64 [R1+0x168], R112 ;  /* 0x0001687001007387 */ /* 0x000fe60000100a00 */
[C---:B------:R-:W-:Y:S01]  /*cbc0*/  IMAD.WIDE R102, R154.reuse, 0x4, R100 ;  /* 0x000000049a667825 */ /* 0x040fe200078e0264 */
[----:B------:R4:W-:Y:S04]  /*cbd0*/  STL.64 [R1+0x1e0], R108 ;  /* 0x0001e06c01007387 */ /* 0x0009e80000100a00 */
[----:B------:R-:W4:Y:S01]  /*cbe0*/  LDL.LU.64 R120, [R1+0x108] ;  /* 0x0001080001787983 */ /* 0x000f220000300a00 */
[----:B------:R-:W-:-:S03]  /*cbf0*/  IMAD.WIDE R100, R154, 0x4, R122 ;  /* 0x000000049a647825 */ /* 0x000fc600078e027a */
[----:B------:R4:W-:Y:S04]  /*cc00*/  STL.64 [R1+0x220], R102 ;  /* 0x0002206601007387 */ /* 0x0009e80000100a00 */
[----:B------:R-:W4:Y:S04]  /*cc10*/  LDL.LU.64 R138, [R1+0xc8] ;  /* 0x0000c800018a7983 */ /* 0x000f280000300a00 */
[----:B------:R-:W4:Y:S01]  /*cc20*/  LDL.LU.64 R122, [R1+0x88] ;  /* 0x00008800017a7983 */ /* 0x000f220000300a00 */
[----:B------:R-:W-:-:S03]  /*cc30*/  IMAD.WIDE R98, R154, 0x4, R98 ;  /* 0x000000049a627825 */ /* 0x000fc600078e0262 */
[----:B------:R4:W-:Y:S01]  /*cc40*/  STL.64 [R1+0x468], R100 ;  /* 0x0004686401007387 */ /* 0x0009e20000100a00 */
[----:B--2---:R-:W-:-:S03]  /*cc50*/  IMAD.WIDE R22, R154, 0x4, R126 ;  /* 0x000000049a167825 */ /* 0x004fc600078e027e */
[----:B------:R2:W-:Y:S01]  /*cc60*/  STL.64 [R1+0x4e8], R98 ;  /* 0x0004e86201007387 */ /* 0x0005e20000100a00 */
[----:B---3--:R-:W-:-:S03]  /*cc70*/  IMAD.WIDE R10, R154, 0x4, R116 ;  /* 0x000000049a0a7825 */ /* 0x008fc600078e0274 */
[----:B------:R3:W-:Y:S04]  /*cc80*/  STL.64 [R1+0x558], R22 ;  /* 0x0005581601007387 */ /* 0x0007e80000100a00 */
[----:B------:R-:W-:Y:S01]  /*cc90*/  LDGSTS.E [R7+0x38180], desc[UR60][R112.64], P0 ;  /* 0x3818000070077fae */ /* 0x000fe2000812187c */
[----:B-1----:R-:W-:-:S03]  /*cca0*/  IMAD.WIDE R4, R154, 0x4, R136 ;  /* 0x000000049a047825 */ /* 0x002fc600078e0288 */
[----:B------:R1:W-:Y:S04]  /*ccb0*/  STL.64 [R1+0x5c8], R10 ;  /* 0x0005c80a01007387 */ /* 0x0003e80000100a00 */
[----:B------:R-:W-:Y:S04]  /*ccc0*/  LDGSTS.E [R7+0x38580], desc[UR60][R108.64], P0 ;  /* 0x385800006c077fae */ /* 0x000fe8000812187c */
[----:B------:R1:W-:Y:S04]  /*ccd0*/  STL.64 [R1+0x5f8], R4 ;  /* 0x0005f80401007387 */ /* 0x0003e80000100a00 */
[----:B------:R2:W-:Y:S04]  /*cce0*/  LDGSTS.E [R7+0x38980], desc[UR60][R102.64], P0 ;  /* 0x3898000066077fae */ /* 0x0005e8000812187c */
[----:B----4-:R-:W4:Y:S04]  /*ccf0*/  LDL.LU.64 R108, [R1+0x240] ;  /* 0x00024000016c7983 */ /* 0x010f280000300a00 */
[----:B------:R1:W-:Y:S04]  /*cd00*/  LDGSTS.E [R7+0x38d80], desc[UR60][R100.64], P0 ;  /* 0x38d8000064077fae */ /* 0x0003e8000812187c */
[----:B------:R-:W4:Y:S04]  /*cd10*/  LDL.LU.64 R136, [R1+0x200] ;  /* 0x0002000001887983 */ /* 0x000f280000300a00 */
[----:B------:R-:W4:Y:S04]  /*cd20*/  LDL.LU.64 R112, [R1+0x1c0] ;  /* 0x0001c00001707983 */ /* 0x000f280000300a00 */
[----:B------:R1:W-:Y:S04]  /*cd30*/  LDGSTS.E [R7+0x39180], desc[UR60][R98.64], P0 ;  /* 0x3918000062077fae */ /* 0x0003e8000812187c */
[----:B------:R3:W-:Y:S04]  /*cd40*/  LDGSTS.E [R7+0x39580], desc[UR60][R22.64], P0 ;  /* 0x3958000016077fae */ /* 0x0007e8000812187c */
[----:B------:R3:W-:Y:S04]  /*cd50*/  LDGSTS.E [R7+0x39980], desc[UR60][R10.64], P0 ;  /* 0x399800000a077fae */ /* 0x0007e8000812187c */
[----:B------:R3:W-:Y:S01]  /*cd60*/  LDGSTS.E [R7+0x39d80], desc[UR60][R4.64], P0 ;  /* 0x39d8000004077fae */ /* 0x0007e2000812187c */
[----:B------:R-:W-:-:S04]  /*cd70*/  IMAD.WIDE R116, R154, 0x4, R96 ;  /* 0x000000049a747825 */ /* 0x000fc800078e0260 */
[C---:B--2---:R-:W-:Y:S01]  /*cd80*/  IMAD.WIDE R102, R154.reuse, 0x4, R94 ;  /* 0x000000049a667825 */ /* 0x044fe200078e025e */
[----:B------:R-:W-:Y:S03]  /*cd90*/  STL.64 [R1+0x198], R116 ;  /* 0x0001987401007387 */ /* 0x000fe60000100a00 */
[C---:B-1----:R-:W-:Y:S01]  /*cda0*/  IMAD.WIDE R100, R154.reuse, 0x4, R90 ;  /* 0x000000049a647825 */ /* 0x042fe200078e025a */
[----:B------:R-:W2:Y:S04]  /*cdb0*/  LDL.LU.64 R96, [R1+0x180] ;  /* 0x0001800001607983 */ /* 0x000ea80000300a00 */
[----:B------:R-:W2:Y:S01]  /*cdc0*/  LDL.LU.64 R94, [R1+0x140] ;  /* 0x00014000015e7983 */ /* 0x000ea20000300a00 */
[----:B------:R-:W-:-:S03]  /*cdd0*/  IMAD.WIDE R98, R154, 0x4, R88 ;  /* 0x000000049a627825 */ /* 0x000fc600078e0258 */
[----:B------:R1:W-:Y:S01]  /*cde0*/  STL.64 [R1+0x1d8], R102 ;  /* 0x0001d86601007387 */ /* 0x0003e20000100a00 */
[----:B---3--:R-:W-:-:S03]  /*cdf0*/  IMAD.WIDE R22, R154, 0x4, R124 ;  /* 0x000000049a167825 */ /* 0x008fc600078e027c */
[----:B------:R3:W-:Y:S04]  /*ce00*/  STL.64 [R1+0x218], R100 ;  /* 0x0002186401007387 */ /* 0x0007e80000100a00 */
[----:B------:R-:W2:Y:S04]  /*ce10*/  LDL.LU.64 R90, [R1+0x100] ;  /* 0x00010000015a7983 */ /* 0x000ea80000300a00 */
[----:B------:R-:W2:Y:S04]  /*ce20*/  LDL.LU.64 R88, [R1+0xc0] ;  /* 0x0000c00001587983 */ /* 0x000ea80000300a00 */
[----:B------:R3:W-:Y:S04]  /*ce30*/  STL.64 [R1+0x260], R98 ;  /* 0x0002606201007387 */ /* 0x0007e80000100a00 */
[----:B------:R2:W-:Y:S04]  /*ce40*/  STL.64 [R1+0x4b0], R22 ;  /* 0x0004b01601007387 */ /* 0x0005e80000100a00 */
[----:B------:R-:W-:Y:S04]  /*ce50*/  LDGSTS.E [R8+0x38200], desc[UR60][R116.64], P0 ;  /* 0x3820000074087fae */ /* 0x000fe8000812187c */
[----:B------:R-:W-:Y:S04]  /*ce60*/  LDGSTS.E [R8+0x38600], desc[UR60][R102.64], P0 ;  /* 0x3860000066087fae */ /* 0x000fe8000812187c */
[----:B------:R-:W-:Y:S04]  /*ce70*/  LDGSTS.E [R8+0x38a00], desc[UR60][R100.64], P0 ;  /* 0x38a0000064087fae */ /* 0x000fe8000812187c */
[----:B------:R-:W-:Y:S04]  /*ce80*/  LDGSTS.E [R8+0x38e00], desc[UR60][R98.64], P0 ;  /* 0x38e0000062087fae */ /* 0x000fe8000812187c */
[----:B------:R2:W-:Y:S01]  /*ce90*/  LDGSTS.E [R8+0x39200], desc[UR60][R22.64], P0 ;  /* 0x3920000016087fae */ /* 0x0005e2000812187c */
[----:B------:R-:W-:-:S04]  /*cea0*/  IMAD.WIDE R10, R154, 0x4, R120 ;  /* 0x000000049a0a7825 */ /* 0x000fc800078e0278 */
[C---:B------:R-:W-:Y:S01]  /*ceb0*/  IMAD.WIDE R6, R154.reuse, 0x4, R138 ;  /* 0x000000049a067825 */ /* 0x040fe200078e028a */
[----:B------:R2:W-:Y:S03]  /*cec0*/  STL.64 [R1+0x530], R10 ;  /* 0x0005300a01007387 */ /* 0x0005e60000100a00 */
[C---:B------:R-:W-:Y:S01]  /*ced0*/  IMAD.WIDE R4, R154.reuse, 0x4, R122 ;  /* 0x000000049a047825 */ /* 0x040fe200078e027a */
[----:B------:R2:W-:Y:S04]  /*cee0*/  STL.64 [R1+0x598], R6 ;  /* 0x0005980601007387 */ /* 0x0005e80000100a00 */
[----:B------:R2:W-:Y:S04]  /*cef0*/  STL.64 [R1+0x5e8], R4 ;  /* 0x0005e80401007387 */ /* 0x0005e80000100a00 */
[----:B------:R-:W2:Y:S04]  /*cf00*/  LDL.LU.64 R122, [R1+0x80] ;  /* 0x00008000017a7983 */ /* 0x000ea80000300a00 */
[----:B-1----:R-:W2:Y:S04]  /*cf10*/  LDL.LU.64 R102, [R1+0x238] ;  /* 0x0002380001667983 */ /* 0x002ea80000300a00 */
[----:B---3--:R-:W3:Y:S04]  /*cf20*/  LDL.LU.64 R100, [R1+0x1f8] ;  /* 0x0001f80001647983 */ /* 0x008ee80000300a00 */
[----:B------:R-:W3:Y:S04]  /*cf30*/  LDL.LU.64 R98, [R1+0x1b8] ;  /* 0x0001b80001627983 */ /* 0x000ee80000300a00 */
[----:B------:R-:W3:Y:S04]  /*cf40*/  LDL.LU.64 R120, [R1+0x178] ;  /* 0x0001780001787983 */ /* 0x000ee80000300a00 */
[----:B------:R-:W3:Y:S04]  /*cf50*/  LDL.LU.64 R138, [R1+0x138] ;  /* 0x00013800018a7983 */ /* 0x000ee80000300a00 */
[----:B------:R-:W3:Y:S04]  /*cf60*/  LDL.LU.64 R116, [R1+0xf8] ;  /* 0x0000f80001747983 */ /* 0x000ee80000300a00 */
[----:B------:R1:W-:Y:S04]  /*cf70*/  LDGSTS.E [R8+0x39600], desc[UR60][R10.64], P0 ;  /* 0x396000000a087fae */ /* 0x0003e8000812187c */
[----:B------:R1:W-:Y:S04]  /*cf80*/  LDGSTS.E [R8+0x39a00], desc[UR60][R6.64], P0 ;  /* 0x39a0000006087fae */ /* 0x0003e8000812187c */
[----:B------:R1:W-:Y:S01]  /*cf90*/  LDGSTS.E [R8+0x39e00], desc[UR60][R4.64], P0 ;  /* 0x39e0000004087fae */ /* 0x0003e2000812187c */
[----:B----4-:R-:W-:-:S05]  /*cfa0*/  IMAD.WIDE R108, R154, 0x4, R108 ;  /* 0x000000049a6c7825 */ /* 0x010fca00078e026c */
[----:B------:R-:W-:Y:S01]  /*cfb0*/  LDGSTS.E [R9+0x38280], desc[UR60][R108.64], P0 ;  /* 0x382800006c097fae */ /* 0x000fe2000812187c */
[----:B------:R-:W-:-:S03]  /*cfc0*/  IMAD.WIDE R128, R154, 0x4, R136 ;  /* 0x000000049a807825 */ /* 0x000fc600078e0288 */
[----:B------:R-:W4:Y:S01]  /*cfd0*/  LDL.LU.64 R136, [R1+0xb8] ;  /* 0x0000b80001887983 */ /* 0x000f220000300a00 */
[----:B------:R-:W-:-:S03]  /*cfe0*/  IMAD.WIDE R126, R154, 0x4, R112 ;  /* 0x000000049a7e7825 */ /* 0x000fc600078e0270 */
[----:B------:R1:W-:Y:S04]  /*cff0*/  STL.64 [R1+0x190], R108 ;  /* 0x0001906c01007387 */ /* 0x0003e80000100a00 */
[----:B------:R-:W4:Y:S04]  /*d000*/  LDL.LU.64 R112, [R1+0x78] ;  /* 0x0000780001707983 */ /* 0x000f280000300a00 */
[----:B------:R-:W-:Y:S04]  /*d010*/  STL.64 [R1+0x1d0], R128 ;  /* 0x0001d08001007387 */ /* 0x000fe80000100a00 */
[----:B------:R-:W-:Y:S04]  /*d020*/  STL.64 [R1+0x210], R126 ;  /* 0x0002107e01007387 */ /* 0x000fe80000100a00 */
[----:B------:R-:W-:Y:S04]  /*d030*/  LDGSTS.E [R9+0x38680], desc[UR60][R128.64], P0 ;  /* 0x3868000080097fae */ /* 0x000fe8000812187c */
[----:B------:R-:W-:Y:S01]  /*d040*/  LDGSTS.E [R9+0x38a80], desc[UR60][R126.64], P0 ;  /* 0x38a800007e097fae */ /* 0x000fe2000812187c */
[----:B--2---:R-:W-:-:S04]  /*d050*/  IMAD.WIDE R124, R154, 0x4, R96 ;  /* 0x000000049a7c7825 */ /* 0x004fc800078e0260 */
[C---:B------:R-:W-:Y:S01]  /*d060*/  IMAD.WIDE R22, R154.reuse, 0x4, R94 ;  /* 0x000000049a167825 */ /* 0x040fe200078e025e */
[----:B------:R-:W-:Y:S04]  /*d070*/  STL.64 [R1+0x250], R124 ;  /* 0x0002507c01007387 */ /* 0x000fe80000100a00 */
[----:B------:R-:W2:Y:S04]  /*d080*/  LDL.LU.64 R94, [R1+0x230] ;  /* 0x00023000015e7983 */ /* 0x000ea80000300a00 */
[----:B------:R3:W-:Y:S01]  /*d090*/  STL.64 [R1+0x470], R22 ;  /* 0x0004701601007387 */ /* 0x0007e20000100a00 */
[----:B-1----:R-:W-:-:S03]  /*d0a0*/  IMAD.WIDE R10, R154, 0x4, R90 ;  /* 0x000000049a0a7825 */ /* 0x002fc600078e025a */
[----:B------:R-:W-:Y:S01]  /*d0b0*/  LDGSTS.E [R9+0x38e80], desc[UR60][R124.64], P0 ;  /* 0x38e800007c097fae */ /* 0x000fe2000812187c */
[----:B------:R-:W-:-:S03]  /*d0c0*/  IMAD.WIDE R6, R154, 0x4, R88 ;  /* 0x000000049a067825 */ /* 0x000fc600078e0258 */
[----:B------:R-:W2:Y:S04]  /*d0d0*/  LDL.LU.64 R90, [R1+0x1f0] ;  /* 0x0001f000015a7983 */ /* 0x000ea80000300a00 */
[----:B------:R1:W-:Y:S04]  /*d0e0*/  STL.64 [R1+0x4f0], R10 ;  /* 0x0004f00a01007387 */ /* 0x0003e80000100a00 */
[----:B------:R-:W2:Y:S04]  /*d0f0*/  LDL.LU.64 R88, [R1+0x1b0] ;  /* 0x0001b00001587983 */ /* 0x000ea80000300a00 */
[----:B------:R4:W-:Y:S04]  /*d100*/  STL.64 [R1+0x568], R6 ;  /* 0x0005680601007387 */ /* 0x0009e80000100a00 */
[----:B------:R-:W2:Y:S04]  /*d110*/  LDL.LU.64 R96, [R1+0x170] ;  /* 0x0001700001607983 */ /* 0x000ea80000300a00 */
[----:B------:R1:W-:Y:S04]  /*d120*/  LDGSTS.E [R9+0x39280], desc[UR60][R22.64], P0 ;  /* 0x3928000016097fae */ /* 0x0003e8000812187c */
[----:B------:R1:W-:Y:S04]  /*d130*/  LDGSTS.E [R9+0x39680], desc[UR60][R10.64], P0 ;  /* 0x396800000a097fae */ /* 0x0003e8000812187c */
[----:B------:R-:W-:Y:S01]  /*d140*/  LDGSTS.E [R9+0x39a80], desc[UR60][R6.64], P0 ;  /* 0x39a8000006097fae */ /* 0x000fe2000812187c */
[----:B------:R-:W-:-:S03]  /*d150*/  IMAD.WIDE R4, R154, 0x4, R122 ;  /* 0x000000049a047825 */ /* 0x000fc600078e027a */
[----:B------:R-:W2:Y:S01]  /*d160*/  LDL.LU.64 R122, [R1+0x130] ;  /* 0x00013000017a7983 */ /* 0x000ea20000300a00 */
[----:B------:R-:W-:-:S03]  /*d170*/  IMAD.WIDE R102, R154, 0x4, R102 ;  /* 0x000000049a667825 */ /* 0x000fc600078e0266 */
[----:B------:R-:W2:Y:S01]  /*d180*/  LDL.LU.64 R108, [R1+0xf0] ;  /* 0x0000f000016c7983 */ /* 0x000ea20000300a00 */
[----:B---3--:R-:W-:-:S03]  /*d190*/  IMAD.WIDE R100, R154, 0x4, R100 ;  /* 0x000000049a647825 */ /* 0x008fc600078e0264 */
[----:B------:R3:W-:Y:S01]  /*d1a0*/  STL.64 [R1+0x5d0], R4 ;  /* 0x0005d00401007387 */ /* 0x0007e20000100a00 */
[----:B------:R-:W-:-:S03]  /*d1b0*/  IMAD.WIDE R98, R154, 0x4, R98 ;  /* 0x000000049a627825 */ /* 0x000fc600078e0262 */
[----:B------:R3:W-:Y:S01]  /*d1c0*/  LDGSTS.E [R9+0x39e80], desc[UR60][R4.64], P0 ;  /* 0x39e8000004097fae */ /* 0x0007e2000812187c */
[----:B-1----:R-:W-:-:S03]  /*d1d0*/  IMAD.WIDE R22, R154, 0x4, R120 ;  /* 0x000000049a167825 */ /* 0x002fc600078e0278 */
[----:B------:R-:W-:Y:S01]  /*d1e0*/  STL.64 [R1+0x180], R102 ;  /* 0x0001806601007387 */ /* 0x000fe20000100a00 */
[----:B------:R-:W-:-:S03]  /*d1f0*/  IMAD.WIDE R10, R154, 0x4, R138 ;  /* 0x000000049a0a7825 */ /* 0x000fc600078e028a */
[----:B------:R-:W-:Y:S01]  /*d200*/  STL.64 [R1+0x1c0], R100 ;  /* 0x0001c06401007387 */ /* 0x000fe20000100a00 */
[----:B---3--:R-:W-:-:S03]  /*d210*/  IMAD.WIDE R8, R154, 0x4, R116 ;  /* 0x000000049a087825 */ /* 0x008fc600078e0274 */
[----:B------:R-:W-:Y:S04]  /*d220*/  STL.64 [R1+0x200], R98 ;  /* 0x0002006201007387 */ /* 0x000fe80000100a00 */
[----:B------:R-:W-:Y:S04]  /*d230*/  STL.64 [R1+0x240], R22 ;  /* 0x0002401601007387 */ /* 0x000fe80000100a00 */
[----:B------:R-:W-:Y:S04]  /*d240*/  LDGSTS.E [R240+0x38300], desc[UR60][R102.64], P0 ;  /* 0x3830000066f07fae */ /* 0x000fe8000812187c */
[----:B------:R-:W-:Y:S04]  /*d250*/  STL.64 [R1+0x448], R10 ;  /* 0x0004480a01007387 */ /* 0x000fe80000100a00 */
[----:B------:R-:W-:Y:S01]  /*d260*/  LDGSTS.E [R240+0x38700], desc[UR60][R100.64], P0 ;  /* 0x3870000064f07fae */ /* 0x000fe2000812187c */
[----:B----4-:R-:W-:-:S03]  /*d270*/  IMAD.WIDE R6, R154, 0x4, R136 ;  /* 0x000000049a067825 */ /* 0x010fc600078e0288 */
[----:B------:R-:W-:Y:S04]  /*d280*/  STL.64 [R1+0x4b8], R8 ;  /* 0x0004b80801007387 */ /* 0x000fe80000100a00 */
[----:B------:R-:W-:Y:S01]  /*d290*/  LDGSTS.E [R240+0x38b00], desc[UR60][R98.64], P0 ;  /* 0x38b0000062f07fae */ /* 0x000fe2000812187c */
[----:B------:R-:W-:-:S03]  /*d2a0*/  IMAD.WIDE R4, R154, 0x4, R112 ;  /* 0x000000049a047825 */ /* 0x000fc600078e0270 */
[----:B------:R1:W-:Y:S04]  /*d2b0*/  STL.64 [R1+0x538], R6 ;  /* 0x0005380601007387 */ /* 0x0003e80000100a00 */
[----:B------:R-:W-:Y:S04]  /*d2c0*/  LDGSTS.E [R240+0x38f00], desc[UR60][R22.64], P0 ;  /* 0x38f0000016f07fae */ /* 0x000fe8000812187c */
[----:B------:R3:W-:Y:S04]  /*d2d0*/  STL.64 [R1+0x5a8], R4 ;  /* 0x0005a80401007387 */ /* 0x0007e80000100a00 */
[----:B------:R-:W-:Y:S04]  /*d2e0*/  LDGSTS.E [R240+0x39300], desc[UR60][R10.64], P0 ;  /* 0x393000000af07fae */ /* 0x000fe8000812187c */
[----:B------:R-:W-:Y:S04]  /*d2f0*/  LDGSTS.E [R240+0x39700], desc[UR60][R8.64], P0 ;  /* 0x3970000008f07fae */ /* 0x000fe8000812187c */
[----:B------:R1:W-:Y:S04]  /*d300*/  LDGSTS.E [R240+0x39b00], desc[UR60][R6.64], P0 ;  /* 0x39b0000006f07fae */ /* 0x0003e8000812187c */
[----:B------:R3:W-:Y:S01]  /*d310*/  LDGSTS.E [R240+0x39f00], desc[UR60][R4.64], P0 ;  /* 0x39f0000004f07fae */ /* 0x0007e2000812187c */
[----:B-1----:R-:W-:-:S04]  /*d320*/  IMAD.WIDE R6, R154, 0x4, R2 ;  /* 0x000000049a067825 */ /* 0x002fc800078e0202 */
[----:B---3--:R-:W-:-:S04]  /*d330*/  IMAD.WIDE R4, R154, 0x4, R156 ;  /* 0x000000049a047825 */ /* 0x008fc800078e029c */
[----:B--2---:R-:W-:-:S05]  /*d340*/  IMAD.WIDE R94, R154, 0x4, R94 ;  /* 0x000000049a5e7825 */ /* 0x004fca00078e025e */
[----:B------:R1:W-:Y:S04]  /*d350*/  STL.64 [R1+0x188], R94 ;  /* 0x0001885e01007387 */ /* 0x0003e80000100a00 */
[----:B------:R1:W-:Y:S01]  /*d360*/  LDGSTS.E [R241+0x38380], desc[UR60][R94.64], P0 ;  /* 0x383800005ef17fae */ /* 0x0003e2000812187c */
[----:B------:R-:W-:-:S04]  /*d370*/  IMAD.WIDE R90, R154, 0x4, R90 ;  /* 0x000000049a5a7825 */ /* 0x000fc800078e025a */
[C---:B------:R-:W-:Y:S01]  /*d380*/  IMAD.WIDE R88, R154.reuse, 0x4, R88 ;  /* 0x000000049a587825 */ /* 0x040fe200078e0258 */
[----:B------:R1:W-:Y:S04]  /*d390*/  STL.64 [R1+0x1c8], R90 ;  /* 0x0001c85a01007387 */ /* 0x0003e80000100a00 */
[----:B------:R1:W-:Y:S01]  /*d3a0*/  STL.64 [R1+0x208], R88 ;  /* 0x0002085801007387 */ /* 0x0003e20000100a00 */
[----:B------:R-:W-:-:S03]  /*d3b0*/  IMAD.WIDE R22, R154, 0x4, R96 ;  /* 0x000000049a167825 */ /* 0x000fc600078e0260 */
[----:B------:R1:W5:Y:S04]  /*d3c0*/  LDL.LU.64 R2, [R1+0x768] ;  /* 0x0007680001027983 */ /* 0x0003680000300a00 */
[----:B------:R1:W-:Y:S04]  /*d3d0*/  STL.64 [R1+0x248], R22 ;  /* 0x0002481601007387 */ /* 0x0003e80000100a00 */
[----:B------:R1:W5:Y:S04]  /*d3e0*/  LDL.LU.64 R156, [R1+0x760] ;  /* 0x00076000019c7983 */ /* 0x0003680000300a00 */
[----:B------:R1:W-:Y:S04]  /*d3f0*/  LDGSTS.E [R241+0x38780], desc[UR60][R90.64], P0 ;  /* 0x387800005af17fae */ /* 0x0003e8000812187c */
[----:B------:R1:W-:Y:S04]  /*d400*/  LDGSTS.E [R241+0x38b80], desc[UR60][R88.64], P0 ;  /* 0x38b8000058f17fae */ /* 0x0003e8000812187c */
[----:B------:R1:W-:Y:S01]  /*d410*/  LDGSTS.E [R241+0x38f80], desc[UR60][R22.64], P0 ;  /* 0x38f8000016f17fae */ /* 0x0003e2000812187c */
[----:B------:R-:W-:-:S05]  /*d420*/  IMAD.WIDE R10, R154, 0x4, R122 ;  /* 0x000000049a0a7825 */ /* 0x000fca00078e027a */
[----:B------:R1:W-:Y:S04]  /*d430*/  STL.64 [R1+0x430], R10 ;  /* 0x0004300a01007387 */ /* 0x0003e80000100a00 */
[----:B------:R-:W2:Y:S01]  /*d440*/  LDL R123, [R1+0x354] ;  /* 0x00035400017b7983 */ /* 0x000ea20000100800 */
[----:B------:R-:W-:-:S03]  /*d450*/  IMAD.WIDE R8, R154, 0x4, R108 ;  /* 0x000000049a087825 */ /* 0x000fc600078e026c */
[----:B------:R1:W-:Y:S04]  /*d460*/  LDGSTS.E [R241+0x39380], desc[UR60][R10.64], P0 ;  /* 0x393800000af17fae */ /* 0x0003e8000812187c */
[----:B------:R1:W-:Y:S04]  /*d470*/  STL.64 [R1+0x480], R8 ;  /* 0x0004800801007387 */ /* 0x0003e80000100a00 */
[----:B------:R1:W-:Y:S04]  /*d480*/  STL.64 [R1+0x4f8], R6 ;  /* 0x0004f80601007387 */ /* 0x0003e80000100a00 */
[----:B------:R1:W-:Y:S04]  /*d490*/  STL.64 [R1+0x578], R4 ;  /* 0x0005780401007387 */ /* 0x0003e80000100a00 */
[----:B------:R1:W-:Y:S04]  /*d4a0*/  LDGSTS.E [R241+0x39780], desc[UR60][R8.64], P0 ;  /* 0x3978000008f17fae */ /* 0x0003e8000812187c */
[----:B------:R1:W-:Y:S04]  /*d4b0*/  LDGSTS.E [R241+0x39b80], desc[UR60][R6.64], P0 ;  /* 0x39b8000006f17fae */ /* 0x0003e8000812187c */
[----:B------:R1:W-:Y:S01]  /*d4c0*/  LDGSTS.E [R241+0x39f80], desc[UR60][R4.64], P0 ;  /* 0x39f8000004f17fae */ /* 0x0003e2000812187c */
[----:B------:R-:W-:-:S03]  /*d4d0*/  CS2R R56, SRZ ;  /* 0x0000000000387805 */ /* 0x000fc6000001ff00 */
[----:B------:R-:W0:Y:S01]  /*d4e0*/  LDGDEPBAR ;  /* 0x00000000000079af */ /* 0x000e220000000000 */
[----:B------:R-:W-:Y:S02]  /*d4f0*/  CS2R R58, SRZ ;  /* 0x00000000003a7805 */ /* 0x000fe4000001ff00 */
[----:B------:R-:W-:Y:S02]  /*d500*/  CS2R R60, SRZ ;  /* 0x00000000003c7805 */ /* 0x000fe4000001ff00 */
[----:B------:R-:W-:Y:S02]  /*d510*/  CS2R R62, SRZ ;  /* 0x00000000003e7805 */ /* 0x000fe4000001ff00 */
[----:B------:R-:W-:Y:S02]  /*d520*/  CS2R R64, SRZ ;  /* 0x0000000000407805 */ /* 0x000fe4000001ff00 */
[----:B------:R-:W-:Y:S02]  /*d530*/  CS2R R66, SRZ ;  /* 0x0000000000427805 */ /* 0x000fe4000001ff00 */
[----:B------:R-:W-:-:S02]  /*d540*/  CS2R R68, SRZ ;  /* 0x0000000000447805 */ /* 0x000fc4000001ff00 */
        /* <DEDUP_REMOVED lines=25> */
[----:B--2---:R-:W-:-:S13]  /*d6e0*/  ISETP.GE.AND P0, PT, R123, 0x80, PT ;  /* 0x000000807b00780c */ /* 0x004fda0003f06270 */
[----:B-1----:R-:W-:Y:S05]  /*d6f0*/  @!P0 BRA `(.L_x_0) ;  /* 0x000000a800fc8947 */ /* 0x002fea0003800000 */
[----:B------:R-:W2:Y:S04]  /*d700*/  LDL.LU.64 R108, [R1+0x270] ;  /* 0x00027000016c7983 */ /* 0x000ea80000300a00 */
[----:B------:R-:W3:Y:S04]  /*d710*/  LDL.LU.64 R94, [R1+0x38] ;  /* 0x00003800015e7983 */ /* 0x000ee80000300a00 */
[----:B------:R-:W4:Y:S04]  /*d720*/  LDL.LU.64 R90, [R1+0x30] ;  /* 0x00003000015a7983 */ /* 0x000f280000300a00 */
[----:B------:R-:W4:Y:S04]  /*d730*/  LDL.LU.64 R88, [R1+0x28] ;  /* 0x0000280001587983 */ /* 0x000f280000300a00 */
[----:B------:R-:W-:Y:S04]  /*d740*/  STL [R1+0x770], R152 ;  /* 0x0007709801007387 */ /* 0x000fe80000100800 */
[----:B-----5:R-:W-:Y:S04]  /*d750*/  STL.64 [R1+0x768], R156 ;  /* 0x0007689c01007387 */ /* 0x020fe80000100a00 */
[----:B------:R1:W-:Y:S01]  /*d760*/  STL.64 [R1+0x760], R2 ;  /* 0x0007600201007387 */ /* 0x0003e20000100a00 */
[----:B------:R-:W-:-:S02]  /*d770*/  IMAD.MOV.U32 R22, RZ, RZ, R250 ;  /* 0x000000ffff167224 */ /* 0x000fc400078e00fa */
[----:B------:R-:W-:Y:S02]  /*d780*/  IMAD.MOV.U32 R23, RZ, RZ, R251 ;  /* 0x000000ffff177224 */ /* 0x000fe400078e00fb */
[----:B--2---:R-:W-:Y:S02]  /*d790*/  IMAD.MOV.U32 R4, RZ, RZ, R108 ;  /* 0x000000ffff047224 */ /* 0x004fe400078e006c */
[----:B------:R-:W-:Y:S02]  /*d7a0*/  IMAD.MOV.U32 R5, RZ, RZ, R109 ;  /* 0x000000ffff057224 */ /* 0x000fe400078e006d */
[----:B---3--:R-:W-:Y:S01]  /*d7b0*/  IMAD.MOV.U32 R6, RZ, RZ, R94 ;  /* 0x000000ffff067224 */ /* 0x008fe200078e005e */
[----:B------:R-:W2:Y:S01]  /*d7c0*/  LDL.LU.64 R108, [R1] ;  /* 0x00000000016c7983 */ /* 0x000ea20000300a00 */
[----:B------:R-:W-:Y:S02]  /*d7d0*/  IMAD.MOV.U32 R7, RZ, RZ, R95 ;  /* 0x000000ffff077224 */ /* 0x000fe400078e005f */
[----:B----4-:R-:W-:Y:S01]  /*d7e0*/  IMAD.MOV.U32 R8, RZ, RZ, R90 ;  /* 0x000000ffff087224 */ /* 0x010fe200078e005a */
[----:B------:R-:W-:Y:S01]  /*d7f0*/  STL.64 [R1+0x778], R4 ;  /* 0x0007780401007387 */ /* 0x000fe20000100a00 */
[----:B------:R-:W-:-:S02]  /*d800*/  IMAD.MOV.U32 R9, RZ, RZ, R91 ;  /* 0x000000ffff097224 */ /* 0x000fc400078e005b */
[----:B------:R-:W-:Y:S01]  /*d810*/  IMAD.MOV.U32 R10, RZ, RZ, R88 ;  /* 0x000000ffff0a7224 */ /* 0x000fe200078e0058 */
[----:B------:R-:W-:Y:S01]  /*d820*/  STL.64 [R1+0x780], R6 ;  /* 0x0007800601007387 */ /* 0x000fe20000100a00 */
[----:B------:R-:W-:Y:S02]  /*d830*/  IMAD.MOV.U32 R11, RZ, RZ, R89 ;  /* 0x000000ffff0b7224 */ /* 0x000fe400078e0059 */
[----:B------:R-:W-:Y:S01]  /*d840*/  IMAD.MOV.U32 R88, RZ, RZ, R238 ;  /* 0x000000ffff587224 */ /* 0x000fe200078e00ee */
[----:B------:R-:W-:Y:S01]  /*d850*/  STL.64 [R1+0x788], R8 ;  /* 0x0007880801007387 */ /* 0x000fe20000100a00 */
[----:B------:R-:W-:-:S03]  /*d860*/  IMAD.MOV.U32 R89, RZ, RZ, R239 ;  /* 0x000000ffff597224 */ /* 0x000fc600078e00ef */
[----:B------:R3:W-:Y:S04]  /*d870*/  STL.64 [R1+0x790], R10 ;  /* 0x0007900a01007387 */ /* 0x0007e80000100a00 */
[----:B------:R-:W-:Y:S04]  /*d880*/  STL.64 [R1+0x798], R12 ;  /* 0x0007980c01007387 */ /* 0x000fe80000100a00 */
[----:B------:R-:W-:Y:S04]  /*d890*/  STL.64 [R1+0x7a0], R14 ;  /* 0x0007a00e01007387 */ /* 0x000fe80000100a00 */
[----:B------:R4:W-:Y:S04]  /*d8a0*/  STL.64 [R1+0x7a8], R16 ;  /* 0x0007a81001007387 */ /* 0x0009e80000100a00 */
[----:B------:R4:W-:Y:S04]  /*d8b0*/  STL.64 [R1+0x7b0], R18 ;  /* 0x0007b01201007387 */ /* 0x0009e80000100a00 */
[----:B------:R4:W-:Y:S04]  /*d8c0*/  STL.64 [R1+0x7b8], R20 ;  /* 0x0007b81401007387 */ /* 0x0009e80000100a00 */
[----:B------:R-:W-:Y:S04]  /*d8d0*/  STL.64 [R1+0x7c0], R22 ;  /* 0x0007c01601007387 */ /* 0x000fe80000100a00 */
[----:B------:R-:W-:Y:S04]  /*d8e0*/  STL.64 [R1+0x7c8], R88 ;  /* 0x0007c85801007387 */ /* 0x000fe80000100a00 */
[----:B------:R-:W3:Y:S04]  /*d8f0*/  LDL.LU.64 R128, [R1+0x2e8] ;  /* 0x0002e80001807983 */ /* 0x000ee80000300a00 */
[----:B------:R-:W4:Y:S04]  /*d900*/  LDL.LU.64 R130, [R1+0x2f0] ;  /* 0x0002f00001827983 */ /* 0x000f280000300a00 */
        /* <DEDUP_REMOVED lines=11> */
[----:B------:R-:W4:Y:S01]  /*d9c0*/  LDL.LU.64 R170, [R1+0x280] ;  /* 0x0002800001aa7983 */ /* 0x000f220000300a00 */
[----:B------:R-:W-:-:S03]  /*d9d0*/  IMAD.MOV.U32 R102, RZ, RZ, R134 ;  /* 0x000000ffff667224 */ /* 0x000fc600078e0086 */
[----:B------:R-:W4:Y:S04]  /*d9e0*/  LDL.LU.64 R186, [R1+0x288] ;  /* 0x0002880001ba7983 */ /* 0x000f280000300a00 */
[----:B------:R-:W4:Y:S04]  /*d9f0*/  LDL.LU.64 R174, [R1+0x290] ;  /* 0x0002900001ae7983 */ /* 0x000f280000300a00 */
[----:B------:R-:W4:Y:S04]  /*da00*/  LDL.LU.64 R176, [R1+0x8] ;  /* 0x0000080001b07983 */ /* 0x000f280000300a00 */
[----:B------:R-:W4:Y:S04]  /*da10*/  LDL.LU.64 R178, [R1+0x10] ;  /* 0x0000100001b27983 */ /* 0x000f280000300a00 */
[----:B------:R-:W4:Y:S01]  /*da20*/  LDL.LU.64 R182, [R1+0x18] ;  /* 0x0000180001b67983 */ /* 0x000f220000300a00 */
[----:B------:R-:W-:-:S02]  /*da30*/  IMAD.MOV.U32 R101, RZ, RZ, R105 ;  /* 0x000000ffff657224 */ /* 0x000fc400078e0069 */
[----:B------:R-:W-:Y:S01]  /*da40*/  IMAD.MOV.U32 R146, RZ, RZ, R140 ;  /* 0x000000ffff927224 */ /* 0x000fe200078e008c */
[----:B------:R-:W-:Y:S01]  /*da50*/  MOV R116, R206 ;  /* 0x000000ce00747202 */ /* 0x000fe20000000f00 */
[----:B------:R-:W-:Y:S02]  /*da60*/  IMAD.MOV.U32 R147, RZ, RZ, R180 ;  /* 0x000000ffff937224 */ /* 0x000fe400078e00b4 */
[----:B------:R-:W-:Y:S02]  /*da70*/  IMAD.MOV.U32 R112, RZ, RZ, R181 ;  /* 0x000000ffff707224 */ /* 0x000fe400078e00b5 */
[----:B------:R-:W-:Y:S01]  /*da80*/  IMAD.MOV.U32 R122, RZ, RZ, R207 ;  /* 0x000000ffff7a7224 */ /* 0x000fe200078e00cf */
[----:B--2---:R-:W-:Y:S01]  /*da90*/  MOV R90, R108 ;  /* 0x0000006c005a7202 */ /* 0x004fe20000000f00 */
[----:B------:R-:W-:Y:S02]  /*daa0*/  IMAD.MOV.U32 R91, RZ, RZ, R109 ;  /* 0x000000ffff5b7224 */ /* 0x000fe400078e006d */
[----:B---3--:R-:W-:-:S02]  /*dab0*/  IMAD.MOV.U32 R127, RZ, RZ, R128 ;  /* 0x000000ffff7f7224 */ /* 0x008fc400078e0080 */
[----:B------:R-:W-:Y:S02]  /*dac0*/  IMAD.MOV.U32 R128, RZ, RZ, R129 ;  /* 0x000000ffff807224 */ /* 0x000fe400078e0081 */
[----:B----4-:R-:W-:Y:S02]  /*dad0*/  IMAD.MOV.U32 R129, RZ, RZ, R130 ;  /* 0x000000ffff817224 */ /* 0x010fe400078e0082 */
[----:B------:R-:W-:Y:S02]  /*dae0*/  IMAD.MOV.U32 R130, RZ, RZ, R131 ;  /* 0x000000ffff827224 */ /* 0x000fe400078e0083 */
[----:B------:R-:W-:Y:S02]  /*daf0*/  IMAD.MOV.U32 R131, RZ, RZ, R132 ;  /* 0x000000ffff837224 */ /* 0x000fe400078e0084 */
[----:B------:R-:W-:Y:S02]  /*db00*/  IMAD.MOV.U32 R132, RZ, RZ, R133 ;  /* 0x000000ffff847224 */ /* 0x000fe400078e0085 */
[----:B------:R-:W-:-:S02]  /*db10*/  IMAD.MOV.U32 R133, RZ, RZ, R230 ;  /* 0x000000ffff857224 */ /* 0x000fc400078e00e6 */
[----:B------:R-:W-:Y:S02]  /*db20*/  IMAD.MOV.U32 R134, RZ, RZ, R231 ;  /* 0x000000ffff867224 */ /* 0x000fe400078e00e7 */
[----:B------:R-:W2:Y:S04]  /*db30*/  LDL.LU.64 R230, [R1+0x20] ;  /* 0x0000200001e67983 */ /* 0x000ea80000300a00 */
[----:B-1----:R-:W3:Y:S04]  /*db40*/  LDL.LU.64 R2, [R1+0x3f0] ;  /* 0x0003f00001027983 */ /* 0x002ee80000300a00 */
[----:B------:R-:W4:Y:S04]  /*db50*/  LDL.LU.64 R156, [R1+0x3f8] ;  /* 0x0003f800019c7983 */ /* 0x000f280000300a00 */
[----:B------:R-:W4:Y:S04]  /*db60*/  LDL.LU.64 R240, [R1+0x400] ;  /* 0x0004000001f07983 */ /* 0x000f280000300a00 */
        /* <DEDUP_REMOVED lines=10> */
[----:B------:R-:W-:Y:S02]  /*dc10*/  IMAD.MOV.U32 R136, RZ, RZ, R137 ;  /* 0x000000ffff887224 */ /* 0x000fe400078e0089 */
[----:B------:R-:W-:Y:S02]  /*dc20*/  IMAD.MOV.U32 R143, RZ, RZ, R160 ;  /* 0x000000ffff8f7224 */ /* 0x000fe400078e00a0 */
[----:B------:R-:W-:-:S02]  /*dc30*/  IMAD.MOV.U32 R144, RZ, RZ, R161 ;  /* 0x000000ffff907224 */ /* 0x000fc400078e00a1 */
[----:B------:R-:W-:Y:S02]  /*dc40*/  IMAD.MOV.U32 R137, RZ, RZ, R138 ;  /* 0x000000ffff897224 */ /* 0x000fe400078e008a */
[----:B------:R-:W-:Y:S02]  /*dc50*/  IMAD.MOV.U32 R161, RZ, RZ, R162 ;  /* 0x000000ffffa17224 */ /* 0x000fe400078e00a2 */
[----:B------:R-:W-:Y:S02]  /*dc60*/  IMAD.MOV.U32 R160, RZ, RZ, R163 ;  /* 0x000000ffffa07224 */ /* 0x000fe400078e00a3 */
[----:B------:R-:W-:Y:S02]  /*dc70*/  IMAD.MOV.U32 R138, RZ, RZ, R139 ;  /* 0x000000ffff8a7224 */ /* 0x000fe400078e008b */
[----:B------:R-:W-:Y:S02]  /*dc80*/  IMAD.MOV.U32 R163, RZ, RZ, R164 ;  /* 0x000000ffffa37224 */ /* 0x000fe400078e00a4 */
[----:B------:R-:W-:-:S02]  /*dc90*/  IMAD.MOV.U32 R162, RZ, RZ, R165 ;  /* 0x000000ffffa27224 */ /* 0x000fc400078e00a5 */
[----:B------:R-:W-:Y:S02]  /*dca0*/  IMAD.MOV.U32 R139, RZ, RZ, R222 ;  /* 0x000000ffff8b7224 */ /* 0x000fe400078e00de */
[----:B------:R-:W-:Y:S02]  /*dcb0*/  IMAD.MOV.U32 R140, RZ, RZ, R223 ;  /* 0x000000ffff8c7224 */ /* 0x000fe400078e00df */
[----:B------:R-:W-:Y:S01]  /*dcc0*/  IMAD.MOV.U32 R165, RZ, RZ, R166 ;  /* 0x000000ffffa57224 */ /* 0x000fe200078e00a6 */
[----:B------:R-:W4:Y:S01]  /*dcd0*/  LDL.LU.64 R222, [R1+0x390] ;  /* 0x0003900001de7983 */ /* 0x000f220000300a00 */
[----:B------:R-:W-:Y:S01]  /*dce0*/  IMAD.MOV.U32 R164, RZ, RZ, R167 ;  /* 0x000000ffffa47224 */ /* 0x000fe200078e00a7 */
[----:B------:R-:W-:Y:S01]  /*dcf0*/  MOV R167, R228 ;  /* 0x000000e400a77202 */ /* 0x000fe20000000f00 */
[----:B------:R-:W-:Y:S02]  /*dd00*/  IMAD.MOV.U32 R166, RZ, RZ, R229 ;  /* 0x000000ffffa67224 */ /* 0x000fe400078e00e5 */
[----:B------:R-:W4:Y:S01]  /*dd10*/  LDL.LU.64 R228, [R1+0x398] ;  /* 0x0003980001e47983 */ /* 0x000f220000300a00 */
[----:B--2---:R-:W-:-:S02]  /*dd20*/  IMAD.MOV.U32 R181, RZ, RZ, R230 ;  /* 0x000000ffffb57224 */ /* 0x004fc400078e00e6 */
[----:B------:R-:W-:Y:S02]  /*dd30*/  IMAD.MOV.U32 R180, RZ, RZ, R231 ;  /* 0x000000ffffb47224 */ /* 0x000fe400078e00e7 */
[----:B------:R-:W2:Y:S01]  /*dd40*/  LDL.LU.64 R230, [R1+0x3a0] ;  /* 0x0003a00001e67983 */ /* 0x000ea20000300a00 */
[----:B---3--:R-:W-:Y:S02]  /*dd50*/  IMAD.MOV.U32 R207, RZ, RZ, R2 ;  /* 0x000000ffffcf7224 */ /* 0x008fe400078e0002 */
[----:B------:R-:W-:Y:S02]  /*dd60*/  IMAD.MOV.U32 R206, RZ, RZ, R3 ;  /* 0x000000ffffce7224 */ /* 0x000fe400078e0003 */
[----:B------:R-:W3:Y:S04]  /*dd70*/  LDL.LU.64 R2, [R1+0x3a8] ;  /* 0x0003a80001027983 */ /* 0x000ee80000300a00 */
[----:B------:R-:W3:Y:S04]  /*dd80*/  LDL.LU.64 R10, [R1+0x370] ;  /* 0x00037000010a7983 */ /* 0x000ee80000300a00 */
[----:B------:R-:W3:Y:S04]  /*dd90*/  LDL.LU.64 R8, [R1+0x378] ;  /* 0x0003780001087983 */ /* 0x000ee80000300a00 */
[----:B------:R-:W3:Y:S01]  /*dda0*/  LDL.LU.64 R6, [R1+0x380] ;  /* 0x0003800001067983 */ /* 0x000ee20000300a00 */
[----:B------:R-:W-:-:S02]  /*ddb0*/  IMAD.MOV.U32 R100, RZ, RZ, R115 ;  /* 0x000000ffff647224 */ /* 0x000fc400078e0073 */
[----:B------:R-:W-:Y:S02]  /*ddc0*/  IMAD.MOV.U32 R109, RZ, RZ, R198 ;  /* 0x000000ffff6d7224 */ /* 0x000fe400078e00c6 */
[----:B------:R-:W-:Y:S01]  /*ddd0*/  IMAD.MOV.U32 R115, RZ, RZ, R199 ;  /* 0x000000ffff737224 */ /* 0x000fe200078e00c7 */
[----:B------:R-:W-:Y:S01]  /*dde0*/  MOV R199, R212 ;  /* 0x000000d400c77202 */ /* 0x000fe20000000f00 */
[----:B------:R-:W-:Y:S02]  /*ddf0*/  IMAD.MOV.U32 R120, RZ, RZ, R200 ;  /* 0x000000ffff787224 */ /* 0x000fe400078e00c8 */
[----:B------:R-:W-:Y:S02]  /*de00*/  IMAD.MOV.U32 R121, RZ, RZ, R201 ;  /* 0x000000ffff797224 */ /* 0x000fe400078e00c9 */
[----:B------:R-:W-:Y:S02]  /*de10*/  IMAD.MOV.U32 R198, RZ, RZ, R213 ;  /* 0x000000ffffc67224 */ /* 0x000fe400078e00d5 */
[----:B------:R-:W-:-:S02]  /*de20*/  IMAD.MOV.U32 R201, RZ, RZ, R210 ;  /* 0x000000ffffc97224 */ /* 0x000fc400078e00d2 */
[----:B------:R-:W-:Y:S02]  /*de30*/  IMAD.MOV.U32 R200, RZ, RZ, R211 ;  /* 0x000000ffffc87224 */ /* 0x000fe400078e00d3 */
[----:B----4-:R-:W-:Y:S02]  /*de40*/  IMAD.MOV.U32 R211, RZ, RZ, R240 ;  /* 0x000000ffffd37224 */ /* 0x010fe400078e00f0 */
[----:B------:R-:W-:Y:S02]  /*de50*/  IMAD.MOV.U32 R210, RZ, RZ, R241 ;  /* 0x000000ffffd27224 */ /* 0x000fe400078e00f1 */
[----:B------:R-:W-:Y:S01]  /*de60*/  IMAD.MOV.U32 R213, RZ, RZ, R214 ;  /* 0x000000ffffd57224 */ /* 0x000fe200078e00d6 */
[----:B------:R-:W4:Y:S01]  /*de70*/  LDL.LU.64 R240, [R1+0x388] ;  /* 0x0003880001f07983 */ /* 0x000f220000300a00 */
[----:B------:R-:W-:Y:S01]  /*de80*/  IMAD.MOV.U32 R212, RZ, RZ, R215 ;  /* 0x000000ffffd47224 */ /* 0x000fe200078e00d7 */
[----:B------:R-:W-:Y:S01]  /*de90*/  MOV R215, R242 ;  /* 0x000000f200d77202 */ /* 0x000fe20000000f00 */
[----:B------:R-:W-:-:S02]  /*dea0*/  IMAD.MOV.U32 R214, RZ, RZ, R243 ;  /* 0x000000ffffd67224 */ /* 0x000fc400078e00f3 */
[----:B------:R-:W4:Y:S04]  /*deb0*/  LDL.LU.64 R242, [R1+0x348] ;  /* 0x0003480001f27983 */ /* 0x000f280000300a00 */
[----:B------:R-:W4:Y:S04]  /*dec0*/  LDL.LU.64 R16, [R1+0x358] ;  /* 0x0003580001107983 */ /* 0x000f280000300a00 */
[----:B------:R-:W4:Y:S01]  /*ded0*/  LDL.LU.64 R4, [R1+0x360] ;  /* 0x0003600001047983 */ /* 0x000f220000300a00 */
        /* <DEDUP_REMOVED lines=12> */
[----:B------:R-:W-:Y:S02]  /*dfa0*/  IMAD.MOV.U32 R208, RZ, RZ, R157 ;  /* 0x000000ffffd07224 */ /* 0x000fe400078e009d */
[----:B------:R-:W-:Y:S01]  /*dfb0*/  IMAD.MOV.U32 R98, RZ, RZ, R111 ;  /* 0x000000ffff627224 */ /* 0x000fe200078e006f */
[----:B------:R-:W4:Y:S01]  /*dfc0*/  LDL.LU.64 R156, [R1+0x328] ;  /* 0x00032800019c7983 */ /* 0x000f220000300a00 */
[----:B------:R-:W-:-:S02]  /*dfd0*/  IMAD.MOV.U32 R111, RZ, RZ, R149 ;  /* 0x000000ffff6f7224 */ /* 0x000fc400078e0095 */
[----:B------:R-:W-:Y:S02]  /*dfe0*/  IMAD.MOV.U32 R149, RZ, RZ, R216 ;  /* 0x000000ffff957224 */ /* 0x000fe400078e00d8 */
[----:B------:R-:W-:Y:S02]  /*dff0*/  IMAD.MOV.U32 R126, RZ, RZ, R217 ;  /* 0x000000ffff7e7224 */ /* 0x000fe400078e00d9 */
[----:B------:R-:W-:Y:S02]  /*e000*/  IMAD.MOV.U32 R217, RZ, RZ, R218 ;  /* 0x000000ffffd97224 */ /* 0x000fe400078e00da */
[----:B------:R-:W-:Y:S02]  /*e010*/  IMAD.MOV.U32 R216, RZ, RZ, R219 ;  /* 0x000000ffffd87224 */ /* 0x000fe400078e00db */
[----:B------:R-:W-:Y:S02]  /*e020*/  IMAD.MOV.U32 R219, RZ, RZ, R152 ;  /* 0x000000ffffdb7224 */ /* 0x000fe400078e0098 */
[----:B------:R-:W-:-:S02]  /*e030*/  IMAD.MOV.U32 R218, RZ, RZ, R153 ;  /* 0x000000ffffda7224 */ /* 0x000fc400078e0099 */
[----:B------:R-:W4:Y:S01]  /*e040*/  LDL.LU.64 R152, [R1+0x330] ;  /* 0x0003300001987983 */ /* 0x000f220000300a00 */
[----:B------:R-:W-:Y:S02]  /*e050*/  IMAD.MOV.U32 R124, RZ, RZ, R204 ;  /* 0x000000ffff7c7224 */ /* 0x000fe400078e00cc */
[----:B------:R-:W-:Y:S02]  /*e060*/  IMAD.MOV.U32 R197, RZ, RZ, R226 ;  /* 0x000000ffffc57224 */ /* 0x000fe400078e00e2 */
[----:B------:R-:W-:Y:S02]  /*e070*/  IMAD.MOV.U32 R204, RZ, RZ, R225 ;  /* 0x000000ffffcc7224 */ /* 0x000fe400078e00e1 */
[----:B------:R-:W-:Y:S02]  /*e080*/  IMAD.MOV.U32 R226, RZ, RZ, R228 ;  /* 0x000000ffffe27224 */ /* 0x000fe400078e00e4 */
[----:B------:R-:W-:Y:S02]  /*e090*/  IMAD.MOV.U32 R225, RZ, RZ, R229 ;  /* 0x000000ffffe17224 */ /* 0x000fe400078e00e5 */
[----:B--2---:R-:W-:-:S02]  /*e0a0*/  IMAD.MOV.U32 R228, RZ, RZ, R230 ;  /* 0x000000ffffe47224 */ /* 0x004fc400078e00e6 */
[----:B---3--:R-:W-:Y:S02]  /*e0b0*/  IMAD.MOV.U32 R230, RZ, RZ, R2 ;  /* 0x000000ffffe67224 */ /* 0x008fe400078e0002 */
[----:B------:R-:W-:Y:S02]  /*e0c0*/  IMAD.MOV.U32 R229, RZ, RZ, R3 ;  /* 0x000000ffffe57224 */ /* 0x000fe400078e0003 */
[----:B------:R-:W2:Y:S04]  /*e0d0*/  LDL.LU.64 R2, [R1+0x338] ;  /* 0x0003380001027983 */ /* 0x000ea80000300a00 */
[----:B------:R-:W3:Y:S01]  /*e0e0*/  LDL.LU.64 R14, [R1+0x340] ;  /* 0x00034000010e7983 */ /* 0x000ee20000300a00 */
[----:B------:R-:W-:Y:S02]  /*e0f0*/  IMAD.MOV.U32 R99, RZ, RZ, R114 ;  /* 0x000000ffff637224 */ /* 0x000fe400078e0072 */
[----:B------:R-:W-:Y:S01]  /*e100*/  IMAD.MOV.U32 R114, RZ, RZ, R173 ;  /* 0x000000ffff727224 */ /* 0x000fe200078e00ad */
[----:B------:R-:W3:Y:S01]  /*e110*/  LDL.LU.64 R12, [R1+0x308] ;  /* 0x00030800010c7983 */ /* 0x000ee20000300a00 */
[----:B------:R-:W-:-:S02]  /*e120*/  IMAD.MOV.U32 R173, RZ, RZ, R174 ;  /* 0x000000ffffad7224 */ /* 0x000fc400078e00ae */
[----:B------:R-:W-:Y:S02]  /*e130*/  IMAD.MOV.U32 R174, RZ, RZ, R177 ;  /* 0x000000ffffae7224 */ /* 0x000fe400078e00b1 */
[----:B------:R-:W-:Y:S02]  /*e140*/  IMAD.MOV.U32 R177, RZ, RZ, R178 ;  /* 0x000000ffffb17224 */ /* 0x000fe400078e00b2 */
[----:B------:R-:W-:Y:S01]  /*e150*/  IMAD.MOV.U32 R178, RZ, RZ, R183 ;  /* 0x000000ffffb27224 */ /* 0x000fe200078e00b7 */
[----:B------:R-:W-:Y:S01]  /*e160*/  MOV R183, R232 ;  /* 0x000000e800b77202 */ /* 0x000fe20000000f00 */
[----:B------:R-:W-:Y:S02]  /*e170*/  IMAD.MOV.U32 R196, RZ, RZ, R227 ;  /* 0x000000ffffc47224 */ /* 0x000fe400078e00e3 */
[----:B------:R-:W-:Y:S01]  /*e180*/  IMAD.MOV.U32 R227, RZ, RZ, R231 ;  /* 0x000000ffffe37224 */ /* 0x000fe200078e00e7 */
[----:B------:R-:W-:Y:S01]  /*e190*/  MOV R231, R11 ;  /* 0x0000000b00e77202 */ /* 0x000fe20000000f00 */
[----:B------:R-:W-:-:S02]  /*e1a0*/  IMAD.MOV.U32 R113, RZ, RZ, R172 ;  /* 0x000000ffff717224 */ /* 0x000fc400078e00ac */
[----:B------:R-:W-:Y:S02]  /*e1b0*/  IMAD.MOV.U32 R232, RZ, RZ, R10 ;  /* 0x000000ffffe87224 */ /* 0x000fe400078e000a */
[----:B------:R-:W-:Y:S01]  /*e1c0*/  IMAD.MOV.U32 R172, RZ, RZ, R175 ;  /* 0x000000ffffac7224 */ /* 0x000fe200078e00af */
[----:B------:R-:W3:Y:S01]  /*e1d0*/  LDL.LU.64 R10, [R1+0x310] ;  /* 0x00031000010a7983 */ /* 0x000ee20000300a00 */
[----:B------:R-:W-:Y:S01]  /*e1e0*/  IMAD.MOV.U32 R175, RZ, RZ, R176 ;  /* 0x000000ffffaf7224 */ /* 0x000fe200078e00b0 */
[----:B------:R-:W-:Y:S01]  /*e1f0*/  MOV R103, R118 ;  /* 0x0000007600677202 */ /* 0x000fe20000000f00 */
[----:B------:R-:W-:Y:S02]  /*e200*/  IMAD.MOV.U32 R176, RZ, RZ, R179 ;  /* 0x000000ffffb07224 */ /* 0x000fe400078e00b3 */
[----:B------:R-:W-:Y:S02]  /*e210*/  IMAD.MOV.U32 R118, RZ, RZ, R185 ;  /* 0x000000ffff767224 */ /* 0x000fe400078e00b9 */
[----:B------:R-:W-:-:S02]  /*e220*/  IMAD.MOV.U32 R179, RZ, RZ, R182 ;  /* 0x000000ffffb37224 */ /* 0x000fc400078e00b6 */
[----:B------:R-:W-:Y:S02]  /*e230*/  IMAD.MOV.U32 R182, RZ, RZ, R233 ;  /* 0x000000ffffb67224 */ /* 0x000fe400078e00e9 */
[----:B------:R-:W-:Y:S02]  /*e240*/  IMAD.MOV.U32 R185, RZ, RZ, R234 ;  /* 0x000000ffffb97224 */ /* 0x000fe400078e00ea */
[----:B------:R-:W-:Y:S02]  /*e250*/  IMAD.MOV.U32 R234, RZ, RZ, R8 ;  /* 0x000000ffffea7224 */ /* 0x000fe400078e0008 */
[----:B------:R-:W-:Y:S02]  /*e260*/  IMAD.MOV.U32 R233, RZ, RZ, R9 ;  /* 0x000000ffffe97224 */ /* 0x000fe400078e0009 */
[----:B------:R-:W3:Y:S01]  /*e270*/  LDL.LU.64 R8, [R1+0x318] ;  /* 0x0003180001087983 */ /* 0x000ee20000300a00 */
[----:B------:R-:W-:Y:S02]  /*e280*/  IMAD.MOV.U32 R117, RZ, RZ, R184 ;  /* 0x000000ffff757224 */ /* 0x000fe400078e00b8 */
[----:B------:R-:W-:-:S02]  /*e290*/  IMAD.MOV.U32 R96, RZ, RZ, R236 ;  /* 0x000000ffff607224 */ /* 0x000fc400078e00ec */
[----:B------:R-:W-:Y:S02]  /*e2a0*/  IMAD.MOV.U32 R184, RZ, RZ, R235 ;  /* 0x000000ffffb87224 */ /* 0x000fe400078e00eb */
[----:B------:R-:W-:Y:S02]  /*e2b0*/  IMAD.MOV.U32 R236, RZ, RZ, R6 ;  /* 0x000000ffffec7224 */ /* 0x000fe400078e0006 */
[----:B------:R-:W-:Y:S02]  /*e2c0*/  IMAD.MOV.U32 R235, RZ, RZ, R7 ;  /* 0x000000ffffeb7224 */ /* 0x000fe400078e0007 */
[----:B------:R-:W3:Y:S01]  /*e2d0*/  LDL.LU.64 R6, [R1+0x320] ;  /* 0x0003200001067983 */ /* 0x000ee20000300a00 */
[----:B------:R-:W-:-:S03]  /*e2e0*/  IMAD.MOV.U32 R97, RZ, RZ, R237 ;  /* 0x000000ffff617224 */ /* 0x000fc600078e00ed */
[----:B------:R-:W3:Y:S01]  /*e2f0*/  LDL.LU.64 R18, [R1+0x2d8] ;  /* 0x0002d80001127983 */ /* 0x000ee20000300a00 */
[----:B----4-:R-:W-:Y:S02]  /*e300*/  IMAD.MOV.U32 R238, RZ, RZ, R240 ;  /* 0x000000ffffee7224 */ /* 0x010fe400078e00f0 */
[----:B------:R-:W-:Y:S02]  /*e310*/  IMAD.MOV.U32 R237, RZ, RZ, R241 ;  /* 0x000000ffffed7224 */ /* 0x000fe400078e00f1 */
[----:B------:R-:W-:Y:S02]  /*e320*/  IMAD.MOV.U32 R240, RZ, RZ, R242 ;  /* 0x000000fffff07224 */ /* 0x000fe400078e00f2 */
[----:B------:R-:W-:Y:S02]  /*e330*/  IMAD.MOV.U32 R242, RZ, RZ, R16 ;  /* 0x000000fffff27224 */ /* 0x000fe400078e0010 */
[----:B------:R-:W-:Y:S02]  /*e340*/  IMAD.MOV.U32 R241, RZ, RZ, R17 ;  /* 0x000000fffff17224 */ /* 0x000fe400078e0011 */
        /* <DEDUP_REMOVED lines=10> */
[----:B------:R-:W4:Y:S01]  /*e3f0*/  LDL.LU.64 R4, [R1+0x68] ;  /* 0x0000680001047983 */ /* 0x000f220000300a00 */
[----:B------:R-:W-:Y:S02]  /*e400*/  IMAD.MOV.U32 R189, RZ, RZ, R246 ;  /* 0x000000ffffbd7224 */ /* 0x000fe400078e00f6 */
[----:B------:R-:W-:Y:S02]  /*e410*/  IMAD.MOV.U32 R145, RZ, RZ, R110 ;  /* 0x000000ffff917224 */ /* 0x000fe400078e006e */
[----:B------:R-:W-:Y:S01]  /*e420*/  IMAD.MOV.U32 R188, RZ, RZ, R247 ;  /* 0x000000ffffbc7224 */ /* 0x000fe200078e00f7 */
[----:B------:R-:W-:Y:S01]  /*e430*/  MOV R247, R157 ;  /* 0x0000009d00f77202 */ /* 0x000fe20000000f00 */
[----:B------:R-:W-:-:S02]  /*e440*/  IMAD.MOV.U32 R246, RZ, RZ, R248 ;  /* 0x000000fffff67224 */ /* 0x000fc400078e00f8 */
[----:B------:R-:W-:Y:S02]  /*e450*/  IMAD.MOV.U32 R110, RZ, RZ, R148 ;  /* 0x000000ffff6e7224 */ /* 0x000fe400078e0094 */
[----:B------:R-:W-:Y:S02]  /*e460*/  IMAD.MOV.U32 R248, RZ, RZ, R156 ;  /* 0x000000fffff87224 */ /* 0x000fe400078e009c */
[----:B------:R-:W-:Y:S01]  /*e470*/  IMAD.MOV.U32 R148, RZ, RZ, R168 ;  /* 0x000000ffff947224 */ /* 0x000fe200078e00a8 */
[----:B------:R-:W4:Y:S01]  /*e480*/  LDL.LU.64 R156, [R1+0x60] ;  /* 0x00006000019c7983 */ /* 0x000f220000300a00 */
[----:B------:R-:W-:Y:S02]  /*e490*/  IMAD.MOV.U32 R168, RZ, RZ, R171 ;  /* 0x000000ffffa87224 */ /* 0x000fe400078e00ab */
[----:B------:R-:W-:Y:S02]  /*e4a0*/  IMAD.MOV.U32 R171, RZ, RZ, R186 ;  /* 0x000000ffffab7224 */ /* 0x000fe400078e00ba */
[----:B------:R-:W-:-:S02]  /*e4b0*/  IMAD.MOV.U32 R186, RZ, RZ, R245 ;  /* 0x000000ffffba7224 */ /* 0x000fc400078e00f5 */
[----:B------:R-:W-:Y:S02]  /*e4c0*/  IMAD.MOV.U32 R245, RZ, RZ, R249 ;  /* 0x000000fffff57224 */ /* 0x000fe400078e00f9 */
[----:B------:R-:W-:Y:S02]  /*e4d0*/  IMAD.MOV.U32 R250, RZ, RZ, R152 ;  /* 0x000000fffffa7224 */ /* 0x000fe400078e0098 */
[----:B------:R-:W-:Y:S02]  /*e4e0*/  IMAD.MOV.U32 R249, RZ, RZ, R153 ;  /* 0x000000fffff97224 */ /* 0x000fe400078e0099 */
[----:B------:R-:W4:Y:S01]  /*e4f0*/  LDL.LU.64 R152, [R1+0x590] ;  /* 0x0005900001987983 */ /* 0x000f220000300a00 */
[----:B--2---:R-:W-:Y:S02]  /*e500*/  IMAD.MOV.U32 R252, RZ, RZ, R2 ;  /* 0x000000fffffc7224 */ /* 0x004fe400078e0002 */
[----:B------:R-:W-:Y:S02]  /*e510*/  IMAD.MOV.U32 R251, RZ, RZ, R3 ;  /* 0x000000fffffb7224 */ /* 0x000fe400078e0003 */
[----:B------:R-:W2:Y:S01]  /*e520*/  LDL.LU.64 R2, [R1+0x5a0] ;  /* 0x0005a00001027983 */ /* 0x000ea20000300a00 */
[----:B---3--:R-:W-:-:S03]  /*e530*/  IMAD.MOV.U32 R20, RZ, RZ, R15 ;  /* 0x000000ffff147224 */ /* 0x008fc600078e000f */
[----:B------:R1:W-:Y:S04]  /*e540*/  STL [R1+0x4], R14 ;  /* 0x0000040e01007387 */ /* 0x0003e80000100800 */
[----:B-1----:R-:W3:Y:S04]  /*e550*/  LDL.LU.64 R14, [R1+0x5b0] ;  /* 0x0005b000010e7983 */ /* 0x002ee80000300a00 */
[----:B------:R1:W-:Y:S04]  /*e560*/  STL [R1], R20 ;  /* 0x0000001401007387 */ /* 0x0003e80000100800 */
[----:B------:R1:W-:Y:S02]  /*e570*/  STL [R1+0xc], R12 ;  /* 0x00000c0c01007387 */ /* 0x0003e40000100800 */
[----:B-1----:R-:W-:-:S02]  /*e580*/  IMAD.MOV.U32 R20, RZ, RZ, R13 ;  /* 0x000000ffff147224 */ /* 0x002fc400078e000d */
[----:B------:R-:W3:Y:S04]  /*e590*/  LDL.LU.64 R12, [R1+0x5b8] ;  /* 0x0005b800010c7983 */ /* 0x000ee80000300a00 */
[----:B------:R1:W-:Y:S04]  /*e5a0*/  STL [R1+0x8], R20 ;  /* 0x0000081401007387 */ /* 0x0003e80000100800 */
        /* <DEDUP_REMOVED lines=16> */
[----:B----4-:R4:W-:Y:S01]  /*e6b0*/  STL [R1+0x34], R16 ;  /* 0x0000341001007387 */ /* 0x0109e20000100800 */
[----:B-1----:R-:W-:-:S03]  /*e6c0*/  IMAD.MOV.U32 R20, RZ, RZ, R17 ;  /* 0x000000ffff147224 */ /* 0x002fc600078e0011 */
[----:B----4-:R-:W4:Y:S04]  /*e6d0*/  LDL.LU.64 R16, [R1+0x500] ;  /* 0x0005000001107983 */ /* 0x010f280000300a00 */
[----:B------:R1:W-:Y:S04]  /*e6e0*/  STL [R1+0x30], R20 ;  /* 0x0000301401007387 */ /* 0x0003e80000100800 */
[----:B------:R1:W-:Y:S02]  /*e6f0*/  STL [R1+0x3c], R4 ;  /* 0x00003c0401007387 */ /* 0x0003e40000100800 */
[----:B-1----:R-:W-:-:S02]  /*e700*/  IMAD.MOV.U32 R20, RZ, RZ, R5 ;  /* 0x000000ffff147224 */ /* 0x002fc400078e0005 */
[----:B------:R-:W4:Y:S04]  /*e710*/  LDL.LU.64 R4, [R1+0x508] ;  /* 0x0005080001047983 */ /* 0x000f280000300a00 */
        /* <DEDUP_REMOVED lines=9> */
[----:B--2---:R2:W-:Y:S01]  /*e7b0*/  STL [R1+0x54], R2 ;  /* 0x0000540201007387 */ /* 0x0045e20000100800 */
[----:B-1----:R-:W-:-:S03]  /*e7c0*/  IMAD.MOV.U32 R20, RZ, RZ, R3 ;  /* 0x000000ffff147224 */ /* 0x002fc600078e0003 */
[----:B--2---:R-:W2:Y:S04]  /*e7d0*/  LDL.LU.64 R2, [R1+0x4c0] ;  /* 0x0004c00001027983 */ /* 0x004ea80000300a00 */
[----:B------:R1:W-:Y:S04]  /*e7e0*/  STL [R1+0x50], R20 ;  /* 0x0000501401007387 */ /* 0x0003e80000100800 */
[----:B---3--:R3:W-:Y:S01]  /*e7f0*/  STL [R1+0x5c], R14 ;  /* 0x00005c0e01007387 */ /* 0x0087e20000100800 */
[----:B-1----:R-:W-:-:S03]  /*e800*/  MOV R20, R15 ;  /* 0x0000000f00147202 */ /* 0x002fc60000000f00 */
[----:B---3--:R-:W3:Y:S04]  /*e810*/  LDL.LU.64 R14, [R1+0x4c8] ;  /* 0x0004c800010e7983 */ /* 0x008ee80000300a00 */
        /* <DEDUP_REMOVED lines=42> */
[----:B-1----:R-:W-:-:S03]  /*eac0*/  IMAD.MOV.U32 R20, RZ, RZ, R15 ;  /* 0x000000ffff147224 */ /* 0x002fc600078e000f */
        /* <DEDUP_REMOVED lines=19> */
[----:B-1----:R-:W-:-:S02]  /*ec00*/  MOV R20, R19 ;  /* 0x0000001300147202 */ /* 0x002fc40000000f00 */
        /* <DEDUP_REMOVED lines=46> */
[----:B----4-:R4:W-:Y:S04]  /*eef0*/  STL [R1+0x13c], R16 ;  /* 0x00013c1001007387 */ /* 0x0109e80000100800 */
[----:B-1----:R-:W3:Y:S01]  /*ef00*/  LDL.LU.64 R20, [R1+0x1e8] ;  /* 0x0001e80001147983 */ /* 0x002ee20000300a00 */
[----:B----4-:R-:W-:-:S05]  /*ef10*/  IMAD.MOV.U32 R16, RZ, RZ, R17 ;  /* 0x000000ffff107224 */ /* 0x010fca00078e0011 */
[----:B------:R1:W-:Y:S04]  /*ef20*/  STL [R1+0x138], R16 ;  /* 0x0001381001007387 */ /* 0x0003e80000100800 */
[----:B------:R4:W-:Y:S01]  /*ef30*/  STL [R1+0x144], R4 ;  /* 0x0001440401007387 */ /* 0x0009e20000100800 */
        /* <DEDUP_REMOVED lines=12> */
[----:B-1----:R-:W-:-:S03]  /*f000*/  MOV R16, R3 ;  /* 0x0000000300107202 */ /* 0x002fc60000000f00 */
[----:B--2---:R-:W2:Y:S04]  /*f010*/  LDL.LU.64 R2, [R1+0x1d0] ;  /* 0x0001d00001027983 */ /* 0x004ea80000300a00 */
[----:B------:R1:W-:Y:S04]  /*f020*/  STL [R1+0x158], R16 ;  /* 0x0001581001007387 */ /* 0x0003e80000100800 */
[----:B---3--:R3:W-:Y:S04]  /*f030*/  STL [R1+0x164], R14 ;  /* 0x0001640e01007387 */ /* 0x0087e80000100800 */
[----:B-1----:R-:W2:Y:S01]  /*f040*/  LDL.LU.64 R16, [R1+0x1c0] ;  /* 0x0001c00001107983 */ /* 0x002ea20000300a00 */
[----:B---3--:R-:W-:-:S05]  /*f050*/  IMAD.MOV.U32 R14, RZ, RZ, R15 ;  /* 0x000000ffff0e7224 */ /* 0x008fca00078e000f */
[----:B------:R1:W-:Y:S04]  /*f060*/  STL [R1+0x160], R14 ;  /* 0x0001600e01007387 */ /* 0x0003e80000100800 */
[----:B------:R3:W-:Y:S04]  /*f070*/  STL [R1+0x16c], R12 ;  /* 0x00016c0c01007387 */ /* 0x0007e80000100800 */
[----:B-1----:R-:W2:Y:S01]  /*f080*/  LDL.LU.64 R14, [R1+0x1c8] ;  /* 0x0001c800010e7983 */ /* 0x002ea20000300a00 */
[----:B---3--:R-:W-:-:S05]  /*f090*/  IMAD.MOV.U32 R12, RZ, RZ, R13 ;  /* 0x000000ffff0c7224 */ /* 0x008fca00078e000d */
[----:B------:R1:W-:Y:S04]  /*f0a0*/  STL [R1+0x168], R12 ;  /* 0x0001680c01007387 */ /* 0x0003e80000100800 */
[----:B------:R3:W-:Y:S04]  /*f0b0*/  STL [R1+0x174], R10 ;  /* 0x0001740a01007387 */ /* 0x0007e80000100800 */
[----:B-1----:R-:W2:Y:S01]  /*f0c0*/  LDL.LU.64 R12, [R1+0x4a0] ;  /* 0x0004a000010c7983 */ /* 0x002ea20000300a00 */
[----:B---3--:R-:W-:-:S03]  /*f0d0*/  IMAD.MOV.U32 R10, RZ, RZ, R11 ;  /* 0x000000ffff0a7224 */ /* 0x008fc600078e000b */
[----:B------:R1:W-:Y:S04]  /*f0e0*/  STL [R1+0x17c], R8 ;  /* 0x00017c0801007387 */ /* 0x0003e80000100800 */
[----:B------:R3:W-:Y:S01]  /*f0f0*/  STL [R1+0x170], R10 ;  /* 0x0001700a01007387 */ /* 0x0007e20000100800 */
        /* <DEDUP_REMOVED lines=10> */
[----:B------:R-:W-:Y:S04]  /*f1a0*/  STL [R1+0x194], R20 ;  /* 0x0001941401007387 */ /* 0x000fe80000100800 */
[----:B------:R1:W-:Y:S04]  /*f1b0*/  STL [R1+0x188], R18 ;  /* 0x0001881201007387 */ /* 0x0003e80000100800 */
[----:B-1----:R-:W3:Y:S01]  /*f1c0*/  LDL.LU.64 R18, [R1+0x218] ;  /* 0x0002180001127983 */ /* 0x002ee20000300a00 */
[----:B------:R-:W-:-:S03]  /*f1d0*/  IMAD.MOV.U32 R20, RZ, RZ, R21 ;  /* 0x000000ffff147224 */ /* 0x000fc600078e0015 */
[----:B----4-:R-:W-:Y:S04]  /*f1e0*/  STL [R1+0x19c], R4 ;  /* 0x00019c0401007387 */ /* 0x010fe80000100800 */
[----:B------:R1:W-:Y:S02]  /*f1f0*/  STL [R1+0x190], R20 ;  /* 0x0001901401007387 */ /* 0x0003e40000100800 */
[----:B-1----:R-:W-:Y:S02]  /*f200*/  IMAD.MOV.U32 R20, RZ, RZ, R5 ;  /* 0x000000ffff147224 */ /* 0x002fe400078e0005 */
        /* <DEDUP_REMOVED lines=14> */
[----:B------:R1:W-:Y:S02]  /*f2f0*/  STL [R1+0x1bc], R16 ;  /* 0x0001bc1001007387 */ /* 0x0003e40000100800 */
[----:B-1----:R-:W-:-:S02]  /*f300*/  IMAD.MOV.U32 R20, RZ, RZ, R17 ;  /* 0x000000ffff147224 */ /* 0x002fc400078e0011 */
[----:B------:R-:W2:Y:S04]  /*f310*/  LDL.LU.64 R16, [R1+0x4e0] ;  /* 0x0004e00001107983 */ /* 0x000ea80000300a00 */
[----:B------:R-:W-:Y:S04]  /*f320*/  STL [R1+0x1b8], R20 ;  /* 0x0001b81401007387 */ /* 0x000fe80000100800 */
[----:B------:R1:W-:Y:S02]  /*f330*/  STL [R1+0x1c4], R14 ;  /* 0x0001c40e01007387 */ /* 0x0003e40000100800 */
[----:B-1----:R-:W-:-:S02]  /*f340*/  IMAD.MOV.U32 R14, RZ, RZ, R15 ;  /* 0x000000ffff0e7224 */ /* 0x002fc400078e000f */
[----:B------:R1:W-:Y:S04]  /*f350*/  STL [R1+0x1cc], R12 ;  /* 0x0001cc0c01007387 */ /* 0x0003e80000100800 */
[----:B------:R1:W-:Y:S02]  /*f360*/  STL [R1+0x1c0], R14 ;  /* 0x0001c00e01007387 */ /* 0x0003e40000100800 */
[----:B-1----:R-:W-:Y:S02]  /*f370*/  IMAD.MOV.U32 R12, RZ, RZ, R13 ;  /* 0x000000ffff0c7224 */ /* 0x002fe400078e000d */
[----:B------:R-:W2:Y:S04]  /*f380*/  LDL.LU.64 R14, [R1+0x4a8] ;  /* 0x0004a800010e7983 */ /* 0x000ea80000300a00 */
[----:B---3--:R1:W-:Y:S04]  /*f390*/  STL [R1+0x1d4], R10 ;  /* 0x0001d40a01007387 */ /* 0x0083e80000100800 */
[----:B------:R3:W-:Y:S01]  /*f3a0*/  STL [R1+0x1c8], R12 ;  /* 0x0001c80c01007387 */ /* 0x0007e20000100800 */
[----:B-1----:R-:W-:-:S03]  /*f3b0*/  IMAD.MOV.U32 R10, RZ, RZ, R11 ;  /* 0x000000ffff0a7224 */ /* 0x002fc600078e000b */
[----:B---3--:R-:W3:Y:S04]  /*f3c0*/  LDL.LU.64 R12, [R1+0x468] ;  /* 0x00046800010c7983 */ /* 0x008ee80000300a00 */
[----:B------:R1:W-:Y:S04]  /*f3d0*/  STL [R1+0x1dc], R8 ;  /* 0x0001dc0801007387 */ /* 0x0003e80000100800 */
[----:B------:R1:W-:Y:S02]  /*f3e0*/  STL [R1+0x1d0], R10 ;  /* 0x0001d00a01007387 */ /* 0x0003e40000100800 */
[----:B-1----:R-:W-:-:S02]  /*f3f0*/  MOV R8, R9 ;  /* 0x0000000900087202 */ /* 0x002fc40000000f00 */
[----:B------:R-:W3:Y:S04]  /*f400*/  LDL.LU.64 R10, [R1+0x260] ;  /* 0x00026000010a7983 */ /* 0x000ee80000300a00 */
[----:B------:R1:W-:Y:S04]  /*f410*/  STL [R1+0x1e4], R6 ;  /* 0x0001e40601007387 */ /* 0x0003e80000100800 */
[----:B------:R1:W-:Y:S02]  /*f420*/  STL [R1+0x1d8], R8 ;  /* 0x0001d80801007387 */ /* 0x0003e40000100800 */
[----:B-1----:R-:W-:-:S02]  /*f430*/  IMAD.MOV.U32 R6, RZ, RZ, R7 ;  /* 0x000000ffff067224 */ /* 0x002fc400078e0007 */
[----:B------:R-:W3:Y:S04]  /*f440*/  LDL.LU.64 R8, [R1+0x250] ;  /* 0x0002500001087983 */ /* 0x000ee80000300a00 */
[----:B------:R-:W-:Y:S04]  /*f450*/  STL [R1+0x1ec], R18 ;  /* 0x0001ec1201007387 */ /* 0x000fe80000100800 */
[----:B------:R1:W-:Y:S04]  /*f460*/  STL [R1+0x1e0], R6 ;  /* 0x0001e00601007387 */ /* 0x0003e80000100800 */
[----:B-1----:R-:W3:Y:S04]  /*f470*/  LDL.LU.64 R6, [R1+0x240] ;  /* 0x0002400001067983 */ /* 0x002ee80000300a00 */
[----:B------:R-:W3:Y:S01]  /*f480*/  LDL.LU.64 R20, [R1+0x248] ;  /* 0x0002480001147983 */ /* 0x000ee20000300a00 */
[----:B------:R-:W-:-:S05]  /*f490*/  IMAD.MOV.U32 R18, RZ, RZ, R19 ;  /* 0x000000ffff127224 */ /* 0x000fca00078e0013 */
        /* <DEDUP_REMOVED lines=9> */
[----:B------:R2:W-:Y:S01]  /*f530*/  STL [R1+0x204], R152 ;  /* 0x0002049801007387 */ /* 0x0005e20000100800 */
[----:B------:R-:W-:-:S03]  /*f540*/  IMAD.MOV.U32 R22, RZ, RZ, R153 ;  /* 0x000000ffff167224 */ /* 0x000fc600078e0099 */
[----:B-1----:R-:W4:Y:S04]  /*f550*/  LDL.LU.64 R18, [R1+0x520] ;  /* 0x0005200001127983 */ /* 0x002f280000300a00 */
[----:B--2---:R1:W-:Y:S04]  /*f560*/  STL [R1+0x20c], R2 ;  /* 0x00020c0201007387 */ /* 0x0043e80000100800 */
[----:B------:R2:W-:Y:S04]  /*f570*/  STL [R1+0x200], R22 ;  /* 0x0002001601007387 */ /* 0x0005e80000100800 */
[----:B------:R-:W4:Y:S01]  /*f580*/  LDL.LU.64 R152, [R1+0x4e8] ;  /* 0x0004e80001987983 */ /* 0x000f220000300a00 */
[----:B-1----:R-:W-:-:S03]  /*f590*/  IMAD.MOV.U32 R2, RZ, RZ, R3 ;  /* 0x000000ffff027224 */ /* 0x002fc600078e0003 */
[----:B------:R-:W-:Y:S01]  /*f5a0*/  STL [R1+0x214], R16 ;  /* 0x0002141001007387 */ /* 0x000fe20000100800 */
[----:B--2---:R-:W-:-:S03]  /*f5b0*/  IMAD.MOV.U32 R22, RZ, RZ, R17 ;  /* 0x000000ffff167224 */ /* 0x004fc600078e0011 */
[----:B------:R1:W-:Y:S04]  /*f5c0*/  STL [R1+0x208], R2 ;  /* 0x0002080201007387 */ /* 0x0003e80000100800 */
[----:B-1----:R-:W2:Y:S04]  /*f5d0*/  LDL.LU.64 R2, [R1+0x4b0] ;  /* 0x0004b00001027983 */ /* 0x002ea80000300a00 */
[----:B------:R-:W2:Y:S04]  /*f5e0*/  LDL.LU.64 R16, [R1+0x470] ;  /* 0x0004700001107983 */ /* 0x000ea80000300a00 */
[----:B------:R1:W-:Y:S04]  /*f5f0*/  STL [R1+0x210], R22 ;  /* 0x0002101601007387 */ /* 0x0003e80000100800 */
[----:B------:R1:W-:Y:S02]  /*f600*/  STL [R1+0x21c], R14 ;  /* 0x00021c0e01007387 */ /* 0x0003e40000100800 */
[----:B-1----:R-:W-:-:S02]  /*f610*/  IMAD.MOV.U32 R22, RZ, RZ, R15 ;  /* 0x000000ffff167224 */ /* 0x002fc400078e000f */
[----:B------:R-:W2:Y:S04]  /*f620*/  LDL.LU.64 R14, [R1+0x448] ;  /* 0x00044800010e7983 */ /* 0x000ea80000300a00 */
        /* <DEDUP_REMOVED lines=14> */
[----:B------:R1:W-:Y:S02]  /*f710*/  STL [R1+0x244], R20 ;  /* 0x0002441401007387 */ /* 0x0003e40000100800 */
[----:B-1----:R-:W-:-:S05]  /*f720*/  IMAD.MOV.U32 R6, RZ, RZ, R7 ;  /* 0x000000ffff067224 */ /* 0x002fca00078e0007 */
[----:B------:R1:W-:Y:S01]  /*f730*/  STL [R1+0x238], R6 ;  /* 0x0002380601007387 */ /* 0x0003e20000100800 */
[----:B------:R-:W-:-:S03]  /*f740*/  IMAD.MOV.U32 R20, RZ, RZ, R21 ;  /* 0x000000ffff147224 */ /* 0x000fc600078e0015 */
[----:B-1----:R-:W3:Y:S04]  /*f750*/  LDL.LU.64 R6, [R1+0x588] ;  /* 0x0005880001067983 */ /* 0x002ee80000300a00 */
[----:B----4-:R-:W-:Y:S04]  /*f760*/  STL [R1+0x24c], R4 ;  /* 0x00024c0401007387 */ /* 0x010fe80000100800 */
[----:B------:R1:W-:Y:S02]  /*f770*/  STL [R1+0x240], R20 ;  /* 0x0002401401007387 */ /* 0x0003e40000100800 */
[----:B-1----:R-:W-:-:S02]  /*f780*/  IMAD.MOV.U32 R20, RZ, RZ, R5 ;  /* 0x000000ffff147224 */ /* 0x002fc400078e0005 */
[----:B------:R-:W4:Y:S04]  /*f790*/  LDL.LU.64 R4, [R1+0x558] ;  /* 0x0005580001047983 */ /* 0x000f280000300a00 */
[----:B------:R1:W-:Y:S04]  /*f7a0*/  STL [R1+0x248], R20 ;  /* 0x0002481401007387 */ /* 0x0003e80000100800 */
[----:B------:R1:W-:Y:S02]  /*f7b0*/  STL [R1+0x254], R156 ;  /* 0x0002549c01007387 */ /* 0x0003e40000100800 */
[----:B-1----:R-:W-:-:S02]  /*f7c0*/  IMAD.MOV.U32 R20, RZ, RZ, R157 ;  /* 0x000000ffff147224 */ /* 0x002fc400078e009d */
[----:B------:R1:W-:Y:S04]  /*f7d0*/  STL [R1+0x25c], R18 ;  /* 0x00025c1201007387 */ /* 0x0003e80000100800 */
[----:B------:R-:W-:Y:S04]  /*f7e0*/  STL [R1+0x250], R20 ;  /* 0x0002501401007387 */ /* 0x000fe80000100800 */
[----:B------:R-:W4:Y:S01]  /*f7f0*/  LDL.LU.64 R156, [R1+0x530] ;  /* 0x00053000019c7983 */ /* 0x000f220000300a00 */
[----:B-1----:R-:W-:-:S03]  /*f800*/  MOV R18, R19 ;  /* 0x0000001300127202 */ /* 0x002fc60000000f00 */
[----:B------:R-:W-:Y:S04]  /*f810*/  STL [R1+0x264], R152 ;  /* 0x0002649801007387 */ /* 0x000fe80000100800 */
[----:B------:R1:W-:Y:S02]  /*f820*/  STL [R1+0x258], R18 ;  /* 0x0002581201007387 */ /* 0x0003e40000100800 */
[----:B-1----:R-:W-:Y:S02]  /*f830*/  IMAD.MOV.U32 R18, RZ, RZ, R153 ;  /* 0x000000ffff127224 */ /* 0x002fe400078e0099 */
[----:B------:R-:W4:Y:S04]  /*f840*/  LDL.LU.64 R152, [R1+0x4f0] ;  /* 0x0004f00001987983 */ /* 0x000f280000300a00 */
[----:B------:R-:W-:Y:S04]  /*f850*/  STL [R1+0x260], R18 ;  /* 0x0002601201007387 */ /* 0x000fe80000100800 */
[----:B--2---:R1:W-:Y:S04]  /*f860*/  STL [R1+0x26c], R2 ;  /* 0x00026c0201007387 */ /* 0x0043e80000100800 */
[----:B------:R2:W-:Y:S01]  /*f870*/  STL [R1+0x274], R16 ;  /* 0x0002741001007387 */ /* 0x0005e20000100800 */
[----:B-1----:R-:W-:-:S02]  /*f880*/  IMAD.MOV.U32 R2, RZ, RZ, R3 ;  /* 0x000000ffff027224 */ /* 0x002fc400078e0003 */
[----:B--2---:R-:W-:-:S03]  /*f890*/  IMAD.MOV.U32 R16, RZ, RZ, R17 ;  /* 0x000000ffff107224 */ /* 0x004fc600078e0011 */
[----:B------:R1:W-:Y:S01]  /*f8a0*/  STL [R1+0x268], R2 ;  /* 0x0002680201007387 */ /* 0x0003e20000100800 */
[----:B------:R-:W-:Y:S02]  /*f8b0*/  IMAD.MOV.U32 R191, RZ, RZ, R150 ;  /* 0x000000ffffbf7224 */ /* 0x000fe400078e0096 */
[----:B------:R-:W-:Y:S01]  /*f8c0*/  IMAD.MOV.U32 R190, RZ, RZ, R151 ;  /* 0x000000ffffbe7224 */ /* 0x000fe200078e0097 */
[----:B-1----:R-:W2:Y:S04]  /*f8d0*/  LDL.LU.64 R2, [R1+0x4b8] ;  /* 0x0004b80001027983 */ /* 0x002ea80000300a00 */
[----:B------:R1:W-:Y:S04]  /*f8e0*/  STL [R1+0x27c], R14 ;  /* 0x00027c0e01007387 */ /* 0x0003e80000100800 */
[----:B------:R-:W-:Y:S04]  /*f8f0*/  STL [R1+0x270], R16 ;  /* 0x0002701001007387 */ /* 0x000fe80000100800 */
[----:B------:R-:W2:Y:S01]  /*f900*/  LDL.LU.64 R150, [R1+0x480] ;  /* 0x0004800001967983 */ /* 0x000ea20000300a00 */
[----:B-1----:R-:W-:-:S05]  /*f910*/  IMAD.MOV.U32 R14, RZ, RZ, R15 ;  /* 0x000000ffff0e7224 */ /* 0x002fca00078e000f */
[----:B------:R-:W-:Y:S04]  /*f920*/  STL [R1+0x278], R14 ;  /* 0x0002780e01007387 */ /* 0x000fe80000100800 */
[----:B---3--:R1:W-:Y:S04]  /*f930*/  STL [R1+0x284], R12 ;  /* 0x0002840c01007387 */ /* 0x0083e80000100800 */
[----:B------:R-:W3:Y:S01]  /*f940*/  LDL.LU.64 R88, [R1+0x600] ;  /* 0x0006000001587983 */ /* 0x000ee20000300a00 */
[----:B-1----:R-:W-:-:S05]  /*f950*/  IMAD.MOV.U32 R12, RZ, RZ, R13 ;  /* 0x000000ffff0c7224 */ /* 0x002fca00078e000d */
[----:B------:R-:W-:Y:S04]  /*f960*/  STL [R1+0x280], R12 ;  /* 0x0002800c01007387 */ /* 0x000fe80000100800 */
[----:B------:R1:W-:Y:S04]  /*f970*/  STL [R1+0x28c], R10 ;  /* 0x00028c0a01007387 */ /* 0x0003e80000100800 */
[----:B------:R-:W3:Y:S01]  /*f980*/  LDL.LU.64 R22, [R1+0x5f0] ;  /* 0x0005f00001167983 */ /* 0x000ee20000300a00 */
[----:B-1----:R-:W-:-:S05]  /*f990*/  IMAD.MOV.U32 R10, RZ, RZ, R11 ;  /* 0x000000ffff0a7224 */ /* 0x002fca00078e000b */
[----:B------:R-:W-:Y:S04]  /*f9a0*/  STL [R1+0x288], R10 ;  /* 0x0002880a01007387 */ /* 0x000fe80000100800 */
[----:B------:R1:W-:Y:S04]  /*f9b0*/  STL [R1+0x294], R8 ;  /* 0x0002940801007387 */ /* 0x0003e80000100800 */
[----:B------:R-:W3:Y:S04]  /*f9c0*/  LDL.LU.64 R20, [R1+0x5e0] ;  /* 0x0005e00001147983 */ /* 0x000ee80000300a00 */
        /* <DEDUP_REMOVED lines=8> */
[----:B----4-:R1:W-:Y:S04]  /*fa50*/  STL [R1+0x2a4], R4 ;  /* 0x0002a40401007387 */ /* 0x0103e80000100800 */
[----:B------:R-:W4:Y:S04]  /*fa60*/  LDL.LU.64 R12, [R1+0x538] ;  /* 0x00053800010c7983 */ /* 0x000f280000300a00 */
[----:B------:R-:W4:Y:S01]  /*fa70*/  LDL.LU.64 R10, [R1+0x4f8] ;  /* 0x0004f800010a7983 */ /* 0x000f220000300a00 */
[----:B-1----:R-:W-:-:S05]  /*fa80*/  IMAD.MOV.U32 R4, RZ, RZ, R5 ;  /* 0x000000ffff047224 */ /* 0x002fca00078e0005 */
[----:B------:R1:W-:Y:S04]  /*fa90*/  STL [R1+0x2a0], R4 ;  /* 0x0002a00401007387 */ /* 0x0003e80000100800 */
[----:B------:R-:W-:Y:S04]  /*faa0*/  STL [R1+0x2ac], R156 ;  /* 0x0002ac9c01007387 */ /* 0x000fe80000100800 */
[----:B------:R-:W4:Y:S01]  /*fab0*/  LDL.LU.64 R8, [R1+0x618] ;  /* 0x0006180001087983 */ /* 0x000f220000300a00 */
[----:B-1----:R-:W-:-:S03]  /*fac0*/  IMAD.MOV.U32 R4, RZ, RZ, R157 ;  /* 0x000000ffff047224 */ /* 0x002fc600078e009d */
[----:B------:R-:W4:Y:S04]  /*fad0*/  LDL.LU.64 R6, [R1+0x610] ;  /* 0x0006100001067983 */ /* 0x000f280000300a00 */
[----:B------:R1:W-:Y:S04]  /*fae0*/  STL [R1+0x2a8], R4 ;  /* 0x0002a80401007387 */ /* 0x0003e80000100800 */
[----:B------:R1:W-:Y:S04]  /*faf0*/  STL [R1+0x2b4], R152 ;  /* 0x0002b49801007387 */ /* 0x0003e80000100800 */
[----:B-1----:R-:W4:Y:S01]  /*fb00*/  LDL.LU.64 R4, [R1+0x608] ;  /* 0x0006080001047983 */ /* 0x002f220000300a00 */
[----:B------:R-:W-:-:S03]  /*fb10*/  IMAD.MOV.U32 R156, RZ, RZ, R153 ;  /* 0x000000ffff9c7224 */ /* 0x000fc600078e0099 */
[----:B------:R-:W4:Y:S01]  /*fb20*/  LDL.LU.64 R152, [R1+0x5f8] ;  /* 0x0005f80001987983 */ /* 0x000f220000300a00 */
[----:B------:R-:W-:-:S03]  /*fb30*/  IMAD.MOV.U32 R195, RZ, RZ, R158 ;  /* 0x000000ffffc37224 */ /* 0x000fc600078e009e */
[----:B------:R1:W-:Y:S01]  /*fb40*/  STL [R1+0x2b0], R156 ;  /* 0x0002b09c01007387 */ /* 0x0003e20000100800 */
[----:B------:R-:W-:Y:S02]  /*fb50*/  IMAD.MOV.U32 R125, RZ, RZ, R205 ;  /* 0x000000ffff7d7224 */ /* 0x000fe400078e00cd */
[----:B------:R-:W-:Y:S02]  /*fb60*/  IMAD.MOV.U32 R194, RZ, RZ, R159 ;  /* 0x000000ffffc27224 */ /* 0x000fe400078e009f */
[----:B------:R-:W-:Y:S02]  /*fb70*/  IMAD.MOV.U32 R205, RZ, RZ, R224 ;  /* 0x000000ffffcd7224 */ /* 0x000fe400078e00e0 */
[----:B------:R-:W-:Y:S02]  /*fb80*/  IMAD.MOV.U32 R224, RZ, RZ, R222 ;  /* 0x000000ffffe07224 */ /* 0x000fe400078e00de */
[----:B--2---:R-:W-:Y:S01]  /*fb90*/  IMAD.MOV.U32 R158, RZ, RZ, R3 ;  /* 0x000000ffff9e7224 */ /* 0x004fe200078e0003 */
[----:B------:R2:W-:Y:S04]  /*fba0*/  STL [R1+0x2bc], R2 ;  /* 0x0002bc0201007387 */ /* 0x0005e80000100800 */
[----:B-1----:R-:W4:Y:S04]  /*fbb0*/  LDL.LU.64 R156, [R1+0x5e8] ;  /* 0x0005e800019c7983 */ /* 0x002f280000300a00 */
[----:B--2---:R-:W2:Y:S04]  /*fbc0*/  LDL.LU.64 R2, [R1+0x5d0] ;  /* 0x0005d00001027983 */ /* 0x004ea80000300a00 */
[----:B------:R1:W-:Y:S04]  /*fbd0*/  STL [R1+0x2b8], R158 ;  /* 0x0002b89e01007387 */ /* 0x0003e80000100800 */
[----:B------:R1:W-:Y:S04]  /*fbe0*/  STL [R1+0x2c4], R150 ;  /* 0x0002c49601007387 */ /* 0x0003e80000100800 */
[----:B-1----:R-:W2:Y:S01]  /*fbf0*/  LDL.LU.64 R158, [R1+0x5a8] ;  /* 0x0005a800019e7983 */ /* 0x002ea20000300a00 */
[----:B------:R-:W-:-:S03]  /*fc00*/  IMAD.MOV.U32 R150, RZ, RZ, R151 ;  /* 0x000000ffff967224 */ /* 0x000fc600078e0097 */
[----:B---3--:R-:W-:Y:S01]  /*fc10*/  STL [R1+0x2cc], R88 ;  /* 0x0002cc5801007387 */ /* 0x008fe20000100800 */
[----:B------:R-:W-:-:S03]  /*fc20*/  IMAD.MOV.U32 R222, RZ, RZ, R89 ;  /* 0x000000ffffde7224 */ /* 0x000fc600078e0059 */
[----:B------:R1:W-:Y:S04]  /*fc30*/  STL [R1+0x2c0], R150 ;  /* 0x0002c09601007387 */ /* 0x0003e80000100800 */
[----:B-1----:R-:W3:Y:S04]  /*fc40*/  LDL.LU.64 R150, [R1+0x578] ;  /* 0x0005780001967983 */ /* 0x002ee80000300a00 */
[----:B------:R1:W5:Y:S04]  /*fc50*/  LDL.LU.64 R88, [R1+0x7c8] ;  /* 0x0007c80001587983 */ /* 0x0003680000300a00 */
[----:B------:R-:W-:Y:S04]  /*fc60*/  STL [R1+0x2d4], R22 ;  /* 0x0002d41601007387 */ /* 0x000fe80000100800 */
[----:B------:R1:W-:Y:S02]  /*fc70*/  STL [R1+0x2c8], R222 ;  /* 0x0002c8de01007387 */ /* 0x0003e40000100800 */
[----:B-1----:R-:W-:-:S02]  /*fc80*/  IMAD.MOV.U32 R222, RZ, RZ, R23 ;  /* 0x000000ffffde7224 */ /* 0x002fc400078e0017 */
[----:B------:R1:W5:Y:S04]  /*fc90*/  LDL.LU.64 R22, [R1+0x7c0] ;  /* 0x0007c00001167983 */ /* 0x0003680000300a00 */
[----:B------:R-:W-:Y:S04]  /*fca0*/  STL [R1+0x2dc], R20 ;  /* 0x0002dc1401007387 */ /* 0x000fe80000100800 */
[----:B------:R1:W-:Y:S02]  /*fcb0*/  STL [R1+0x2d0], R222 ;  /* 0x0002d0de01007387 */ /* 0x0003e40000100800 */
[----:B-1----:R-:W-:-:S02]  /*fcc0*/  MOV R222, R21 ;  /* 0x0000001500de7202 */ /* 0x002fc40000000f00 */
[----:B------:R1:W5:Y:S04]  /*fcd0*/  LDL.LU.64 R20, [R1+0x7b8] ;  /* 0x0007b80001147983 */ /* 0x0003680000300a00 */
[----:B------:R-:W-:Y:S04]  /*fce0*/  STL [R1+0x2e4], R18 ;  /* 0x0002e41201007387 */ /* 0x000fe80000100800 */
[----:B------:R1:W-:Y:S02]  /*fcf0*/  STL [R1+0x2d8], R222 ;  /* 0x0002d8de01007387 */ /* 0x0003e40000100800 */
[----:B-1----:R-:W-:-:S02]  /*fd00*/  IMAD.MOV.U32 R222, RZ, RZ, R19 ;  /* 0x000000ffffde7224 */ /* 0x002fc400078e0013 */
        /* <DEDUP_REMOVED lines=9> */
[----:B----4-:R-:W-:Y:S04]  /*fda0*/  STL [R1+0x2fc], R12 ;  /* 0x0002fc0c01007387 */ /* 0x010fe80000100800 */
[----:B------:R4:W-:Y:S02]  /*fdb0*/  STL [R1+0x2f0], R222 ;  /* 0x0002f0de01007387 */ /* 0x0009e40000100800 */
[----:B----4-:R-:W-:-:S02]  /*fdc0*/  IMAD.MOV.U32 R222, RZ, RZ, R13 ;  /* 0x000000ffffde7224 */ /* 0x010fc400078e000d */
[----:B------:R1:W5:Y:S04]  /*fdd0*/  LDL.LU.64 R12, [R1+0x798] ;  /* 0x00079800010c7983 */ /* 0x0003680000300a00 */
[----:B------:R-:W-:Y:S04]  /*fde0*/  STL [R1+0x304], R10 ;  /* 0x0003040a01007387 */ /* 0x000fe80000100800 */
        /* <DEDUP_REMOVED lines=15> */
[----:B------:R4:W-:Y:S04]  /*fee0*/  STL [R1+0x324], R152 ;  /* 0x0003249801007387 */ /* 0x0009e80000100800 */
[----:B------:R-:W-:Y:S04]  /*fef0*/  STL [R1+0x318], R222 ;  /* 0x000318de01007387 */ /* 0x000fe80000100800 */
[----:B----4-:R-:W4:Y:S04]  /*ff00*/  LDL.LU R152, [R1+0x770] ;  /* 0x0007700001987983 */ /* 0x010f280000300800 */
[----:B------:R-:W-:Y:S04]  /*ff10*/  STL [R1+0x32c], R156 ;  /* 0x00032c9c01007387 */ /* 0x000fe80000100800 */
[----:B------:R1:W-:Y:S02]  /*ff20*/  STL [R1+0x320], R153 ;  /* 0x0003209901007387 */ /* 0x0003e40000100800 */
[----:B-1----:R-:W-:-:S02]  /*ff30*/  IMAD.MOV.U32 R153, RZ, RZ, R157 ;  /* 0x000000ffff997224 */ /* 0x002fc400078e009d */
[----:B------:R1:W5:Y:S04]  /*ff40*/  LDL.LU.64 R156, [R1+0x768] ;  /* 0x00076800019c7983 */ /* 0x0003680000300a00 */
[----:B--2---:R-:W-:Y:S04]  /*ff50*/  STL [R1+0x334], R2 ;  /* 0x0003340201007387 */ /* 0x004fe80000100800 */
[----:B------:R2:W-:Y:S01]  /*ff60*/  STL [R1+0x328], R153 ;  /* 0x0003289901007387 */ /* 0x0005e20000100800 */
[----:B------:R-:W-:Y:S01]  /*ff70*/  SHF.R.S32.HI R24, RZ, 0x1f, R123 ;  /* 0x0000001fff187819 */ /* 0x000fe2000001147b */
[----:B--2---:R-:W-:-:S02]  /*ff80*/  IMAD.MOV.U32 R153, RZ, RZ, R3 ;  /* 0x000000ffff997224 */ /* 0x004fc400078e0003 */
[----:B------:R1:W5:Y:S04]  /*ff90*/  LDL.LU.64 R2, [R1+0x760] ;  /* 0x0007600001027983 */ /* 0x0003680000300a00 */
[----:B------:R-:W-:Y:S04]  /*ffa0*/  STL [R1+0x33c], R158 ;  /* 0x00033c9e01007387 */ /* 0x000fe80000100800 */
[----:B------:R2:W-:Y:S01]  /*ffb0*/  STL [R1+0x330], R153 ;  /* 0x0003309901007387 */ /* 0x0005e20000100800 */
[----:B------:R-:W-:Y:S01]  /*ffc0*/  LEA.HI R24, R24, R123, RZ, 0x7 ;  /* 0x0000007b18187211 */ /* 0x000fe200078f38ff */
[----:B--2---:R-:W-:-:S03]  /*ffd0*/  IMAD.MOV.U32 R153, RZ, RZ, R159 ;  /* 0x000000ffff997224 */ /* 0x004fc600078e009f */
[----:B------:R-:W-:Y:S02]  /*ffe0*/  SHF.R.S32.HI R158, RZ, 0x7, R24 ;  /* 0x00000007ff9e7819 */ /* 0x000fe40000011418 */
[----:B------:R-:W-:Y:S01]  /*fff0*/  STL [R1+0x338], R153 ;  /* 0x0003389901007387 */ /* 0x000fe20000100800 */
[----:B------:R-:W-:-:S03]  /*10000*/  UMOV UR4, 0x1 ;  /* 0x0000000100047882 */ /* 0x000fc60000000000 */
[----:B---3--:R2:W-:Y:S01]  /*10010*/  STL [R1+0x344], R150 ;  /* 0x0003449601007387 */ /* 0x0085e20000100800 */
[----:B------:R-:W-:Y:S01]  /*10020*/  IMAD.U32 R123, RZ, RZ, UR4 ;  /* 0x00000004ff7b7e24 */ /* 0x000fe2000f8e00ff */
[----:B------:R-:W-:Y:S01]  /*10030*/  UMOV UR4, 0xffffffff ;  /* 0xffffffff00047882 */ /* 0x000fe20000000000 */
[----:B------:R-:W-:Y:S02]  /*10040*/  VIADD R159, R158, 0xfffffffe ;  /* 0xfffffffe9e9f7836 */ /* 0x000fe40000000000 */
[----:B--2---:R-:W-:-:S05]  /*10050*/  IMAD.MOV.U32 R150, RZ, RZ, R151 ;  /* 0x000000ffff967224 */ /* 0x004fca00078e0097 */
[----:B------:R-:W-:Y:S04]  /*10060*/  STL [R1+0x340], R150 ;  /* 0x0003409601007387 */ /* 0x000fe80000100800 */
[----:B------:R2:W-:Y:S04]  /*10070*/  STL [R1+0x34c], R158 ;  /* 0x00034c9e01007387 */ /* 0x0005e80000100800 */
[----:B------:R1:W-:Y:S01]  /*10080*/  STL [R1+0x354], R159 ;  /* 0x0003549f01007387 */ /* 0x0003e20000100800 */
[----:B--2---:R-:W-:-:S05]  /*10090*/  IMAD.U32 R158, RZ, RZ, UR4 ;  /* 0x00000004ff9e7e24 */ /* 0x004fca000f8e00ff */
[----:B------:R1:W-:Y:S01]  /*100a0*/  STL [R1+0x348], R158 ;  /* 0x0003489e01007387 */ /* 0x0003e20000100800 */
[----:B------:R-:W-:Y:S02]  /*100b0*/  SHF.R.S32.HI R153, RZ, 0x1f, R154 ;  /* 0x0000001fff997819 */ /* 0x000fe4000001149a */
[----:B------:R-:W-:Y:S02]  /*100c0*/  CS2R R56, SRZ ;  /* 0x0000000000387805 */ /* 0x000fe4000001ff00 */
[----:B------:R-:W-:Y:S02]  /*100d0*/  MOV R150, RZ ;  /* 0x000000ff00967202 */ /* 0x000fe40000000f00 */
[----:B------:R-:W-:Y:S02]  /*100e0*/  CS2R R58, SRZ ;  /* 0x00000000003a7805 */ /* 0x000fe4000001ff00 */
[C---:B------:R-:W-:Y:S01]  /*100f0*/  SHF.L.U64.HI R153, R154.reuse, 0x2, R153 ;  /* 0x000000029a997819 */ /* 0x040fe20000010299 */
[----:B------:R-:W-:Y:S01]  /*10100*/  IMAD.SHL.U32 R154, R154, 0x4, RZ ;  /* 0x000000049a9a7824 */ /* 0x000fe200078e00ff */
        /* <DEDUP_REMOVED lines=30> */
[----:B----4-:R-:W-:-:S04]  /*102f0*/  SHF.R.S32.HI R151, RZ, 0x1f, R152 ;  /* 0x0000001fff977819 */ /* 0x010fc80000011498 */
[C---:B------:R-:W-:Y:S01]  /*10300*/  SHF.L.U64.HI R151, R152.reuse, 0x2, R151 ;  /* 0x0000000298977819 */ /* 0x040fe20000010297 */
[----:B-1----:R-:W-:-:S07]  /*10310*/  IMAD.SHL.U32 R152, R152, 0x4, RZ ;  /* 0x0000000498987824 */ /* 0x002fce00078e00ff */
.L_x_1:
[----:B------:R-:W2:Y:S01]  /*10320*/  LDL.LU R159, [R1+0x348] ;  /* 0x00034800019f7983 */ /* 0x000ea20000300800 */
[----:B------:R-:W-:-:S04]  /*10330*/  DEPBAR.LE SB0, 0x2 ;  /* 0x000080800000791a */ /* 0x000fc80000000000 */
[----:B------:R-:W3:Y:S01]  /*10340*/  LDL R158, [R1+0x350] ;  /* 0x00035000019e7983 */ /* 0x000ee20000100800 */
[----:B------:R-:W-:Y:S06]  /*10350*/  BAR.SYNC.DEFER_BLOCKING 0x0 ;  /* 0x0000000000007b1d */ /* 0x000fec0000010000 */
[----:B-----5:R-:W-:Y:S04]  /*10360*/  STL [R1+0x764], R157 ;  /* 0x0007649d01007387 */ /* 0x020fe80000100800 */
[----:B------:R-:W-:Y:S01]  /*10370*/  STL [R1+0x760], R156 ;  /* 0x0007609c01007387 */ /* 0x000fe20000100800 */
[----:B------:R-:W-:-:S03]  /*10380*/  UMOV UR7, 0x40000040 ;  /* 0x4000004000077882 */ /* 0x000fc60000000000 */
[----:B------:R1:W-:Y:S01]  /*10390*/  STL [R1+0x75c], R0 ;  /* 0x00075c0001007387 */ /* 0x0003e20000100800 */
[----:B------:R-:W-:-:S03]  /*103a0*/  WARPGROUP.ARRIVE ;  /* 0x00000000000079c5 */ /* 0x000fc60000000000 */
[----:B-1----:R-:W4:Y:S01]  /*103b0*/  LDL R0, [R1+0x354] ;  /* 0x0003540001007983 */ /* 0x002f220000100800 */
[----:B--2---:R-:W-:Y:S02]  /*103c0*/  R2UR UR4, R159 ;  /* 0x000000009f0472ca */ /* 0x004fe400000e0000 */
[----:B---3--:R-:W-:-:S11]  /*103d0*/  R2UR UR20, R158 ;  /* 0x000000009e1472ca */ /* 0x008fd600000e0000 */
[----:B------:R-:W-:-:S04]  /*103e0*/  UIADD3 UR4, UR4, 0x1, URZ ;  /* 0x0000000104047890 */ /* 0x000fc8000fffe03f */
[----:B------:R-:W-:-:S04]  /*103f0*/  UISETP.GT.AND UP0, UPT, UR4, 0x2, UPT ;  /* 0x000000020400788c */ /* 0x000fc8000bf04270 */
[----:B------:R-:W-:-:S04]  /*10400*/  USEL UR6, UR4, URZ, !UP0 ;  /* 0x0000003f04067287 */ /* 0x000fc8000c000000 */
[----:B------:R-:W-:Y:S02]  /*10410*/  ULEA UR5, UR6, UR20, 0xf ;  /* 0x0000001406057291 */ /* 0x000fe4000f8e783f */
[----:B------:R-:W-:Y:S02]  /*10420*/  ULEA UR4, UR6, UR20, 0x10 ;  /* 0x0000001406047291 */ /* 0x000fe4000f8e803f */
[----:B------:R-:W-:Y:S01]  /*10430*/  IMAD.U32 R156, RZ, RZ, UR6 ;  /* 0x00000006ff9c7e24 */ /* 0x000fe2000f8e00ff */
[----:B------:R-:W-:Y:S02]  /*10440*/  UIADD3 UR5, UR5, 0x30000, URZ ;  /* 0x0003000005057890 */ /* 0x000fe4000fffe03f */
[----:B------:R-:W-:Y:S02]  /*10450*/  USHF.R.U32.HI UR4, URZ, 0x4, UR4 ;  /* 0x000000043f047899 */ /* 0x000fe40008011604 */
[----:B------:R-:W-:Y:S02]  /*10460*/  USHF.R.U32.HI UR5, URZ, 0x4, UR5 ;  /* 0x000000043f057899 */ /* 0x000fe40008011605 */
[----:B------:R-:W-:-:S02]  /*10470*/  USGXT.U32 UR4, UR4, 0xe ;  /* 0x0000000e0404789a */ /* 0x000fc40008000000 */
[----:B------:R-:W-:-:S03]  /*10480*/  USGXT.U32 UR6, UR5, 0xe ;  /* 0x0000000e0506789a */ /* 0x000fc60008000000 */
[----:B------:R-:W-:-:S06]  /*10490*/  UMOV UR5, 0x40000040 ;  /* 0x4000004000057882 */ /* 0x000fcc0000000000 */
[----:B------:R-:W-:Y:S01]  /*104a0*/  HGMMA.64x64x8.F32.TF32 R56, gdesc[UR4], R56 ;  /* 0x04e00000043879f0 */ /* 0x000fe20008702838 */
[----:B------:R-:W-:Y:S02]  /*104b0*/  UIADD3 UR8, UP0, UR4, 0x2, URZ ;  /* 0x0000000204087890 */ /* 0x000fe4000ff1e03f */
[----:B------:R-:W-:Y:S01]  /*104c0*/  UIADD3 UR10, UP1, UR6, 0x2, URZ ;  /* 0x00000002060a7890 */ /* 0x000fe2000ff3e03f */
[----:B------:R-:W-:Y:S01]  /*104d0*/  UMOV UR4, URZ ;  /* 0x0000003f00047c82 */ /* 0x000fe20008000000 */
[----:B------:R-:W-:Y:S01]  /*104e0*/  UMOV UR5, URZ ;  /* 0x0000003f00057c82 */ /* 0x000fe20008000000 */
[----:B------:R-:W-:Y:S02]  /*104f0*/  UIADD3.X UR9, UR4, 0x40000040, URZ, UP0, !UPT ;  /* 0x4000004004097890 */ /* 0x000fe400087fe43f */
[----:B------:R-:W-:-:S09]  /*10500*/  UIADD3.X UR11, UR5, 0x40000040, URZ, UP1, !UPT ;  /* 0x40000040050b7890 */ /* 0x000fd20008ffe43f */
[----:B------:R-:W-:Y:S01]  /*10510*/  HGMMA.64x64x8.F32.TF32 R56, gdesc[UR8], R56 ;  /* 0x04e00000083879f0 */ /* 0x000fe20008702838 */
[----:B------:R-:W-:Y:S02]  /*10520*/  UIADD3.64 UR12, UR8, 0x2, URZ ;  /* 0x00000002080c7897 */ /* 0x000fe4000fffe03f */
[----:B------:R-:W-:-:S09]  /*10530*/  UIADD3.64 UR14, UR10, 0x2, URZ ;  /* 0x000000020a0e7897 */ /* 0x000fd2000fffe03f */
[----:B------:R-:W-:Y:S01]  /*10540*/  HGMMA.64x64x8.F32.TF32 R56, gdesc[UR12], R56 ;  /* 0x04e000000c3879f0 */ /* 0x000fe20008702838 */
[----:B------:R-:W-:Y:S02]  /*10550*/  UIADD3.64 UR12, UR8, 0x4, URZ ;  /* 0x00000004080c7897 */ /* 0x000fe4000fffe03f */
[----:B------:R-:W-:Y:S02]  /*10560*/  UIADD3.64 UR14, UR10, 0x4, URZ ;  /* 0x000000040a0e7897 */ /* 0x000fe4000fffe03f */
[----:B------:R-:W-:Y:S02]  /*10570*/  UIADD3.64 UR16, UR8, 0x3fe, URZ ;  /* 0x000003fe08107897 */ /* 0x000fe4000fffe03f */
[----:B------:R-:W-:-:S05]  /*10580*/  UIADD3.64 UR18, UR10, 0x1fe, URZ ;  /* 0x000001fe0a127897 */ /* 0x000fca000fffe03f */
[----:B------:R-:W-:Y:S02]  /*10590*/  HGMMA.64x64x8.F32.TF32 R56, gdesc[UR12], R56 ;  /* 0x04e000000c3879f0 */ /* 0x000fe40008702838 */
[----:B------:R-:W-:Y:S01]  /*105a0*/  UMOV UR4, UR18 ;  /* 0x0000001200047c82 */ /* 0x000fe20008000000 */
[----:B------:R-:W-:Y:S01]  /*105b0*/  UMOV UR5, UR19 ;  /* 0x0000001300057c82 */ /* 0x000fe20008000000 */
[----:B------:R-:W-:Y:S01]  /*105c0*/  HGMMA.64x64x8.F32.TF32 R56, gdesc[UR16], R56 ;  /* 0x04e00000103879f0 */ /* 0x000fe20008702838 */
[----:B------:R-:W-:Y:S02]  /*105d0*/  UIADD3.64 UR16, UR8, 0x400, URZ ;  /* 0x0000040008107897 */ /* 0x000fe4000fffe03f */
[----:B------:R-:W-:Y:S02]  /*105e0*/  UIADD3.64 UR18, UR10, 0x200, URZ ;  /* 0x000002000a127897 */ /* 0x000fe4000fffe03f */
[----:B------:R-:W-:-:S07]  /*105f0*/  UIADD3.64 UR22, UR10, 0x202, URZ ;  /* 0x000002020a167897 */ /* 0x000fce000fffe03f */
[----:B------:R-:W-:Y:S01]  /*10600*/  HGMMA.64x64x8.F32.TF32 R56, gdesc[UR16], R56 ;  /* 0x04e00000103879f0 */ /* 0x000fe20008702838 */
[----:B------:R-:W-:Y:S01]  /*10610*/  UMOV UR17, UR20 ;  /* 0x0000001400117c82 */ /* 0x000fe20008000000 */
[----:B------:R-:W-:Y:S02]  /*10620*/  UIADD3.64 UR20, UR8, 0x402, URZ ;  /* 0x0000040208147897 */ /* 0x000fe4000fffe03f */
[----:B------:R-:W-:Y:S02]  /*10630*/  UIADD3.64 UR24, UR8, 0x404, URZ ;  /* 0x0000040408187897 */ /* 0x000fe4000fffe03f */
[----:B------:R-:W-:-:S05]  /*10640*/  UIADD3.64 UR26, UR10, 0x204, URZ ;  /* 0x000002040a1a7897 */ /* 0x000fca000fffe03f */
[----:B------:R-:W-:Y:S01]  /*10650*/  HGMMA.64x64x8.F32.TF32 R56, gdesc[UR20], R56 ;  /* 0x04e00000143879f0 */ /* 0x000fe20008702838 */
[----:B------:R-:W-:Y:S02]  /*10660*/  UIADD3.64 UR28, UR8, 0x7fe, URZ ;  /* 0x000007fe081c7897 */ /* 0x000fe4000fffe03f */
[----:B------:R-:W-:Y:S01]  /*10670*/  UIADD3.64 UR30, UR10, 0x3fe, URZ ;  /* 0x000003fe0a1e7897 */ /* 0x000fe2000fffe03f */
[----:B------:R-:W-:Y:S01]  /*10680*/  HGMMA.64x64x8.F32.TF32 R56, gdesc[UR24], R56 ;  /* 0x04e00000183879f0 */ /* 0x000fe20008702838 */
        /* <DEDUP_REMOVED lines=18> */
[----:B------:R-:W-:Y:S01]  /*107b0*/  UMOV UR20, UR4 ;  /* 0x0000000400147c82 */ /* 0x000fe20008000000 */
[----:B------:R-:W-:Y:S01]  /*107c0*/  UMOV UR21, UR5 ;  /* 0x0000000500157c82 */ /* 0x000fe20008000000 */
[----:B------:R-:W-:Y:S02]  /*107d0*/  UIADD3.64 UR56, UR8, 0xc04, URZ ;  /* 0x00000c0408387897 */ /* 0x000fe4000fffe03f */
[----:B------:R-:W-:Y:S02]  /*107e0*/  UIADD3.64 UR58, UR10, 0x604, URZ ;  /* 0x000006040a3a7897 */ /* 0x000fe4000fffe03f */
[----:B------:R-:W-:Y:S01]  /*107f0*/  UIADD3.64 UR4, UR8, 0x1fe, URZ ;  /* 0x000001fe08047897 */ /* 0x000fe2000fffe03f */
[----:B------:R-:W-:Y:S06]  /*10800*/  HGMMA.64x64x8.F32.TF32 R56, gdesc[UR52], R56 ;  /* 0x04e00000343879f0 */ /* 0x000fec0008702838 */
[----:B------:R-:W-:Y:S04]  /*10810*/  HGMMA.64x64x8.F32.TF32 R56, gdesc[UR56], R56 ;  /* 0x04e00000383879f0 */ /* 0x000fe80008702838 */
[----:B------:R-:W-:Y:S01]  /*10820*/  HGMMA.64x64x8.F32.TF32 R24, gdesc[UR4], R24 ;  /* 0x04e00000041879f0 */ /* 0x000fe20008702818 */
[----:B------:R-:W-:Y:S01]  /*10830*/  UIADD3.64 UR4, UR8, 0x200, URZ ;  /* 0x0000020008047897 */ /* 0x000fe2000fffe03f */
[----:B------:R-:W-:Y:S01]  /*10840*/  UMOV UR6, UR10 ;  /* 0x0000000a00067c82 */ /* 0x000fe20008000000 */
[----:B------:R-:W-:Y:S01]  /*10850*/  UMOV UR7, UR11 ;  /* 0x0000000b00077c82 */ /* 0x000fe20008000000 */
[----:B------:R-:W-:-:S06]  /*10860*/  UIADD3.64 UR12, UR10, 0x2, URZ ;  /* 0x000000020a0c7897 */ /* 0x000fcc000fffe03f */
[----:B------:R-:W-:Y:S01]  /*10870*/  HGMMA.64x64x8.F32.TF32 R24, gdesc[UR4], R24 ;  /* 0x04e00000041879f0 */ /* 0x000fe20008702818 */
[----:B------:R-:W-:Y:S01]  /*10880*/  UIADD3.64 UR4, UR8, 0x202, URZ ;  /* 0x0000020208047897 */ /* 0x000fe2000fffe03f */
[----:B------:R-:W-:Y:S01]  /*10890*/  UMOV UR6, UR12 ;  /* 0x0000000c00067c82 */ /* 0x000fe20008000000 */
[----:B------:R-:W-:Y:S01]  /*108a0*/  UMOV UR7, UR13 ;  /* 0x0000000d00077c82 */ /* 0x000fe20008000000 */
[----:B------:R-:W-:-:S06]  /*108b0*/  UIADD3.64 UR12, UR8, 0x204, URZ ;  /* 0x00000204080c7897 */ /* 0x000fcc000fffe03f */
[----:B------:R-:W-:Y:S01]  /*108c0*/  HGMMA.64x64x8.F32.TF32 R24, gdesc[UR4], R24 ;  /* 0x04e00000041879f0 */ /* 0x000fe20008702818 */
[----:B------:R-:W-:-:S03]  /*108d0*/  UIADD3.64 UR4, UR8, 0x5fe, URZ ;  /* 0x000005fe08047897 */ /* 0x000fc6000fffe03f */
[----:B------:R-:W-:Y:S01]  /*108e0*/  HGMMA.64x64x8.F32.TF32 R24, gdesc[UR12], R24 ;  /* 0x04e000000c1879f0 */ /* 0x000fe20008702818 */
[----:B------:R-:W-:Y:S01]  /*108f0*/  UMOV UR6, UR20 ;  /* 0x0000001400067c82 */ /* 0x000fe20008000000 */
[----:B------:R-:W-:Y:S01]  /*10900*/  UMOV UR7, UR21 ;  /* 0x0000001500077c82 */ /* 0x000fe20008000000 */
[----:B------:R-:W-:Y:S01]  /*10910*/  UMOV UR11, UR17 ;  /* 0x00000011000b7c82 */ /* 0x000fe20008000000 */
[----:B------:R-:W-:Y:S02]  /*10920*/  UIADD3.64 UR16, UR8, 0x600, URZ ;  /* 0x0000060008107897 */ /* 0x000fe4000fffe03f */
[----:B------:R-:W-:Y:S01]  /*10930*/  HGMMA.64x64x8.F32.TF32 R24, gdesc[UR4], R24 ;  /* 0x04e00000041879f0 */ /* 0x000fe20008702818 */
[----:B------:R-:W-:-:S06]  /*10940*/  UIADD3.64 UR20, UR8, 0x602, URZ ;  /* 0x0000060208147897 */ /* 0x000fcc000fffe03f */
[----:B------:R-:W-:Y:S01]  /*10950*/  HGMMA.64x64x8.F32.TF32 R24, gdesc[UR16], R24 ;  /* 0x04e00000101879f0 */ /* 0x000fe20008702818 */
[----:B------:R-:W-:-:S03]  /*10960*/  UIADD3.64 UR24, UR8, 0x604, URZ ;  /* 0x0000060408187897 */ /* 0x000fc6000fffe03f */
[----:B------:R-:W-:Y:S01]  /*10970*/  HGMMA.64x64x8.F32.TF32 R24, gdesc[UR20], R24 ;  /* 0x04e00000141879f0 */ /* 0x000fe20008702818 */
[----:B------:R-:W-:-:S05]  /*10980*/  UIADD3.64 UR28, UR8, 0x9fe, URZ ;  /* 0x000009fe081c7897 */ /* 0x000fca000fffe03f */
        /* <DEDUP_REMOVED lines=15> */
[----:B------:R1:W-:Y:S02]  /*10a80*/  STL [R1+0x348], R156 ;  /* 0x0003489c01007387 */ /* 0x0003e40000100800 */
[----:B-1----:R-:W1:Y:S03]  /*10a90*/  LDC R156, c[0x0][0x230] ;  /* 0x00008c00ff9c7b82 */ /* 0x002e660000000800 */
[----:B------:R-:W-:Y:S01]  /*10aa0*/  HGMMA.64x64x8.F32.TF32 R24, gdesc[UR56], R24, gsb0 ;  /* 0x04e00000381879f0 */ /* 0x000fe20008002818 */
[----:B------:R-:W-:Y:S01]  /*10ab0*/  R2UR UR10, R123 ;  /* 0x000000007b0a72ca */ /* 0x000fe200000e0000 */
[----:B-1----:R-:W-:-:S04]  /*10ac0*/  VIADD R156, R156, 0xffffff00 ;  /* 0xffffff009c9c7836 */ /* 0x002fc80000000000 */
[C---:B------:R-:W-:Y:S01]  /*10ad0*/  IMAD R123, R150.reuse, -0x80, R156 ;  /* 0xffffff80967b7824 */ /* 0x040fe200078e029c */
[----:B----4-:R-:W-:Y:S02]  /*10ae0*/  ISETP.GE.AND P0, PT, R150, R0, PT ;  /* 0x000000009600720c */ /* 0x010fe40003f06270 */
[----:B------:R-:W2:Y:S02]  /*10af0*/  LDL.LU R0, [R1+0x54] ;  /* 0x0000540001007983 */ /* 0x000ea40000300800 */
[----:B------:R-:W-:Y:S02]  /*10b00*/  ISETP.GT.AND P1, PT, R123, RZ, PT ;  /* 0x000000ff7b00720c */ /* 0x000fe40003f24270 */
[----:B------:R-:W-:Y:S01]  /*10b10*/  IADD3 R4, P3, R4, R152, RZ ;  /* 0x0000009804047210 */ /* 0x000fe20007f7e0ff */
[----:B------:R-:W-:Y:S01]  /*10b20*/  UIADD3 UR4, UR10, 0x1, URZ ;  /* 0x000000010a047890 */ /* 0x000fe2000fffe03f */
[----:B------:R-:W-:Y:S01]  /*10b30*/  SEL R158, RZ, 0x4, !P1 ;  /* 0x00000004ff9e7807 */ /* 0x000fe20004800000 */
[----:B------:R-:W3:Y:S02]  /*10b40*/  LDL.LU R157, [R1+0x5c] ;  /* 0x00005c00019d7983 */ /* 0x000ee40000300800 */
[----:B------:R-:W-:Y:S01]  /*10b50*/  UISETP.GT.AND UP0, UPT, UR4, 0x2, UPT ;  /* 0x000000020400788c */ /* 0x000fe2000bf04270 */
[----:B------:R-:W-:Y:S01]  /*10b60*/  SEL R158, R158, RZ, !P0 ;  /* 0x000000ff9e9e7207 */ /* 0x000fe20004000000 */
[----:B------:R-:W4:Y:S02]  /*10b70*/  LDL.LU R156, [R1+0x64] ;  /* 0x00006400019c7983 */ /* 0x000f240000300800 */
[----:B------:R-:W-:Y:S01]  /*10b80*/  USEL UR4, UR4, URZ, !UP0 ;  /* 0x0000003f04047287 */ /* 0x000fe2000c000000 */
[----:B------:R-:W-:-:S03]  /*10b90*/  ISETP.NE.U32.AND P2, PT, R158, RZ, PT ;  /* 0x000000ff9e00720c */ /* 0x000fc60003f45070 */
[----:B------:R-:W-:Y:S01]  /*10ba0*/  ULEA UR5, UR4, UR11, 0x10 ;  /* 0x0000000b04057291 */ /* 0x000fe2000f8e803f */
[----:B------:R1:W-:Y:S01]  /*10bb0*/  STL [R1+0x768], R150 ;  /* 0x0007689601007387 */ /* 0x0003e20000100800 */
[----:B------:R-:W-:-:S04]  /*10bc0*/  IMAD.X R5, R5, 0x1, R151, P3 ;  /* 0x0000000105057824 */ /* 0x000fc800018e0697 */
[----:B------:R-:W-:Y:S01]  /*10bd0*/  VIADD R222, R3, UR5 ;  /* 0x0000000503de7c36 */ /* 0x000fe20008000000 */
[----:B-1----:R-:W3:Y:S04]  /*10be0*/  LDL.LU R150, [R1+0x50] ;  /* 0x0000500001967983 */ /* 0x002ee80000300800 */
[----:B------:R1:W-:Y:S04]  /*10bf0*/  STL [R1+0x76c], R3 ;  /* 0x00076c0301007387 */ /* 0x0003e80000100800 */
[----:B-1----:R-:W2:Y:S01]  /*10c00*/  LDL.LU R3, [R1+0x4c] ;  /* 0x00004c0001037983 */ /* 0x002ea20000300800 */
[----:B------:R-:W-:-:S02]  /*10c10*/  WARPGROUP.DEPBAR.LE gsb0, 0x1 ;  /* 0x00008000000079c5 */ /* 0x000fc40000010100 */
[----:B------:R-:W-:Y:S06]  /*10c20*/  BAR.SYNC.DEFER_BLOCKING 0x0 ;  /* 0x0000000000007b1d */ /* 0x000fec0000010000 */
[----:B------:R1:W-:Y:S04]  /*10c30*/  STL [R1+0x774], R4 ;  /* 0x0007740401007387 */ /* 0x0003e80000100800 */
[----:B------:R-:W-:Y:S01]  /*10c40*/  @!PT LDS RZ, [RZ] ;  /* 0x00000000fffff984 */ /* 0x000fe20000000800 */
[----:B------:R-:W-:Y:S01]  /*10c50*/  @!PT LDS RZ, [RZ] ;  /* 0x00000000fffff984 */ /* 0x000fe20000000800 */
[----:B------:R-:W-:Y:S01]  /*10c60*/  @!PT LDS RZ, [RZ] ;  /* 0x00000000fffff984 */ /* 0x000fe20000000800 */
[----:B------:R-:W-:Y:S04]  /*10c70*/  LDGSTS.E [R222], desc[UR60][R4.64], P2 ;  /* 0x0000000004de7fae */ /* 0x000fe8000912187c */
[----:B-1----:R-:W4:Y:S01]  /*10c80*/  LDL.LU R4, [R1+0x48] ;  /* 0x0000480001047983 */ /* 0x002f220000300800 */
[----:B------:R-:W-:-:S04]  /*10c90*/  ISETP.GT.AND P1, PT, R123, 0x1, PT ;  /* 0x000000017b00780c */ /* 0x000fc80003f24270 */
[----:B------:R-:W-:-:S04]  /*10ca0*/  SEL R158, RZ, 0x4, !P1 ;  /* 0x00000004ff9e7807 */ /* 0x000fc80004800000 */
[----:B------:R-:W-:-:S04]  /*10cb0*/  SEL R158, R158, RZ, !P0 ;  /* 0x000000ff9e9e7207 */ /* 0x000fc80004000000 */
[----:B------:R-:W-:Y:S02]  /*10cc0*/  ISETP.NE.U32.AND P1, PT, R158, RZ, PT ;  /* 0x000000ff9e00720c */ /* 0x000fe40003f25070 */
[----:B------:R-:W-:-:S05]  /*10cd0*/  IADD3 R6, P4, R6, R152, RZ ;  /* 0x0000009806067210 */ /* 0x000fca0007f9e0ff */
[----:B------:R-:W-:-:S06]  /*10ce0*/  IMAD.X R7, R7, 0x1, R151, P4 ;  /* 0x0000000107077824 */ /* 0x000fcc00020e0697 */
[----:B------:R-:W-:Y:S01]  /*10cf0*/  LDGSTS.E [R222+0x4], desc[UR60][R6.64], P1 ;  /* 0x0000400006de7fae */ /* 0x000fe2000892187c */
[----:B------:R-:W-:-:S04]  /*10d00*/  ISETP.GT.AND P1, PT, R123, 0x2, PT ;  /* 0x000000027b00780c */ /* 0x000fc80003f24270 */
[----:B------:R-:W-:Y:S02]  /*10d10*/  SEL R158, RZ, 0x4, !P1 ;  /* 0x00000004ff9e7807 */ /* 0x000fe40004800000 */
[----:B------:R-:W-:Y:S02]  /*10d20*/  ISETP.GT.AND P1, PT, R123, 0x3, PT ;  /* 0x000000037b00780c */ /* 0x000fe40003f24270 */
[----:B------:R-:W-:-:S04]  /*10d30*/  SEL R158, R158, RZ, !P0 ;  /* 0x000000ff9e9e7207 */ /* 0x000fc80004000000 */
[----:B------:R-:W-:Y:S02]  /*10d40*/  ISETP.NE.U32.AND P2, PT, R158, RZ, PT ;  /* 0x000000ff9e00720c */ /* 0x000fe40003f45070 */
[----:B------:R-:W-:-:S04]  /*10d50*/  SEL R158, RZ, 0x4, !P1 ;  /* 0x00000004ff9e7807 */ /* 0x000fc80004800000 */
[----:B------:R-:W-:Y:S02]  /*10d60*/  SEL R158, R158, RZ, !P0 ;  /* 0x000000ff9e9e7207 */ /* 0x000fe40004000000 */
[-C--:B------:R-:W-:Y:S02]  /*10d70*/  IADD3 R8, P3, R8, R152.reuse, RZ ;  /* 0x0000009808087210 */ /* 0x080fe40007f7e0ff */
[----:B------:R-:W-:Y:S02]  /*10d80*/  ISETP.NE.U32.AND P1, PT, R158, RZ, PT ;  /* 0x000000ff9e00720c */ /* 0x000fe40003f25070 */
[----:B------:R-:W-:Y:S01]  /*10d90*/  IADD3 R10, P4, R10, R152, RZ ;  /* 0x000000980a0a7210 */ /* 0x000fe20007f9e0ff */
[----:B------:R-:W-:-:S04]  /*10da0*/  IMAD.X R9, R9, 0x1, R151, P3 ;  /* 0x0000000109097824 */ /* 0x000fc800018e0697 */
[----:B------:R-:W-:Y:S01]  /*10db0*/  IMAD.X R11, R11, 0x1, R151, P4 ;  /* 0x000000010b0b7824 */ /* 0x000fe200020e0697 */
[----:B------:R-:W-:Y:S05]  /*10dc0*/  LDGSTS.E [R222+0x8], desc[UR60][R8.64], P2 ;  /* 0x0000800008de7fae */ /* 0x000fea000912187c */
[----:B------:R-:W-:Y:S01]  /*10dd0*/  LDGSTS.E [R222+0xc], desc[UR60][R10.64], P1 ;  /* 0x0000c0000ade7fae */ /* 0x000fe2000892187c */
[----:B------:R-:W-:-:S04]  /*10de0*/  ISETP.GT.AND P1, PT, R123, 0x20, PT ;  /* 0x000000207b00780c */ /* 0x000fc80003f24270 */
[----:B------:R-:W-:Y:S02]  /*10df0*/  SEL R158, RZ, 0x4, !P1 ;  /* 0x00000004ff9e7807 */ /* 0x000fe40004800000 */
[----:B------:R-:W-:Y:S02]  /*10e00*/  ISETP.GT.AND P1, PT, R123, 0x21, PT ;  /* 0x000000217b00780c */ /* 0x000fe40003f24270 */
[----:B------:R-:W-:Y:S02]  /*10e10*/  SEL R158, R158, RZ, !P0 ;  /* 0x000000ff9e9e7207 */ /* 0x000fe40004000000 */
[----:B------:R-:W-:Y:S02]  /*10e20*/  IADD3 R127, P3, R127, R152, RZ ;  /* 0x000000987f7f7210 */ /* 0x000fe40007f7e0ff */
[----:B------:R-:W-:Y:S02]  /*10e30*/  ISETP.NE.U32.AND P2, PT, R158, RZ, PT ;  /* 0x000000ff9e00720c */ /* 0x000fe40003f45070 */
[----:B------:R-:W-:Y:S01]  /*10e40*/  SEL R158, RZ, 0x4, !P1 ;  /* 0x00000004ff9e7807 */ /* 0x000fe20004800000 */
[----:B------:R-:W-:-:S03]  /*10e50*/  IMAD.X R128, R128, 0x1, R151, P3 ;  /* 0x0000000180807824 */ /* 0x000fc600018e0697 */
[----:B------:R-:W-:Y:S02]  /*10e60*/  SEL R158, R158, RZ, !P0 ;  /* 0x000000ff9e9e7207 */ /* 0x000fe40004000000 */
[----:B------:R-:W-:Y:S02]  /*10e70*/  IADD3 R129, P4, R129, R152, RZ ;  /* 0x0000009881817210 */ /* 0x000fe40007f9e0ff */
[----:B------:R-:W-:Y:S01]  /*10e80*/  ISETP.NE.U32.AND P1, PT, R158, RZ, PT ;  /* 0x000000ff9e00720c */ /* 0x000fe20003f25070 */
[----:B------:R-:W-:Y:S02]  /*10e90*/  IMAD.MOV.U32 R158, RZ, RZ, R127 ;  /* 0x000000ffff9e7224 */ /* 0x000fe400078e007f */
[----:B------:R-:W-:Y:S02]  /*10ea0*/  IMAD.MOV.U32 R159, RZ, RZ, R128 ;  /* 0x000000ffff9f7224 */ /* 0x000fe400078e0080 */
[----:B------:R-:W-:-:S03]  /*10eb0*/  IMAD.X R130, R130, 0x1, R151, P4 ;  /* 0x0000000182827824 */ /* 0x000fc600020e0697 */
[----:B------:R1:W-:Y:S02]  /*10ec0*/  LDGSTS.E [R222+0x4000], desc[UR60][R158.64], P2 ;  /* 0x040000009ede7fae */ /* 0x0003e4000912187c */
[----:B-1----:R-:W-:Y:S02]  /*10ed0*/  IMAD.MOV.U32 R158, RZ, RZ, R129 ;  /* 0x000000ffff9e7224 */ /* 0x002fe400078e0081 */
[----:B------:R-:W-:-:S05]  /*10ee0*/  IMAD.MOV.U32 R159, RZ, RZ, R130 ;  /* 0x000000ffff9f7224 */ /* 0x000fca00078e0082 */
[----:B------:R1:W-:Y:S01]  /*10ef0*/  LDGSTS.E [R222+0x4004], desc[UR60][R158.64], P1 ;  /* 0x040040009ede7fae */ /* 0x0003e2000892187c */
[----:B------:R-:W-:-:S04]  /*10f00*/  ISETP.GT.AND P1, PT, R123, 0x22, PT ;  /* 0x000000227b00780c */ /* 0x000fc80003f24270 */
[----:B-1----:R-:W-:Y:S02]  /*10f10*/  SEL R158, RZ, 0x4, !P1 ;  /* 0x00000004ff9e7807 */ /* 0x002fe40004800000 */
[----:B------:R-:W-:Y:S02]  /*10f20*/  ISETP.GT.AND P1, PT, R123, 0x23, PT ;  /* 0x000000237b00780c */ /* 0x000fe40003f24270 */
[----:B------:R-:W-:Y:S02]  /*10f30*/  SEL R158, R158, RZ, !P0 ;  /* 0x000000ff9e9e7207 */ /* 0x000fe40004000000 */
[----:B------:R-:W-:Y:S02]  /*10f40*/  IADD3 R131, P3, R131, R152, RZ ;  /* 0x0000009883837210 */ /* 0x000fe40007f7e0ff */
[----:B------:R-:W-:Y:S02]  /*10f50*/  ISETP.NE.U32.AND P2, PT, R158, RZ, PT ;  /* 0x000000ff9e00720c */ /* 0x000fe40003f45070 */
[----:B------:R-:W-:-:S02]  /*10f60*/  SEL R158, RZ, 0x4, !P1 ;  /* 0x00000004ff9e7807 */ /* 0x000fc40004800000 */
[----:B------:R-:W-:Y:S02]  /*10f70*/  IADD3.X R132, R132, R151, RZ, P3, !PT ;  /* 0x0000009784847210 */ /* 0x000fe40001ffe4ff */
        /* <DEDUP_REMOVED lines=43> */
[----:B-1----:R-:W-:Y:S01]  /*11230*/  MOV R158, R213 ;  /* 0x000000d5009e7202 */ /* 0x002fe20000000f00 */
[----:B------:R-:W-:-:S05]  /*11240*/  IMAD.MOV.U32 R159, RZ, RZ, R212 ;  /* 0x000000ffff9f7224 */ /* 0x000fca00078e00d4 */
[----:B------:R1:W-:Y:S01]  /*11250*/  LDGSTS.E [R222+0x800c], desc[UR60][R158.64], P1 ;  /* 0x0800c0009ede7fae */ /* 0x0003e2000892187c */
[----:B------:R-:W-:Y:S02]  /*11260*/  ISETP.GT.AND P1, PT, R123, 0x60, PT ;  /* 0x000000607b00780c */ /* 0x000fe40003f24270 */
[-C--:B--2---:R-:W-:Y:S02]  /*11270*/  IADD3 R3, P3, R3, R152.reuse, RZ ;  /* 0x0000009803037210 */ /* 0x084fe40007f7e0ff */
[----:B-1----:R-:W-:Y:S02]  /*11280*/  SEL R158, RZ, 0x4, !P1 ;  /* 0x00000004ff9e7807 */ /* 0x002fe40004800000 */
[----:B------:R-:W-:Y:S02]  /*11290*/  ISETP.GT.AND P1, PT, R123, 0x61, PT ;  /* 0x000000617b00780c */ /* 0x000fe40003f24270 */
[----:B------:R-:W-:Y:S02]  /*112a0*/  SEL R158, R158, RZ, !P0 ;  /* 0x000000ff9e9e7207 */ /* 0x000fe40004000000 */
[----:B------:R-:W-:Y:S01]  /*112b0*/  IADD3 R0, P4, R0, R152, RZ ;  /* 0x0000009800007210 */ /* 0x000fe20007f9e0ff */
[----:B----4-:R-:W-:Y:S01]  /*112c0*/  IMAD.X R4, R4, 0x1, R151, P3 ;  /* 0x0000000104047824 */ /* 0x010fe200018e0697 */
[----:B------:R-:W-:-:S02]  /*112d0*/  ISETP.NE.U32.AND P2, PT, R158, RZ, PT ;  /* 0x000000ff9e00720c */ /* 0x000fc40003f45070 */
[----:B------:R-:W-:Y:S01]  /*112e0*/  SEL R158, RZ, 0x4, !P1 ;  /* 0x00000004ff9e7807 */ /* 0x000fe20004800000 */
[----:B------:R-:W-:Y:S01]  /*112f0*/  STL [R1+0x770], R5 ;  /* 0x0007700501007387 */ /* 0x000fe20000100800 */
[----:B---3--:R-:W-:Y:S02]  /*11300*/  IMAD.X R150, R150, 0x1, R151, P4 ;  /* 0x0000000196967824 */ /* 0x008fe400020e0697 */
[----:B------:R-:W-:Y:S01]  /*11310*/  SEL R158, R158, RZ, !P0 ;  /* 0x000000ff9e9e7207 */ /* 0x000fe20004000000 */
[----:B------:R-:W-:Y:S01]  /*11320*/  STL [R1+0x4c], R3 ;  /* 0x00004c0301007387 */ /* 0x000fe20000100800 */
[----:B------:R-:W-:-:S03]  /*11330*/  IMAD.MOV.U32 R159, RZ, RZ, R4 ;  /* 0x000000ffff9f7224 */ /* 0x000fc600078e0004 */
[----:B------:R1:W-:Y:S01]  /*11340*/  STL [R1+0x48], R4 ;  /* 0x0000480401007387 */ /* 0x0003e20000100800 */
[----:B------:R-:W-:-:S03]  /*11350*/  ISETP.NE.U32.AND P1, PT, R158, RZ, PT ;  /* 0x000000ff9e00720c */ /* 0x000fc60003f25070 */
[----:B------:R2:W-:Y:S01]  /*11360*/  STL [R1+0x54], R0 ;  /* 0x0000540001007387 */ /* 0x0005e20000100800 */
[----:B------:R-:W-:-:S03]  /*11370*/  IMAD.MOV.U32 R158, RZ, RZ, R3 ;  /* 0x000000ffff9e7224 */ /* 0x000fc600078e0003 */
[----:B-1----:R-:W3:Y:S04]  /*11380*/  LDL.LU R4, [R1+0x58] ;  /* 0x0000580001047983 */ /* 0x002ee80000300800 */
[----:B------:R1:W-:Y:S04]  /*11390*/  STL [R1+0x50], R150 ;  /* 0x0000509601007387 */ /* 0x0003e80000100800 */
[----:B------:R-:W4:Y:S04]  /*113a0*/  LDL.LU R3, [R1+0x60] ;  /* 0x0000600001037983 */ /* 0x000f280000300800 */
[----:B------:R2:W-:Y:S02]  /*113b0*/  LDGSTS.E [R222+0xc000], desc[UR60][R158.64], P2 ;  /* 0x0c0000009ede7fae */ /* 0x0005e4000912187c */
[----:B--2---:R-:W-:-:S02]  /*113c0*/  IMAD.MOV.U32 R158, RZ, RZ, R0 ;  /* 0x000000ffff9e7224 */ /* 0x004fc400078e0000 */
[----:B------:R-:W2:Y:S01]  /*113d0*/  LDL R0, [R1+0x758] ;  /* 0x0007580001007983 */ /* 0x000ea20000100800 */
        /* <DEDUP_REMOVED lines=9> */
[----:B------:R-:W-:Y:S02]  /*11470*/  IADD3 R156, P4, R156, R152, RZ ;  /* 0x000000989c9c7210 */ /* 0x000fe40007f9e0ff */
[----:B------:R-:W-:-:S04]  /*11480*/  SEL R158, R158, RZ, !P0 ;  /* 0x000000ff9e9e7207 */ /* 0x000fc80004000000 */
[----:B------:R-:W-:Y:S01]  /*11490*/  ISETP.NE.U32.AND P1, PT, R158, RZ, PT ;  /* 0x000000ff9e00720c */ /* 0x000fe20003f25070 */
[----:B------:R-:W-:Y:S01]  /*114a0*/  IMAD.MOV.U32 R158, RZ, RZ, R157 ;  /* 0x000000ffff9e7224 */ /* 0x000fe200078e009d */
[----:B------:R-:W-:Y:S01]  /*114b0*/  STL [R1+0x5c], R157 ;  /* 0x00005c9d01007387 */ /* 0x000fe20000100800 */
[----:B---3--:R-:W-:-:S04]  /*114c0*/  IMAD.X R4, R4, 0x1, R151, P3 ;  /* 0x0000000104047824 */ /* 0x008fc800018e0697 */
[----:B------:R-:W-:Y:S01]  /*114d0*/  IMAD.MOV.U32 R159, RZ, RZ, R4 ;  /* 0x000000ffff9f7224 */ /* 0x000fe200078e0004 */
[----:B------:R1:W-:Y:S01]  /*114e0*/  STL [R1+0x58], R4 ;  /* 0x0000580401007387 */ /* 0x0003e20000100800 */
[----:B----4-:R-:W-:-:S03]  /*114f0*/  IMAD.X R3, R3, 0x1, R151, P4 ;  /* 0x0000000103037824 */ /* 0x010fc600020e0697 */
[----:B------:R3:W-:Y:S04]  /*11500*/  STL [R1+0x64], R156 ;  /* 0x0000649c01007387 */ /* 0x0007e80000100800 */
[----:B------:R4:W-:Y:S04]  /*11510*/  LDGSTS.E [R222+0xc008], desc[UR60][R158.64], P2 ;  /* 0x0c0080009ede7fae */ /* 0x0009e8000912187c */
[----:B------:R2:W-:Y:S04]  /*11520*/  STL [R1+0x60], R3 ;  /* 0x0000600301007387 */ /* 0x0005e80000100800 */
[----:B------:R-:W2:Y:S01]  /*11530*/  LDL.LU R150, [R1+0x68] ;  /* 0x0000680001967983 */ /* 0x000ea20000300800 */
[----:B----4-:R-:W-:-:S03]  /*11540*/  IMAD.MOV.U32 R158, RZ, RZ, R156 ;  /* 0x000000ffff9e7224 */ /* 0x010fc600078e009c */
[----:B-1----:R-:W4:Y:S01]  /*11550*/  LDL.LU R4, [R1+0x6c] ;  /* 0x00006c0001047983 */ /* 0x002f220000300800 */
[----:B------:R-:W-:-:S03]  /*11560*/  IMAD.MOV.U32 R159, RZ, RZ, R3 ;  /* 0x000000ffff9f7224 */ /* 0x000fc600078e0003 */
[----:B---3--:R-:W3:Y:S04]  /*11570*/  LDL.LU R156, [R1+0x70] ;  /* 0x00007000019c7983 */ /* 0x008ee80000300800 */
[----:B------:R2:W-:Y:S02]  /*11580*/  LDGSTS.E [R222+0xc00c], desc[UR60][R158.64], P1 ;  /* 0x0c00c0009ede7fae */ /* 0x0005e4000892187c */
[----:B--2---:R-:W-:Y:S02]  /*11590*/  IADD3 R222, R0, UR5, RZ ;  /* 0x0000000500de7c10 */ /* 0x004fe4000fffe0ff */
[----:B------:R-:W2:Y:S01]  /*115a0*/  LDL.LU R0, [R1+0x74] ;  /* 0x0000740001007983 */ /* 0x000ea20000300800 */
[C---:B------:R-:W-:Y:S02]  /*115b0*/  ISETP.GT.AND P1, PT, R123.reuse, 0x4, PT ;  /* 0x000000047b00780c */ /* 0x040fe40003f24270 */
[----:B------:R-:W-:Y:S01]  /*115c0*/  ISETP.GT.AND P2, PT, R123, 0x5, PT ;  /* 0x000000057b00780c */ /* 0x000fe20003f44270 */
[----:B------:R-:W3:Y:S01]  /*115d0*/  LDL.LU R5, [R1+0x7c] ;  /* 0x00007c0001057983 */ /* 0x000ee20000300800 */
[----:B------:R-:W-:-:S02]  /*115e0*/  SEL R159, RZ, 0x4, !P1 ;  /* 0x00000004ff9f7807 */ /* 0x000fc40004800000 */
[----:B------:R-:W-:Y:S01]  /*115f0*/  IADD3 R12, P3, R12, R152, RZ ;  /* 0x000000980c0c7210 */ /* 0x000fe20007f7e0ff */
[----:B------:R-:W3:Y:S01]  /*11600*/  LDL.LU R3, [R1+0x84] ;  /* 0x0000840001037983 */ /* 0x000ee20000300800 */
[----:B------:R-:W-:-:S04]  /*11610*/  SEL R159, R159, RZ, !P0 ;  /* 0x000000ff9f9f7207 */ /* 0x000fc80004000000 */
[----:B------:R-:W-:Y:S02]  /*11620*/  ISETP.NE.U32.AND P1, PT, R159, RZ, PT ;  /* 0x000000ff9f00720c */ /* 0x000fe40003f25070 */
[----:B------:R-:W-:Y:S01]  /*11630*/  SEL R158, RZ, 0x4, !P2 ;  /* 0x00000004ff9e7807 */ /* 0x000fe20005000000 */
[----:B------:R-:W-:-:S03]  /*11640*/  IMAD.X R13, R13, 0x1, R151, P3 ;  /* 0x000000010d0d7824 */ /* 0x000fc600018e0697 */
[----:B------:R-:W-:-:S04]  /*11650*/  SEL R158, R158, RZ, !P0 ;  /* 0x000000ff9e9e7207 */ /* 0x000fc80004000000 */
[----:B------:R-:W-:-:S03]  /*11660*/  ISETP.NE.U32.AND P2, PT, R158, RZ, PT ;  /* 0x000000ff9e00720c */ /* 0x000fc60003f45070 */
[----:B------:R-:W-:Y:S01]  /*11670*/  LDGSTS.E [R222], desc[UR60][R12.64], P1 ;  /* 0x000000000cde7fae */ /* 0x000fe2000892187c */
[----:B------:R-:W-:Y:S02]  /*11680*/  ISETP.GT.AND P1, PT, R123, 0x6, PT ;  /* 0x000000067b00780c */ /* 0x000fe40003f24270 */
[----:B------:R-:W-:Y:S02]  /*11690*/  IADD3 R14, P4, R14, R152, RZ ;  /* 0x000000980e0e7210 */ /* 0x000fe40007f9e0ff */
[----:B------:R-:W-:-:S03]  /*116a0*/  SEL R158, RZ, 0x4, !P1 ;  /* 0x00000004ff9e7807 */ /* 0x000fc60004800000 */
[----:B------:R-:W-:Y:S01]  /*116b0*/  IMAD.X R15, R15, 0x1, R151, P4 ;  /* 0x000000010f0f7824 */ /* 0x000fe200020e0697 */
[----:B------:R-:W-:Y:S02]  /*116c0*/  SEL R158, R158, RZ, !P0 ;  /* 0x000000ff9e9e7207 */ /* 0x000fe40004000000 */
[----:B------:R-:W-:Y:S02]  /*116d0*/  ISETP.GT.AND P1, PT, R123, 0x7, PT ;  /* 0x000000077b00780c */ /* 0x000fe40003f24270 */
[----:B------:R-:W-:Y:S01]  /*116e0*/  LDGSTS.E [R222+0x4], desc[UR60][R14.64], P2 ;  /* 0x000040000ede7fae */ /* 0x000fe2000912187c */
        /* <DEDUP_REMOVED lines=57> */
[----:B------:R-:W-:Y:S01]  /*11a80*/  IMAD.MOV.U32 R158, RZ, RZ, R215 ;  /* 0x000000ffff9e7224 */ /* 0x000fe200078e00d7 */
[----:B------:R-:W-:Y:S01]  /*11a90*/  IADD3.X R216, R216, R151, RZ, P4, !PT ;  /* 0x00000097d8d87210 */ /* 0x000fe200027fe4ff */
[----:B------:R-:W-:-:S05]  /*11aa0*/  IMAD.MOV.U32 R159, RZ, RZ, R214 ;  /* 0x000000ffff9f7224 */ /* 0x000fca00078e00d6 */
        /* <DEDUP_REMOVED lines=22> */
[C---:B------:R-:W-:Y:S02]  /*11c10*/  ISETP.GT.AND P1, PT, R123.reuse, 0x64, PT ;  /* 0x000000647b00780c */ /* 0x040fe40003f24270 */
[-C--:B----4-:R-:W-:Y:S02]  /*11c20*/  IADD3 R4, P3, R4, R152.reuse, RZ ;  /* 0x0000009804047210 */ /* 0x090fe40007f7e0ff */
[----:B-1----:R-:W-:Y:S02]  /*11c30*/  SEL R158, RZ, 0x4, !P1 ;  /* 0x00000004ff9e7807 */ /* 0x002fe40004800000 */
[----:B------:R-:W-:Y:S02]  /*11c40*/  ISETP.GT.AND P1, PT, R123, 0x65, PT ;  /* 0x000000657b00780c */ /* 0x000fe40003f24270 */
[----:B------:R-:W-:Y:S01]  /*11c50*/  SEL R158, R158, RZ, !P0 ;  /* 0x000000ff9e9e7207 */ /* 0x000fe20004000000 */
[----:B------:R-:W-:Y:S01]  /*11c60*/  IMAD.X R150, R150, 0x1, R151, P3 ;  /* 0x0000000196967824 */ /* 0x000fe200018e0697 */
[----:B--2---:R-:W-:-:S02]  /*11c70*/  IADD3 R0, P4, R0, R152, RZ ;  /* 0x0000009800007210 */ /* 0x004fc40007f9e0ff */
[----:B------:R-:W-:Y:S02]  /*11c80*/  ISETP.NE.U32.AND P2, PT, R158, RZ, PT ;  /* 0x000000ff9e00720c */ /* 0x000fe40003f45070 */
[----:B------:R-:W-:Y:S01]  /*11c90*/  SEL R158, RZ, 0x4, !P1 ;  /* 0x00000004ff9e7807 */ /* 0x000fe20004800000 */
[----:B------:R-:W-:Y:S01]  /*11ca0*/  STL [R1+0x6c], R4 ;  /* 0x00006c0401007387 */ /* 0x000fe20000100800 */
[----:B---3--:R-:W-:Y:S02]  /*11cb0*/  IMAD.X R156, R156, 0x1, R151, P4 ;  /* 0x000000019c9c7824 */ /* 0x008fe400020e0697 */
[----:B------:R-:W-:Y:S01]  /*11cc0*/  SEL R158, R158, RZ, !P0 ;  /* 0x000000ff9e9e7207 */ /* 0x000fe20004000000 */
[----:B------:R1:W-:Y:S01]  /*11cd0*/  STL [R1+0x68], R150 ;  /* 0x0000689601007387 */ /* 0x0003e20000100800 */
[----:B------:R-:W-:-:S03]  /*11ce0*/  IMAD.MOV.U32 R159, RZ, RZ, R150 ;  /* 0x000000ffff9f7224 */ /* 0x000fc600078e0096 */
[----:B------:R2:W-:Y:S01]  /*11cf0*/  STL [R1+0x74], R0 ;  /* 0x0000740001007387 */ /* 0x0005e20000100800 */
[----:B------:R-:W-:Y:S01]  /*11d00*/  ISETP.NE.U32.AND P1, PT, R158, RZ, PT ;  /* 0x000000ff9e00720c */ /* 0x000fe20003f25070 */
[----:B------:R-:W-:Y:S02]  /*11d10*/  IMAD.MOV.U32 R158, RZ, RZ, R4 ;  /* 0x000000ffff9e7224 */ /* 0x000fe400078e0004 */
[----:B-1----:R-:W3:Y:S04]  /*11d20*/  LDL.LU R150, [R1+0x78] ;  /* 0x0000780001967983 */ /* 0x002ee80000300800 */
[----:B------:R-:W-:Y:S04]  /*11d30*/  STL [R1+0x70], R156 ;  /* 0x0000709c01007387 */ /* 0x000fe80000100800 */
[----:B------:R-:W4:Y:S04]  /*11d40*/  LDL.LU R4, [R1+0x80] ;  /* 0x0000800001047983 */ /* 0x000f280000300800 */
[----:B------:R1:W-:Y:S02]  /*11d50*/  LDGSTS.E [R222+0xc000], desc[UR60][R158.64], P2 ;  /* 0x0c0000009ede7fae */ /* 0x0003e4000912187c */
[----:B-1----:R-:W-:-:S02]  /*11d60*/  IMAD.MOV.U32 R158, RZ, RZ, R0 ;  /* 0x000000ffff9e7224 */ /* 0x002fc400078e0000 */
[----:B--2---:R-:W2:Y:S01]  /*11d70*/  LDL R0, [R1+0x754] ;  /* 0x0007540001007983 */ /* 0x004ea20000100800 */
[----:B------:R-:W-:-:S05]  /*11d80*/  MOV R159, R156 ;  /* 0x0000009c009f7202 */ /* 0x000fca0000000f00 */
        /* <DEDUP_REMOVED lines=17> */
[----:B------:R-:W-:Y:S04]  /*11ea0*/  STL [R1+0x84], R3 ;  /* 0x0000840301007387 */ /* 0x000fe80000100800 */
[----:B------:R3:W-:Y:S04]  /*11eb0*/  LDGSTS.E [R222+0xc008], desc[UR60][R158.64], P2 ;  /* 0x0c0080009ede7fae */ /* 0x0007e8000912187c */
[----:B------:R4:W-:Y:S04]  /*11ec0*/  STL [R1+0x80], R4 ;  /* 0x0000800401007387 */ /* 0x0009e80000100800 */
[----:B-1----:R-:W2:Y:S01]  /*11ed0*/  LDL.LU R150, [R1+0x88] ;  /* 0x0000880001967983 */ /* 0x002ea20000300800 */
[----:B---3--:R-:W-:-:S02]  /*11ee0*/  IMAD.MOV.U32 R158, RZ, RZ, R3 ;  /* 0x000000ffff9e7224 */ /* 0x008fc400078e0003 */
[----:B------:R-:W-:Y:S02]  /*11ef0*/  IMAD.MOV.U32 R159, RZ, RZ, R4 ;  /* 0x000000ffff9f7224 */ /* 0x000fe400078e0004 */
[----:B----4-:R-:W3:Y:S04]  /*11f00*/  LDL.LU R4, [R1+0x8c] ;  /* 0x00008c0001047983 */ /* 0x010ee80000300800 */
[----:B------:R2:W-:Y:S04]  /*11f10*/  LDGSTS.E [R222+0xc00c], desc[UR60][R158.64], P1 ;  /* 0x0c00c0009ede7fae */ /* 0x0005e8000892187c */
[----:B------:R-:W4:Y:S01]  /*11f20*/  LDL.LU R156, [R1+0x90] ;  /* 0x00009000019c7983 */ /* 0x000f220000300800 */
[----:B--2---:R-:W-:-:S03]  /*11f30*/  VIADD R222, R0, UR5 ;  /* 0x0000000500de7c36 */ /* 0x004fc60008000000 */
[----:B------:R-:W2:Y:S01]  /*11f40*/  LDL.LU R0, [R1+0x94] ;  /* 0x0000940001007983 */ /* 0x000ea20000300800 */
[C---:B------:R-:W-:Y:S02]  /*11f50*/  ISETP.GT.AND P1, PT, R123.reuse, 0x8, PT ;  /* 0x000000087b00780c */ /* 0x040fe40003f24270 */
[----:B------:R-:W-:Y:S01]  /*11f60*/  ISETP.GT.AND P2, PT, R123, 0x9, PT ;  /* 0x000000097b00780c */ /* 0x000fe20003f44270 */
[----:B------:R-:W4:Y:S01]  /*11f70*/  LDL.LU R5, [R1+0x9c] ;  /* 0x00009c0001057983 */ /* 0x000f220000300800 */
[----:B------:R-:W-:Y:S02]  /*11f80*/  SEL R159, RZ, 0x4, !P1 ;  /* 0x00000004ff9f7807 */ /* 0x000fe40004800000 */
[----:B------:R-:W-:Y:S01]  /*11f90*/  IADD3 R20, P3, R20, R152, RZ ;  /* 0x0000009814147210 */ /* 0x000fe20007f7e0ff */
[----:B------:R-:W4:Y:S01]  /*11fa0*/  LDL.LU R3, [R1+0xa4] ;  /* 0x0000a40001037983 */ /* 0x000f220000300800 */
        /* <DEDUP_REMOVED lines=90> */
[----:B------:R-:W-:Y:S01]  /*12550*/  MOV R158, R228 ;  /* 0x000000e4009e7202 */ /* 0x000fe20000000f00 */
[----:B------:R-:W-:-:S04]  /*12560*/  IMAD.X R229, R229, 0x1, R151, P4 ;  /* 0x00000001e5e57824 */ /* 0x000fc800020e0697 */
[----:B------:R1:W-:Y:S02]  /*12570*/  LDGSTS.E [R222+0x8008], desc[UR60][R158.64], P2 ;  /* 0x080080009ede7fae */ /* 0x0003e4000912187c */
[----:B-1----:R-:W-:Y:S02]  /*12580*/  IMAD.MOV.U32 R158, RZ, RZ, R230 ;  /* 0x000000ffff9e7224 */ /* 0x002fe400078e00e6 */
[----:B------:R-:W-:-:S05]  /*12590*/  IMAD.MOV.U32 R159, RZ, RZ, R229 ;  /* 0x000000ffff9f7224 */ /* 0x000fca00078e00e5 */
[----:B------:R1:W-:Y:S01]  /*125a0*/  LDGSTS.E [R222+0x800c], desc[UR60][R158.64], P1 ;  /* 0x0800c0009ede7fae */ /* 0x0003e2000892187c */
[C---:B------:R-:W-:Y:S02]  /*125b0*/  ISETP.GT.AND P1, PT, R123.reuse, 0x68, PT ;  /* 0x000000687b00780c */ /* 0x040fe40003f24270 */
[-C--:B---3--:R-:W-:Y:S02]  /*125c0*/  IADD3 R4, P3, R4, R152.reuse, RZ ;  /* 0x0000009804047210 */ /* 0x088fe40007f7e0ff */
        /* <DEDUP_REMOVED lines=8> */
[----:B----4-:R-:W-:Y:S02]  /*12650*/  IMAD.X R156, R156, 0x1, R151, P4 ;  /* 0x000000019c9c7824 */ /* 0x010fe400020e0697 */
        /* <DEDUP_REMOVED lines=45> */
[----:B------:R-:W-:Y:S01]  /*12930*/  SEL R158, RZ, 0x4, !P2 ;  /* 0x00000004ff9e7807 */ /* 0x000fe20005000000 */
[----:B------:R-:W4:Y:S01]  /*12940*/  LDL.LU R3, [R1+0xc4] ;  /* 0x0000c40001037983 */ /* 0x000f220000300800 */
[----:B------:R-:W-:Y:S02]  /*12950*/  SEL R159, R159, RZ, !P0 ;  /* 0x000000ff9f9f7207 */ /* 0x000fe40004000000 */
[----:B------:R-:W-:-:S02]  /*12960*/  IADD3 R155, P3, R155, R152, RZ ;  /* 0x000000989b9b7210 */ /* 0x000fc40007f7e0ff */
[----:B------:R-:W-:Y:S02]  /*12970*/  ISETP.NE.U32.AND P1, PT, R159, RZ, PT ;  /* 0x000000ff9f00720c */ /* 0x000fe40003f25070 */
[----:B------:R-:W-:Y:S02]  /*12980*/  SEL R158, R158, RZ, !P0 ;  /* 0x000000ff9e9e7207 */ /* 0x000fe40004000000 */
[----:B------:R-:W-:Y:S02]  /*12990*/  IADD3.X R94, R94, R151, RZ, P3, !PT ;  /* 0x000000975e5e7210 */ /* 0x000fe40001ffe4ff */
[----:B------:R-:W-:Y:S01]  /*129a0*/  ISETP.NE.U32.AND P2, PT, R158, RZ, PT ;  /* 0x000000ff9e00720c */ /* 0x000fe20003f45070 */
[----:B------:R-:W-:Y:S02]  /*129b0*/  IMAD.MOV.U32 R158, RZ, RZ, R155 ;  /* 0x000000ffff9e7224 */ /* 0x000fe400078e009b */
[----:B------:R-:W-:Y:S01]  /*129c0*/  IMAD.MOV.U32 R159, RZ, RZ, R94 ;  /* 0x000000ffff9f7224 */ /* 0x000fe200078e005e */
[----:B------:R-:W-:-:S04]  /*129d0*/  IADD3 R92, P4, R92, R152, RZ ;  /* 0x000000985c5c7210 */ /* 0x000fc80007f9e0ff */
[----:B------:R1:W-:Y:S01]  /*129e0*/  LDGSTS.E [R222], desc[UR60][R158.64], P1 ;  /* 0x000000009ede7fae */ /* 0x0003e2000892187c */
[----:B------:R-:W-:Y:S01]  /*129f0*/  ISETP.GT.AND P1, PT, R123, 0xe, PT ;  /* 0x0000000e7b00780c */ /* 0x000fe20003f24270 */
[----:B------:R-:W-:-:S05]  /*12a00*/  IMAD.X R93, R93, 0x1, R151, P4 ;  /* 0x000000015d5d7824 */ /* 0x000fca00020e0697 */
[----:B------:R-:W-:Y:S01]  /*12a10*/  LDGSTS.E [R222+0x4], desc[UR60][R92.64], P2 ;  /* 0x000040005cde7fae */ /* 0x000fe2000912187c */
[----:B-1----:R-:W-:Y:S02]  /*12a20*/  SEL R158, RZ, 0x4, !P1 ;  /* 0x00000004ff9e7807 */ /* 0x002fe40004800000 */
[----:B------:R-:W-:Y:S02]  /*12a30*/  ISETP.GT.AND P1, PT, R123, 0xf, PT ;  /* 0x0000000f7b00780c */ /* 0x000fe40003f24270 */
[----:B------:R-:W-:-:S04]  /*12a40*/  SEL R158, R158, RZ, !P0 ;  /* 0x000000ff9e9e7207 */ /* 0x000fc80004000000 */
[----:B------:R-:W-:Y:S02]  /*12a50*/  ISETP.NE.U32.AND P2, PT, R158, RZ, PT ;  /* 0x000000ff9e00720c */ /* 0x000fe40003f45070 */
[----:B------:R-:W-:Y:S02]  /*12a60*/  SEL R158, RZ, 0x4, !P1 ;  /* 0x00000004ff9e7807 */ /* 0x000fe40004800000 */
[----:B------:R-:W-:Y:S02]  /*12a70*/  IADD3 R145, P3, R145, R152, RZ ;  /* 0x0000009891917210 */ /* 0x000fe40007f7e0ff */
[----:B------:R-:W-:-:S04]  /*12a80*/  SEL R158, R158, RZ, !P0 ;  /* 0x000000ff9e9e7207 */ /* 0x000fc80004000000 */
[----:B------:R-:W-:Y:S01]  /*12a90*/  ISETP.NE.U32.AND P1, PT, R158, RZ, PT ;  /* 0x000000ff9e00720c */ /* 0x000fe20003f25070 */
[----:B------:R-:W-:Y:S01]  /*12aa0*/  IMAD.X R98, R98, 0x1, R151, P3 ;  /* 0x0000000162627824 */ /* 0x000fe200018e0697 */
[----:B------:R-:W-:Y:S01]  /*12ab0*/  IADD3 R96, P4, R96, R152, RZ ;  /* 0x0000009860607210 */ /* 0x000fe20007f9e0ff */
[----:B------:R-:W-:Y:S02]  /*12ac0*/  IMAD.MOV.U32 R158, RZ, RZ, R145 ;  /* 0x000000ffff9e7224 */ /* 0x000fe400078e0091 */
[----:B------:R-:W-:Y:S02]  /*12ad0*/  IMAD.MOV.U32 R159, RZ, RZ, R98 ;  /* 0x000000ffff9f7224 */ /* 0x000fe400078e0062 */
[----:B------:R-:W-:-:S03]  /*12ae0*/  IMAD.X R97, R97, 0x1, R151, P4 ;  /* 0x0000000161617824 */ /* 0x000fc600020e0697 */
[----:B------:R1:W-:Y:S04]  /*12af0*/  LDGSTS.E [R222+0x8], desc[UR60][R158.64], P2 ;  /* 0x000080009ede7fae */ /* 0x0003e8000912187c */
[----:B------:R-:W-:Y:S01]  /*12b00*/  LDGSTS.E [R222+0xc], desc[UR60][R96.64], P1 ;  /* 0x0000c00060de7fae */ /* 0x000fe2000892187c */
        /* <DEDUP_REMOVED lines=58> */
[-C--:B------:R-:W-:Y:S02]  /*12eb0*/  IADD3 R236, P3, R236, R152.reuse, RZ ;  /* 0x00000098ecec7210 */ /* 0x080fe40007f7e0ff */
[----:B------:R-:W-:Y:S02]  /*12ec0*/  ISETP.NE.U32.AND P2, PT, R158, RZ, PT ;  /* 0x000000ff9e00720c */ /* 0x000fe40003f45070 */
[----:B------:R-:W-:Y:S01]  /*12ed0*/  SEL R158, RZ, 0x4, !P1 ;  /* 0x00000004ff9e7807 */ /* 0x000fe20004800000 */
[----:B------:R-:W-:Y:S01]  /*12ee0*/  IMAD.X R235, R235, 0x1, R151, P3 ;  /* 0x00000001ebeb7824 */ /* 0x000fe200018e0697 */
[----:B------:R-:W-:-:S02]  /*12ef0*/  IADD3 R238, P4, R238, R152, RZ ;  /* 0x00000098eeee7210 */ /* 0x000fc40007f9e0ff */
[----:B------:R-:W-:Y:S01]  /*12f00*/  SEL R158, R158, RZ, !P0 ;  /* 0x000000ff9e9e7207 */ /* 0x000fe20004000000 */
[----:B------:R-:W-:-:S03]  /*12f10*/  IMAD.MOV.U32 R159, RZ, RZ, R235 ;  /* 0x000000ffff9f7224 */ /* 0x000fc600078e00eb */
[----:B------:R-:W-:Y:S01]  /*12f20*/  ISETP.NE.U32.AND P1, PT, R158, RZ, PT ;  /* 0x000000ff9e00720c */ /* 0x000fe20003f25070 */
[----:B------:R-:W-:Y:S02]  /*12f30*/  IMAD.MOV.U32 R158, RZ, RZ, R236 ;  /* 0x000000ffff9e7224 */ /* 0x000fe400078e00ec */
[----:B------:R-:W-:-:S03]  /*12f40*/  IMAD.X R237, R237, 0x1, R151, P4 ;  /* 0x00000001eded7824 */ /* 0x000fc600020e0697 */
[----:B------:R1:W-:Y:S02]  /*12f50*/  LDGSTS.E [R222+0x8008], desc[UR60][R158.64], P2 ;  /* 0x080080009ede7fae */ /* 0x0003e4000912187c */
[----:B-1----:R-:W-:Y:S01]  /*12f60*/  IMAD.MOV.U32 R158, RZ, RZ, R238 ;  /* 0x000000ffff9e7224 */ /* 0x002fe200078e00ee */
[----:B------:R-:W-:-:S05]  /*12f70*/  MOV R159, R237 ;  /* 0x000000ed009f7202 */ /* 0x000fca0000000f00 */
        /* <DEDUP_REMOVED lines=62> */
[----:B------:R-:W-:Y:S01]  /*13360*/  SEL R158, R158, RZ, !P0 ;  /* 0x000000ff9e9e7207 */ /* 0x000fe20004000000 */
[----:B------:R-:W-:Y:S01]  /*13370*/  IMAD.X R101, R101, 0x1, R151, P3 ;  /* 0x0000000165657824 */ /* 0x000fe200018e0697 */
[----:B------:R-:W-:Y:S02]  /*13380*/  IADD3 R99, P4, R99, R152, RZ ;  /* 0x0000009863637210 */ /* 0x000fe40007f9e0ff */
[----:B------:R-:W-:Y:S01]  /*13390*/  ISETP.NE.U32.AND P2, PT, R158, RZ, PT ;  /* 0x000000ff9e00720c */ /* 0x000fe20003f45070 */
[----:B------:R-:W-:Y:S01]  /*133a0*/  IMAD.MOV.U32 R159, RZ, RZ, R101 ;  /* 0x000000ffff9f7224 */ /* 0x000fe200078e0065 */
[----:B------:R-:W-:Y:S01]  /*133b0*/  MOV R158, R95 ;  /* 0x0000005f009e7202 */ /* 0x000fe20000000f00 */
[----:B------:R-:W-:-:S04]  /*133c0*/  IMAD.X R100, R100, 0x1, R151, P4 ;  /* 0x0000000164647824 */ /* 0x000fc800020e0697 */
[----:B------:R1:W-:Y:S01]  /*133d0*/  LDGSTS.E [R222], desc[UR60][R158.64], P1 ;  /* 0x000000009ede7fae */ /* 0x0003e2000892187c */
[----:B------:R-:W-:Y:S01]  /*133e0*/  ISETP.GT.AND P1, PT, R123, 0x12, PT ;  /* 0x000000127b00780c */ /* 0x000fe20003f24270 */
[----:B-1----:R-:W-:Y:S02]  /*133f0*/  IMAD.MOV.U32 R158, RZ, RZ, R99 ;  /* 0x000000ffff9e7224 */ /* 0x002fe400078e0063 */
[----:B------:R-:W-:-:S05]  /*13400*/  IMAD.MOV.U32 R159, RZ, RZ, R100 ;  /* 0x000000ffff9f7224 */ /* 0x000fca00078e0064 */
[----:B------:R1:W-:Y:S01]  /*13410*/  LDGSTS.E [R222+0x4], desc[UR60][R158.64], P2 ;  /* 0x000040009ede7fae */ /* 0x0003e2000912187c */
[----:B------:R-:W-:Y:S02]  /*13420*/  IADD3 R146, P3, R146, R152, RZ ;  /* 0x0000009892927210 */ /* 0x000fe40007f7e0ff */
[----:B-1----:R-:W-:Y:S02]  /*13430*/  SEL R158, RZ, 0x4, !P1 ;  /* 0x00000004ff9e7807 */ /* 0x002fe40004800000 */
[----:B------:R-:W-:Y:S02]  /*13440*/  ISETP.GT.AND P1, PT, R123, 0x13, PT ;  /* 0x000000137b00780c */ /* 0x000fe40003f24270 */
[----:B------:R-:W-:-:S04]  /*13450*/  SEL R158, R158, RZ, !P0 ;  /* 0x000000ff9e9e7207 */ /* 0x000fc80004000000 */
        /* <DEDUP_REMOVED lines=110> */
[----:B------:R-:W-:Y:S02]  /*13b40*/  ISETP.GT.AND P1, PT, R123, 0x72, PT ;  /* 0x000000727b00780c */ /* 0x000fe40003f24270 */
[----:B------:R-:W-:Y:S02]  /*13b50*/  IADD3 R5, P3, R5, R152, RZ ;  /* 0x0000009805057210 */ /* 0x000fe40007f7e0ff */
[----:B-1----:R-:W-:Y:S02]  /*13b60*/  SEL R158, RZ, 0x4, !P1 ;  /* 0x00000004ff9e7807 */ /* 0x002fe40004800000 */
[----:B------:R-:W-:Y:S02]  /*13b70*/  ISETP.GT.AND P1, PT, R123, 0x73, PT ;  /* 0x000000737b00780c */ /* 0x000fe40003f24270 */
[----:B------:R-:W-:-:S04]  /*13b80*/  SEL R158, R158, RZ, !P0 ;  /* 0x000000ff9e9e7207 */ /* 0x000fc80004000000 */
[----:B------:R-:W-:Y:S02]  /*13b90*/  ISETP.NE.U32.AND P2, PT, R158, RZ, PT ;  /* 0x000000ff9e00720c */ /* 0x000fe40003f45070 */
[----:B------:R-:W-:Y:S02]  /*13ba0*/  SEL R158, RZ, 0x4, !P1 ;  /* 0x00000004ff9e7807 */ /* 0x000fe40004800000 */
[----:B------:R-:W-:Y:S02]  /*13bb0*/  IADD3 R3, P4, R3, R152, RZ ;  /* 0x0000009803037210 */ /* 0x000fe40007f9e0ff */
[----:B------:R-:W-:Y:S01]  /*13bc0*/  SEL R158, R158, RZ, !P0 ;  /* 0x000000ff9e9e7207 */ /* 0x000fe20004000000 */
[----:B------:R1:W-:Y:S03]  /*13bd0*/  STL [R1+0xdc], R5 ;  /* 0x0000dc0501007387 */ /* 0x0003e60000100800 */
[----:B------:R-:W-:Y:S01]  /*13be0*/  ISETP.NE.U32.AND P1, PT, R158, RZ, PT ;  /* 0x000000ff9e00720c */ /* 0x000fe20003f25070 */
[----:B------:R-:W-:-:S02]  /*13bf0*/  IMAD.MOV.U32 R158, RZ, RZ, R5 ;  /* 0x000000ffff9e7224 */ /* 0x000fc400078e0005 */
[----:B---3--:R-:W-:-:S04]  /*13c00*/  IMAD.X R150, R150, 0x1, R151, P3 ;  /* 0x0000000196967824 */ /* 0x008fc800018e0697 */
[----:B------:R-:W-:Y:S01]  /*13c10*/  IMAD.MOV.U32 R159, RZ, RZ, R150 ;  /* 0x000000ffff9f7224 */ /* 0x000fe200078e0096 */
[----:B------:R-:W-:Y:S01]  /*13c20*/  STL [R1+0xd8], R150 ;  /* 0x0000d89601007387 */ /* 0x000fe20000100800 */
[----:B----4-:R-:W-:-:S03]  /*13c30*/  IMAD.X R4, R4, 0x1, R151, P4 ;  /* 0x0000000104047824 */ /* 0x010fc600020e0697 */
[----:B------:R3:W-:Y:S04]  /*13c40*/  STL [R1+0xe4], R3 ;  /* 0x0000e40301007387 */ /* 0x0007e80000100800 */
[----:B------:R4:W-:Y:S04]  /*13c50*/  LDGSTS.E [R222+0xc008], desc[UR60][R158.64], P2 ;  /* 0x0c0080009ede7fae */ /* 0x0009e8000912187c */
[----:B------:R2:W-:Y:S04]  /*13c60*/  STL [R1+0xe0], R4 ;  /* 0x0000e00401007387 */ /* 0x0005e80000100800 */
[----:B-1----:R-:W2:Y:S01]  /*13c70*/  LDL.LU R5, [R1] ;  /* 0x0000000001057983 */ /* 0x002ea20000300800 */
[----:B----4-:R-:W-:-:S03]  /*13c80*/  IMAD.MOV.U32 R158, RZ, RZ, R3 ;  /* 0x000000ffff9e7224 */ /* 0x010fc600078e0003 */
[----:B---3--:R-:W3:Y:S01]  /*13c90*/  LDL.LU R3, [R1+0x4] ;  /* 0x0000040001037983 */ /* 0x008ee20000300800 */
[----:B------:R-:W-:-:S03]  /*13ca0*/  IMAD.MOV.U32 R159, RZ, RZ, R4 ;  /* 0x000000ffff9f7224 */ /* 0x000fc600078e0004 */
[----:B------:R-:W4:Y:S04]  /*13cb0*/  LDL.LU R150, [R1+0xe8] ;  /* 0x0000e80001967983 */ /* 0x000f280000300800 */
[----:B--2---:R-:W2:Y:S04]  /*13cc0*/  LDL.LU R4, [R1+0xec] ;  /* 0x0000ec0001047983 */ /* 0x004ea80000300800 */
[----:B------:R1:W-:Y:S04]  /*13cd0*/  LDGSTS.E [R222+0xc00c], desc[UR60][R158.64], P1 ;  /* 0x0c00c0009ede7fae */ /* 0x0003e8000892187c */
[----:B------:R-:W4:Y:S01]  /*13ce0*/  LDL.LU R156, [R1+0xf0] ;  /* 0x0000f000019c7983 */ /* 0x000f220000300800 */
[----:B-1----:R-:W-:-:S03]  /*13cf0*/  IADD3 R222, R0, UR5, RZ ;  /* 0x0000000500de7c10 */ /* 0x002fc6000fffe0ff */
[----:B------:R-:W4:Y:S01]  /*13d00*/  LDL.LU R0, [R1+0xf4] ;  /* 0x0000f40001007983 */ /* 0x000f220000300800 */
[----:B------:R-:W-:-:S04]  /*13d10*/  ISETP.GT.AND P1, PT, R123, 0x14, PT ;  /* 0x000000147b00780c */ /* 0x000fc80003f24270 */
[----:B------:R-:W-:Y:S02]  /*13d20*/  SEL R159, RZ, 0x4, !P1 ;  /* 0x00000004ff9f7807 */ /* 0x000fe40004800000 */
[----:B------:R-:W-:Y:S02]  /*13d30*/  ISETP.GT.AND P2, PT, R123, 0x15, PT ;  /* 0x000000157b00780c */ /* 0x000fe40003f44270 */
[----:B------:R-:W-:Y:S02]  /*13d40*/  SEL R159, R159, RZ, !P0 ;  /* 0x000000ff9f9f7207 */ /* 0x000fe40004000000 */
[----:B------:R-:W-:Y:S02]  /*13d50*/  SEL R158, RZ, 0x4, !P2 ;  /* 0x00000004ff9e7807 */ /* 0x000fe40005000000 */
[----:B------:R-:W-:Y:S02]  /*13d60*/  IADD3 R102, P3, R102, R152, RZ ;  /* 0x0000009866667210 */ /* 0x000fe40007f7e0ff */
[----:B------:R-:W-:-:S02]  /*13d70*/  ISETP.NE.U32.AND P1, PT, R159, RZ, PT ;  /* 0x000000ff9f00720c */ /* 0x000fc40003f25070 */
[----:B------:R-:W-:Y:S01]  /*13d80*/  SEL R158, R158, RZ, !P0 ;  /* 0x000000ff9e9e7207 */ /* 0x000fe20004000000 */
[----:B------:R-:W-:-:S03]  /*13d90*/  IMAD.X R108, R108, 0x1, R151, P3 ;  /* 0x000000016c6c7824 */ /* 0x000fc600018e0697 */
        /* <DEDUP_REMOVED lines=85> */
[----:B------:R-:W-:Y:S01]  /*142f0*/  SEL R158, R158, RZ, !P0 ;  /* 0x000000ff9e9e7207 */ /* 0x000fe20004000000 */
[----:B------:R-:W-:-:S03]  /*14300*/  IMAD.MOV.U32 R159, RZ, RZ, R251 ;  /* 0x000000ffff9f7224 */ /* 0x000fc600078e00fb */
[----:B------:R-:W-:Y:S01]  /*14310*/  ISETP.NE.U32.AND P1, PT, R158, RZ, PT ;  /* 0x000000ff9e00720c */ /* 0x000fe20003f25070 */
[----:B------:R-:W-:Y:S01]  /*14320*/  IMAD.MOV.U32 R158, RZ, RZ, R252 ;  /* 0x000000ffff9e7224 */ /* 0x000fe200078e00fc */
[----:B---3--:R-:W-:-:S04]  /*14330*/  IADD3 R3, P4, R3, R152, RZ ;  /* 0x0000009803037210 */ /* 0x008fc80007f9e0ff */
[----:B------:R1:W-:Y:S01]  /*14340*/  LDGSTS.E [R222+0x8008], desc[UR60][R158.64], P2 ;  /* 0x080080009ede7fae */ /* 0x0003e2000912187c */
[----:B------:R-:W-:Y:S02]  /*14350*/  IMAD.X R5, R5, 0x1, R151, P4 ;  /* 0x0000000105057824 */ /* 0x000fe400020e0697 */
[----:B-1----:R-:W-:Y:S02]  /*14360*/  IMAD.MOV.U32 R158, RZ, RZ, R3 ;  /* 0x000000ffff9e7224 */ /* 0x002fe400078e0003 */
[----:B------:R-:W-:-:S05]  /*14370*/  IMAD.MOV.U32 R159, RZ, RZ, R5 ;  /* 0x000000ffff9f7224 */ /* 0x000fca00078e0005 */
[----:B------:R1:W-:Y:S01]  /*14380*/  LDGSTS.E [R222+0x800c], desc[UR60][R158.64], P1 ;  /* 0x0800c0009ede7fae */ /* 0x0003e2000892187c */
[C---:B------:R-:W-:Y:S02]  /*14390*/  ISETP.GT.AND P1, PT, R123.reuse, 0x74, PT ;  /* 0x000000747b00780c */ /* 0x040fe40003f24270 */
[-C--:B--2---:R-:W-:Y:S01]  /*143a0*/  IADD3 R4, P3, R4, R152.reuse, RZ ;  /* 0x0000009804047210 */ /* 0x084fe20007f7e0ff */
[----:B------:R-:W-:Y:S01]  /*143b0*/  STL [R1+0x4], R3 ;  /* 0x0000040301007387 */ /* 0x000fe20000100800 */
[----:B-1----:R-:W-:Y:S02]  /*143c0*/  SEL R158, RZ, 0x4, !P1 ;  /* 0x00000004ff9e7807 */ /* 0x002fe40004800000 */
[----:B------:R-:W-:Y:S02]  /*143d0*/  ISETP.GT.AND P1, PT, R123, 0x75, PT ;  /* 0x000000757b00780c */ /* 0x000fe40003f24270 */
[----:B------:R-:W-:Y:S01]  /*143e0*/  SEL R158, R158, RZ, !P0 ;  /* 0x000000ff9e9e7207 */ /* 0x000fe20004000000 */
[----:B----4-:R-:W-:Y:S01]  /*143f0*/  IMAD.X R150, R150, 0x1, R151, P3 ;  /* 0x0000000196967824 */ /* 0x010fe200018e0697 */
[----:B------:R1:W-:Y:S01]  /*14400*/  STL [R1], R5 ;  /* 0x0000000501007387 */ /* 0x0003e20000100800 */
[----:B------:R-:W-:-:S02]  /*14410*/  IADD3 R0, P4, R0, R152, RZ ;  /* 0x0000009800007210 */ /* 0x000fc40007f9e0ff */
[----:B------:R-:W-:Y:S02]  /*14420*/  ISETP.NE.U32.AND P2, PT, R158, RZ, PT ;  /* 0x000000ff9e00720c */ /* 0x000fe40003f45070 */
[----:B------:R-:W-:Y:S01]  /*14430*/  SEL R158, RZ, 0x4, !P1 ;  /* 0x00000004ff9e7807 */ /* 0x000fe20004800000 */
[----:B------:R-:W-:Y:S01]  /*14440*/  IMAD.MOV.U32 R159, RZ, RZ, R150 ;  /* 0x000000ffff9f7224 */ /* 0x000fe200078e0096 */
[----:B------:R-:W-:Y:S01]  /*14450*/  IADD3.X R156, R156, R151, RZ, P4, !PT ;  /* 0x000000979c9c7210 */ /* 0x000fe200027fe4ff */
[----:B-1----:R-:W2:Y:S01]  /*14460*/  LDL.LU R5, [R1+0xfc] ;  /* 0x0000fc0001057983 */ /* 0x002ea20000300800 */
[----:B------:R-:W-:-:S03]  /*14470*/  SEL R158, R158, RZ, !P0 ;  /* 0x000000ff9e9e7207 */ /* 0x000fc60004000000 */
[----:B------:R-:W3:Y:S04]  /*14480*/  LDL.LU R3, [R1+0x104] ;  /* 0x0001040001037983 */ /* 0x000ee80000300800 */
[----:B------:R-:W-:Y:S04]  /*14490*/  STL [R1+0xec], R4 ;  /* 0x0000ec0401007387 */ /* 0x000fe80000100800 */
[----:B------:R1:W-:Y:S01]  /*144a0*/  STL [R1+0xe8], R150 ;  /* 0x0000e89601007387 */ /* 0x0003e20000100800 */
[----:B------:R-:W-:-:S03]  /*144b0*/  ISETP.NE.U32.AND P1, PT, R158, RZ, PT ;  /* 0x000000ff9e00720c */ /* 0x000fc60003f25070 */
[----:B------:R4:W-:Y:S01]  /*144c0*/  STL [R1+0xf4], R0 ;  /* 0x0000f40001007387 */ /* 0x0009e20000100800 */
[----:B------:R-:W-:-:S03]  /*144d0*/  IMAD.MOV.U32 R158, RZ, RZ, R4 ;  /* 0x000000ffff9e7224 */ /* 0x000fc600078e0004 */
[----:B-1----:R-:W3:Y:S04]  /*144e0*/  LDL.LU R150, [R1+0xf8] ;  /* 0x0000f80001967983 */ /* 0x002ee80000300800 */
[----:B------:R1:W-:Y:S04]  /*144f0*/  STL [R1+0xf0], R156 ;  /* 0x0000f09c01007387 */ /* 0x0003e80000100800 */
[----:B------:R-:W3:Y:S04]  /*14500*/  LDL.LU R4, [R1+0x100] ;  /* 0x0001000001047983 */ /* 0x000ee80000300800 */
[----:B------:R4:W-:Y:S02]  /*14510*/  LDGSTS.E [R222+0xc000], desc[UR60][R158.64], P2 ;  /* 0x0c0000009ede7fae */ /* 0x0009e4000912187c */
[----:B----4-:R-:W-:-:S02]  /*14520*/  IMAD.MOV.U32 R158, RZ, RZ, R0 ;  /* 0x000000ffff9e7224 */ /* 0x010fc400078e0000 */
[----:B------:R-:W4:Y:S01]  /*14530*/  LDL R0, [R1+0x740] ;  /* 0x0007400001007983 */ /* 0x000f220000100800 */
[----:B------:R-:W-:-:S05]  /*14540*/  IMAD.MOV.U32 R159, RZ, RZ, R156 ;  /* 0x000000ffff9f7224 */ /* 0x000fca00078e009c */
[----:B------:R1:W-:Y:S01]  /*14550*/  LDGSTS.E [R222+0xc004], desc[UR60][R158.64], P1 ;  /* 0x0c0040009ede7fae */ /* 0x0003e2000892187c */
[----:B------:R-:W-:-:S04]  /*14560*/  ISETP.GT.AND P1, PT, R123, 0x76, PT ;  /* 0x000000767b00780c */ /* 0x000fc80003f24270 */
[----:B-1----:R-:W-:Y:S02]  /*14570*/  SEL R158, RZ, 0x4, !P1 ;  /* 0x00000004ff9e7807 */ /* 0x002fe40004800000 */
[----:B------:R-:W-:Y:S02]  /*14580*/  ISETP.GT.AND P1, PT, R123, 0x77, PT ;  /* 0x000000777b00780c */ /* 0x000fe40003f24270 */
[----:B------:R-:W-:-:S04]  /*14590*/  SEL R158, R158, RZ, !P0 ;  /* 0x000000ff9e9e7207 */ /* 0x000fc80004000000 */
[----:B------:R-:W-:Y:S02]  /*145a0*/  ISETP.NE.U32.AND P2, PT, R158, RZ, PT ;  /* 0x000000ff9e00720c */ /* 0x000fe40003f45070 */
[----:B------:R-:W-:-:S04]  /*145b0*/  SEL R158, RZ, 0x4, !P1 ;  /* 0x00000004ff9e7807 */ /* 0x000fc80004800000 */
[----:B------:R-:W-:-:S04]  /*145c0*/  SEL R158, R158, RZ, !P0 ;  /* 0x000000ff9e9e7207 */ /* 0x000fc80004000000 */
[----:B------:R-:W-:Y:S02]  /*145d0*/  ISETP.NE.U32.AND P1, PT, R158, RZ, PT ;  /* 0x000000ff9e00720c */ /* 0x000fe40003f25070 */
[-C--:B--2---:R-:W-:Y:S02]  /*145e0*/  IADD3 R5, P3, R5, R152.reuse, RZ ;  /* 0x0000009805057210 */ /* 0x084fe40007f7e0ff */
[----:B---3--:R-:W-:-:S03]  /*145f0*/  IADD3 R3, P4, R3, R152, RZ ;  /* 0x0000009803037210 */ /* 0x008fc60007f9e0ff */
[----:B------:R-:W-:Y:S01]  /*14600*/  IMAD.MOV.U32 R158, RZ, RZ, R5 ;  /* 0x000000ffff9e7224 */ /* 0x000fe200078e0005 */
[----:B------:R1:W-:Y:S01]  /*14610*/  STL [R1+0xfc], R5 ;  /* 0x0000fc0501007387 */ /* 0x0003e20000100800 */
[----:B------:R-:W-:-:S04]  /*14620*/  IMAD.X R150, R150, 0x1, R151, P3 ;  /* 0x0000000196967824 */ /* 0x000fc800018e0697 */
[----:B------:R-:W-:Y:S01]  /*14630*/  IMAD.MOV.U32 R159, RZ, RZ, R150 ;  /* 0x000000ffff9f7224 */ /* 0x000fe200078e0096 */
[----:B------:R-:W-:Y:S01]  /*14640*/  STL [R1+0xf8], R150 ;  /* 0x0000f89601007387 */ /* 0x000fe20000100800 */
[----:B------:R-:W-:-:S03]  /*14650*/  IMAD.X R4, R4, 0x1, R151, P4 ;  /* 0x0000000104047824 */ /* 0x000fc600020e0697 */
[----:B------:R-:W-:Y:S04]  /*14660*/  STL [R1+0x104], R3 ;  /* 0x0001040301007387 */ /* 0x000fe80000100800 */
[----:B------:R2:W-:Y:S04]  /*14670*/  LDGSTS.E [R222+0xc008], desc[UR60][R158.64], P2 ;  /* 0x0c0080009ede7fae */ /* 0x0005e8000912187c */
[----:B------:R3:W-:Y:S04]  /*14680*/  STL [R1+0x100], R4 ;  /* 0x0001000401007387 */ /* 0x0007e80000100800 */
[----:B------:R-:W4:Y:S01]  /*14690*/  LDL.LU R156, [R1+0x8] ;  /* 0x00000800019c7983 */ /* 0x000f220000300800 */
[----:B--2---:R-:W-:-:S03]  /*146a0*/  IMAD.MOV.U32 R158, RZ, RZ, R3 ;  /* 0x000000ffff9e7224 */ /* 0x004fc600078e0003 */
[----:B-1----:R-:W2:Y:S01]  /*146b0*/  LDL.LU R5, [R1+0xc] ;  /* 0x00000c0001057983 */ /* 0x002ea20000300800 */
[----:B------:R-:W-:-:S03]  /*146c0*/  IMAD.MOV.U32 R159, RZ, RZ, R4 ;  /* 0x000000ffff9f7224 */ /* 0x000fc600078e0004 */
[----:B---3--:R-:W3:Y:S04]  /*146d0*/  LDL.LU R4, [R1+0x10] ;  /* 0x0000100001047983 */ /* 0x008ee80000300800 */
[----:B------:R4:W-:Y:S02]  /*146e0*/  LDGSTS.E [R222+0xc00c], desc[UR60][R158.64], P1 ;  /* 0x0c00c0009ede7fae */ /* 0x0009e4000892187c */
[----:B----4-:R-:W-:Y:S02]  /*146f0*/  VIADD R222, R0, UR5 ;  /* 0x0000000500de7c36 */ /* 0x010fe40008000000 */
[----:B------:R-:W4:Y:S01]  /*14700*/  LDL.LU R0, [R1+0x14] ;  /* 0x0000140001007983 */ /* 0x000f220000300800 */
[C---:B------:R-:W-:Y:S02]  /*14710*/  ISETP.GT.AND P1, PT, R123.reuse, 0x18, PT ;  /* 0x000000187b00780c */ /* 0x040fe40003f24270 */
[----:B------:R-:W-:Y:S01]  /*14720*/  ISETP.GT.AND P2, PT, R123, 0x19, PT ;  /* 0x000000197b00780c */ /* 0x000fe20003f44270 */
[----:B------:R-:W3:Y:S01]  /*14730*/  LDL.LU R150, [R1+0x1c] ;  /* 0x00001c0001967983 */ /* 0x000ee20000300800 */
[----:B------:R-:W-:-:S02]  /*14740*/  SEL R159, RZ, 0x4, !P1 ;  /* 0x00000004ff9f7807 */ /* 0x000fc40004800000 */
[----:B------:R-:W-:Y:S01]  /*14750*/  SEL R158, RZ, 0x4, !P2 ;  /* 0x00000004ff9e7807 */ /* 0x000fe20005000000 */
[----:B------:R-:W3:Y:S01]  /*14760*/  LDL.LU R3, [R1+0x24] ;  /* 0x0000240001037983 */ /* 0x000ee20000300800 */
[----:B------:R-:W-:Y:S02]  /*14770*/  SEL R159, R159, RZ, !P0 ;  /* 0x000000ff9f9f7207 */ /* 0x000fe40004000000 */
[-C--:B------:R-:W-:Y:S02]  /*14780*/  IADD3 R109, P3, R109, R152.reuse, RZ ;  /* 0x000000986d6d7210 */ /* 0x080fe40007f7e0ff */
[----:B------:R-:W-:Y:S02]  /*14790*/  ISETP.NE.U32.AND P1, PT, R159, RZ, PT ;  /* 0x000000ff9f00720c */ /* 0x000fe40003f25070 */
[----:B------:R-:W-:Y:S01]  /*147a0*/  SEL R158, R158, RZ, !P0 ;  /* 0x000000ff9e9e7207 */ /* 0x000fe20004000000 */
[----:B------:R-:W-:Y:S01]  /*147b0*/  IMAD.X R115, R115, 0x1, R151, P3 ;  /* 0x0000000173737824 */ /* 0x000fe200018e0697 */
[----:B------:R-:W-:-:S02]  /*147c0*/  IADD3 R113, P4, R113, R152, RZ ;  /* 0x0000009871717210 */ /* 0x000fc40007f9e0ff */
[----:B------:R-:W-:Y:S01]  /*147d0*/  ISETP.NE.U32.AND P2, PT, R158, RZ, PT ;  /* 0x000000ff9e00720c */ /* 0x000fe20003f45070 */
[----:B------:R-:W-:Y:S02]  /*147e0*/  IMAD.MOV.U32 R158, RZ, RZ, R109 ;  /* 0x000000ffff9e7224 */ /* 0x000fe400078e006d */
[----:B------:R-:W-:Y:S02]  /*147f0*/  IMAD.MOV.U32 R159, RZ, RZ, R115 ;  /* 0x000000ffff9f7224 */ /* 0x000fe400078e0073 */
[----:B------:R-:W-:-:S03]  /*14800*/  IMAD.X R114, R114, 0x1, R151, P4 ;  /* 0x0000000172727824 */ /* 0x000fc600020e0697 */
[----:B------:R1:W-:Y:S01]  /*14810*/  LDGSTS.E [R222], desc[UR60][R158.64], P1 ;  /* 0x000000009ede7fae */ /* 0x0003e2000892187c */
[----:B------:R-:W-:Y:S02]  /*14820*/  ISETP.GT.AND P1, PT, R123, 0x1a, PT ;  /* 0x0000001a7b00780c */ /* 0x000fe40003f24270 */
[----:B-1----:R-:W-:Y:S01]  /*14830*/  MOV R158, R113 ;  /* 0x00000071009e7202 */ /* 0x002fe20000000f00 */
        /* <DEDUP_REMOVED lines=63> */
[----:B--2---:R-:W-:-:S05]  /*14c30*/  IADD3 R5, P3, R5, R152, RZ ;  /* 0x0000009805057210 */ /* 0x004fca0007f7e0ff */
[----:B------:R-:W-:Y:S01]  /*14c40*/  IMAD.X R156, R156, 0x1, R151, P3 ;  /* 0x000000019c9c7824 */ /* 0x000fe200018e0697 */
[----:B------:R-:W-:Y:S03]  /*14c50*/  STL [R1+0xc], R5 ;  /* 0x00000c0501007387 */ /* 0x000fe60000100800 */
[----:B------:R-:W-:Y:S01]  /*14c60*/  IMAD.MOV.U32 R159, RZ, RZ, R156 ;  /* 0x000000ffff9f7224 */ /* 0x000fe200078e009c */
[----:B------:R1:W-:Y:S01]  /*14c70*/  STL [R1+0x8], R156 ;  /* 0x0000089c01007387 */ /* 0x0003e20000100800 */
[----:B------:R-:W-:-:S05]  /*14c80*/  IMAD.MOV.U32 R158, RZ, RZ, R5 ;  /* 0x000000ffff9e7224 */ /* 0x000fca00078e0005 */
[----:B------:R2:W-:Y:S01]  /*14c90*/  LDGSTS.E [R222+0x8000], desc[UR60][R158.64], P2 ;  /* 0x080000009ede7fae */ /* 0x0005e2000912187c */
[----:B----4-:R-:W-:-:S05]  /*14ca0*/  IADD3 R0, P4, R0, R152, RZ ;  /* 0x0000009800007210 */ /* 0x010fca0007f9e0ff */
[----:B------:R-:W-:Y:S01]  /*14cb0*/  STL [R1+0x14], R0 ;  /* 0x0000140001007387 */ /* 0x000fe20000100800 */
[----:B---3--:R-:W-:-:S03]  /*14cc0*/  IMAD.X R4, R4, 0x1, R151, P4 ;  /* 0x0000000104047824 */ /* 0x008fc600020e0697 */
[----:B-1----:R-:W3:Y:S04]  /*14cd0*/  LDL.LU R156, [R1+0x18] ;  /* 0x00001800019c7983 */ /* 0x002ee80000300800 */
[----:B------:R1:W-:Y:S04]  /*14ce0*/  STL [R1+0x10], R4 ;  /* 0x0000100401007387 */ /* 0x0003e80000100800 */
[----:B------:R-:W4:Y:S01]  /*14cf0*/  LDL.LU R5, [R1+0x20] ;  /* 0x0000200001057983 */ /* 0x000f220000300800 */
[----:B--2---:R-:W-:Y:S02]  /*14d00*/  IMAD.MOV.U32 R158, RZ, RZ, R0 ;  /* 0x000000ffff9e7224 */ /* 0x004fe400078e0000 */
[----:B------:R-:W-:Y:S01]  /*14d10*/  IMAD.MOV.U32 R159, RZ, RZ, R4 ;  /* 0x000000ffff9f7224 */ /* 0x000fe200078e0004 */
[----:B------:R-:W-:-:S02]  /*14d20*/  IADD3 R150, P3, R150, R152, RZ ;  /* 0x0000009896967210 */ /* 0x000fc40007f7e0ff */
[----:B------:R-:W-:Y:S01]  /*14d30*/  IADD3 R3, P4, R3, R152, RZ ;  /* 0x0000009803037210 */ /* 0x000fe20007f9e0ff */
[----:B-1----:R-:W2:Y:S04]  /*14d40*/  LDL.LU R4, [R1+0x10c] ;  /* 0x00010c0001047983 */ /* 0x002ea80000300800 */
[----:B------:R1:W-:Y:S01]  /*14d50*/  LDGSTS.E [R222+0x8004], desc[UR60][R158.64], P1 ;  /* 0x080040009ede7fae */ /* 0x0003e2000892187c */
[----:B------:R-:W-:-:S03]  /*14d60*/  ISETP.GT.AND P1, PT, R123, 0x5a, PT ;  /* 0x0000005a7b00780c */ /* 0x000fc60003f24270 */
[----:B------:R-:W2:Y:S01]  /*14d70*/  LDL.LU R0, [R1+0x114] ;  /* 0x0001140001007983 */ /* 0x000ea20000300800 */
[----:B-1----:R-:W-:Y:S02]  /*14d80*/  SEL R158, RZ, 0x4, !P1 ;  /* 0x00000004ff9e7807 */ /* 0x002fe40004800000 */
[----:B------:R-:W-:Y:S02]  /*14d90*/  ISETP.GT.AND P1, PT, R123, 0x5b, PT ;  /* 0x0000005b7b00780c */ /* 0x000fe40003f24270 */
[----:B------:R-:W-:-:S04]  /*14da0*/  SEL R158, R158, RZ, !P0 ;  /* 0x000000ff9e9e7207 */ /* 0x000fc80004000000 */
[----:B------:R-:W-:Y:S02]  /*14db0*/  ISETP.NE.U32.AND P2, PT, R158, RZ, PT ;  /* 0x000000ff9e00720c */ /* 0x000fe40003f45070 */
[----:B------:R-:W-:Y:S01]  /*14dc0*/  SEL R158, RZ, 0x4, !P1 ;  /* 0x00000004ff9e7807 */ /* 0x000fe20004800000 */
[----:B------:R1:W-:Y:S03]  /*14dd0*/  STL [R1+0x1c], R150 ;  /* 0x00001c9601007387 */ /* 0x0003e60000100800 */
[----:B------:R-:W-:-:S04]  /*14de0*/  SEL R158, R158, RZ, !P0 ;  /* 0x000000ff9e9e7207 */ /* 0x000fc80004000000 */
[----:B------:R-:W-:Y:S01]  /*14df0*/  ISETP.NE.U32.AND P1, PT, R158, RZ, PT ;  /* 0x000000ff9e00720c */ /* 0x000fe20003f25070 */
[----:B------:R-:W-:Y:S02]  /*14e00*/  IMAD.MOV.U32 R158, RZ, RZ, R150 ;  /* 0x000000ffff9e7224 */ /* 0x000fe400078e0096 */
[----:B---3--:R-:W-:-:S05]  /*14e10*/  IMAD.X R156, R156, 0x1, R151, P3 ;  /* 0x000000019c9c7824 */ /* 0x008fca00018e0697 */
[----:B------:R3:W-:Y:S01]  /*14e20*/  STL [R1+0x18], R156 ;  /* 0x0000189c01007387 */ /* 0x0007e20000100800 */
[----:B----4-:R-:W-:-:S03]  /*14e30*/  IMAD.X R5, R5, 0x1, R151, P4 ;  /* 0x0000000105057824 */ /* 0x010fc600020e0697 */
[----:B------:R-:W-:Y:S04]  /*14e40*/  STL [R1+0x24], R3 ;  /* 0x0000240301007387 */ /* 0x000fe80000100800 */
[----:B-1----:R-:W4:Y:S01]  /*14e50*/  LDL.LU R150, [R1+0x108] ;  /* 0x0001080001967983 */ /* 0x002f220000300800 */
[----:B------:R-:W-:-:S03]  /*14e60*/  IMAD.MOV.U32 R159, RZ, RZ, R156 ;  /* 0x000000ffff9f7224 */ /* 0x000fc600078e009c */
[----:B------:R1:W-:Y:S04]  /*14e70*/  STL [R1+0x20], R5 ;  /* 0x0000200501007387 */ /* 0x0003e80000100800 */
[----:B---3--:R-:W3:Y:S04]  /*14e80*/  LDL.LU R156, [R1+0x110] ;  /* 0x00011000019c7983 */ /* 0x008ee80000300800 */
[----:B------:R2:W-:Y:S02]  /*14e90*/  LDGSTS.E [R222+0x8008], desc[UR60][R158.64], P2 ;  /* 0x080080009ede7fae */ /* 0x0005e4000912187c */
[----:B--2---:R-:W-:-:S02]  /*14ea0*/  IMAD.MOV.U32 R158, RZ, RZ, R3 ;  /* 0x000000ffff9e7224 */ /* 0x004fc400078e0003 */
[----:B------:R-:W-:Y:S01]  /*14eb0*/  IMAD.MOV.U32 R159, RZ, RZ, R5 ;  /* 0x000000ffff9f7224 */ /* 0x000fe200078e0005 */
[-C--:B------:R-:W-:Y:S01]  /*14ec0*/  IADD3 R4, P3, R4, R152.reuse, RZ ;  /* 0x0000009804047210 */ /* 0x080fe20007f7e0ff */
[----:B-1----:R-:W2:Y:S04]  /*14ed0*/  LDL.LU R5, [R1+0x11c] ;  /* 0x00011c0001057983 */ /* 0x002ea80000300800 */
[----:B------:R1:W-:Y:S01]  /*14ee0*/  LDGSTS.E [R222+0x800c], desc[UR60][R158.64], P1 ;  /* 0x0800c0009ede7fae */ /* 0x0003e2000892187c */
[----:B------:R-:W-:Y:S02]  /*14ef0*/  ISETP.GT.AND P1, PT, R123, 0x78, PT ;  /* 0x000000787b00780c */ /* 0x000fe40003f24270 */
[----:B------:R-:W-:Y:S01]  /*14f00*/  IADD3 R0, P4, R0, R152, RZ ;  /* 0x0000009800007210 */ /* 0x000fe20007f9e0ff */
[----:B------:R-:W2:Y:S01]  /*14f10*/  LDL.LU R3, [R1+0x124] ;  /* 0x0001240001037983 */ /* 0x000ea20000300800 */
[----:B-1----:R-:W-:-:S02]  /*14f20*/  SEL R158, RZ, 0x4, !P1 ;  /* 0x00000004ff9e7807 */ /* 0x002fc40004800000 */
[----:B------:R-:W-:Y:S02]  /*14f30*/  ISETP.GT.AND P1, PT, R123, 0x79, PT ;  /* 0x000000797b00780c */ /* 0x000fe40003f24270 */
[----:B------:R-:W-:-:S04]  /*14f40*/  SEL R158, R158, RZ, !P0 ;  /* 0x000000ff9e9e7207 */ /* 0x000fc80004000000 */
[----:B------:R-:W-:Y:S02]  /*14f50*/  ISETP.NE.U32.AND P2, PT, R158, RZ, PT ;  /* 0x000000ff9e00720c */ /* 0x000fe40003f45070 */
[----:B------:R-:W-:Y:S01]  /*14f60*/  SEL R158, RZ, 0x4, !P1 ;  /* 0x00000004ff9e7807 */ /* 0x000fe20004800000 */
[----:B------:R-:W-:Y:S03]  /*14f70*/  STL [R1+0x10c], R4 ;  /* 0x00010c0401007387 */ /* 0x000fe60000100800 */
[----:B------:R-:W-:-:S04]  /*14f80*/  SEL R158, R158, RZ, !P0 ;  /* 0x000000ff9e9e7207 */ /* 0x000fc80004000000 */
[----:B------:R-:W-:Y:S01]  /*14f90*/  ISETP.NE.U32.AND P1, PT, R158, RZ, PT ;  /* 0x000000ff9e00720c */ /* 0x000fe20003f25070 */
[----:B------:R-:W-:Y:S01]  /*14fa0*/  IMAD.MOV.U32 R158, RZ, RZ, R4 ;  /* 0x000000ffff9e7224 */ /* 0x000fe200078e0004 */
[----:B----4-:R-:W-:-:S05]  /*14fb0*/  IADD3.X R150, R150, R151, RZ, P3, !PT ;  /* 0x0000009796967210 */ /* 0x010fca0001ffe4ff */
[----:B------:R1:W-:Y:S01]  /*14fc0*/  STL [R1+0x108], R150 ;  /* 0x0001089601007387 */ /* 0x0003e20000100800 */
[----:B------:R-:W-:Y:S02]  /*14fd0*/  IMAD.MOV.U32 R159, RZ, RZ, R150 ;  /* 0x000000ffff9f7224 */ /* 0x000fe400078e0096 */
[----:B---3--:R-:W-:Y:S01]  /*14fe0*/  IMAD.X R156, R156, 0x1, R151, P4 ;  /* 0x000000019c9c7824 */ /* 0x008fe200020e0697 */
[----:B------:R3:W-:Y:S04]  /*14ff0*/  STL [R1+0x114], R0 ;  /* 0x0001140001007387 */ /* 0x0007e80000100800 */
[----:B------:R4:W-:Y:S04]  /*15000*/  LDGSTS.E [R222+0xc000], desc[UR60][R158.64], P2 ;  /* 0x0c0000009ede7fae */ /* 0x0009e8000912187c */
[----:B-1----:R-:W2:Y:S04]  /*15010*/  LDL.LU R150, [R1+0x118] ;  /* 0x0001180001967983 */ /* 0x002ea80000300800 */
[----:B------:R1:W-:Y:S04]  /*15020*/  STL [R1+0x110], R156 ;  /* 0x0001109c01007387 */ /* 0x0003e80000100800 */
[----:B------:R-:W2:Y:S01]  /*15030*/  LDL.LU R4, [R1+0x120] ;  /* 0x0001200001047983 */ /* 0x000ea20000300800 */
[----:B----4-:R-:W-:-:S03]  /*15040*/  IMAD.MOV.U32 R158, RZ, RZ, R0 ;  /* 0x000000ffff9e7224 */ /* 0x010fc600078e0000 */
[----:B---3--:R-:W3:Y:S01]  /*15050*/  LDL R0, [R1+0x73c] ;  /* 0x00073c0001007983 */ /* 0x008ee20000100800 */
[----:B------:R-:W-:-:S05]  /*15060*/  IMAD.MOV.U32 R159, RZ, RZ, R156 ;  /* 0x000000ffff9f7224 */ /* 0x000fca00078e009c */
[----:B------:R4:W-:Y:S01]  /*15070*/  LDGSTS.E [R222+0xc004], desc[UR60][R158.64], P1 ;  /* 0x0c0040009ede7fae */ /* 0x0009e2000892187c */
[----:B------:R-:W-:-:S04]  /*15080*/  ISETP.GT.AND P1, PT, R123, 0x7a, PT ;  /* 0x0000007a7b00780c */ /* 0x000fc80003f24270 */
[----:B----4-:R-:W-:Y:S02]  /*15090*/  SEL R158, RZ, 0x4, !P1 ;  /* 0x00000004ff9e7807 */ /* 0x010fe40004800000 */
[----:B------:R-:W-:Y:S02]  /*150a0*/  ISETP.GT.AND P1, PT, R123, 0x7b, PT ;  /* 0x0000007b7b00780c */ /* 0x000fe40003f24270 */
[----:B------:R-:W-:Y:S02]  /*150b0*/  SEL R158, R158, RZ, !P0 ;  /* 0x000000ff9e9e7207 */ /* 0x000fe40004000000 */
[----:B--2---:R-:W-:Y:S02]  /*150c0*/  IADD3 R5, P3, R5, R152, RZ ;  /* 0x0000009805057210 */ /* 0x004fe40007f7e0ff */
[----:B------:R-:W-:Y:S02]  /*150d0*/  ISETP.NE.U32.AND P2, PT, R158, RZ, PT ;  /* 0x000000ff9e00720c */ /* 0x000fe40003f45070 */
[----:B------:R-:W-:-:S02]  /*150e0*/  SEL R158, RZ, 0x4, !P1 ;  /* 0x00000004ff9e7807 */ /* 0x000fc40004800000 */
[----:B------:R-:W-:Y:S02]  /*150f0*/  IADD3 R3, P4, R3, R152, RZ ;  /* 0x0000009803037210 */ /* 0x000fe40007f9e0ff */
[----:B------:R-:W-:-:S04]  /*15100*/  SEL R158, R158, RZ, !P0 ;  /* 0x000000ff9e9e7207 */ /* 0x000fc80004000000 */
[----:B------:R-:W-:Y:S01]  /*15110*/  ISETP.NE.U32.AND P1, PT, R158, RZ, PT ;  /* 0x000000ff9e00720c */ /* 0x000fe20003f25070 */
[----:B------:R-:W-:Y:S01]  /*15120*/  IMAD.MOV.U32 R158, RZ, RZ, R5 ;  /* 0x000000ffff9e7224 */ /* 0x000fe200078e0005 */
[----:B------:R2:W-:Y:S01]  /*15130*/  STL [R1+0x11c], R5 ;  /* 0x00011c0501007387 */ /* 0x0005e20000100800 */
[----:B------:R-:W-:-:S04]  /*15140*/  IMAD.X R150, R150, 0x1, R151, P3 ;  /* 0x0000000196967824 */ /* 0x000fc800018e0697 */
[----:B------:R-:W-:Y:S01]  /*15150*/  IMAD.MOV.U32 R159, RZ, RZ, R150 ;  /* 0x000000ffff9f7224 */ /* 0x000fe200078e0096 */
[----:B------:R4:W-:Y:S01]  /*15160*/  STL [R1+0x118], R150 ;  /* 0x0001189601007387 */ /* 0x0009e20000100800 */
[----:B------:R-:W-:-:S03]  /*15170*/  IMAD.X R4, R4, 0x1, R151, P4 ;  /* 0x0000000104047824 */ /* 0x000fc600020e0697 */
[----:B------:R-:W-:Y:S04]  /*15180*/  STL [R1+0x124], R3 ;  /* 0x0001240301007387 */ /* 0x000fe80000100800 */
[----:B------:R2:W-:Y:S04]  /*15190*/  LDGSTS.E [R222+0xc008], desc[UR60][R158.64], P2 ;  /* 0x0c0080009ede7fae */ /* 0x0005e8000912187c */
[----:B------:R3:W-:Y:S04]  /*151a0*/  STL [R1+0x120], R4 ;  /* 0x0001200401007387 */ /* 0x0007e80000100800 */
[----:B-1----:R-:W3:Y:S01]  /*151b0*/  LDL.LU R156, [R1+0x28] ;  /* 0x00002800019c7983 */ /* 0x002ee20000300800 */
[----:B--2---:R-:W-:-:S03]  /*151c0*/  IMAD.MOV.U32 R158, RZ, RZ, R3 ;  /* 0x000000ffff9e7224 */ /* 0x004fc600078e0003 */
[----:B------:R-:W2:Y:S01]  /*151d0*/  LDL.LU R5, [R1+0x2c] ;  /* 0x00002c0001057983 */ /* 0x000ea20000300800 */
[----:B------:R-:W-:-:S03]  /*151e0*/  IMAD.MOV.U32 R159, RZ, RZ, R4 ;  /* 0x000000ffff9f7224 */ /* 0x000fc600078e0004 */
[----:B----4-:R-:W4:Y:S04]  /*151f0*/  LDL.LU R150, [R1+0x30] ;  /* 0x0000300001967983 */ /* 0x010f280000300800 */
[----:B------:R3:W-:Y:S02]  /*15200*/  LDGSTS.E [R222+0xc00c], desc[UR60][R158.64], P1 ;  /* 0x0c00c0009ede7fae */ /* 0x0007e4000892187c */
[----:B---3--:R-:W-:Y:S02]  /*15210*/  VIADD R222, R0, UR5 ;  /* 0x0000000500de7c36 */ /* 0x008fe40008000000 */
[----:B------:R-:W3:Y:S01]  /*15220*/  LDL.LU R0, [R1+0x34] ;  /* 0x0000340001007983 */ /* 0x000ee20000300800 */
[C---:B------:R-:W-:Y:S02]  /*15230*/  ISETP.GT.AND P1, PT, R123.reuse, 0x1c, PT ;  /* 0x0000001c7b00780c */ /* 0x040fe40003f24270 */
[----:B------:R-:W-:Y:S01]  /*15240*/  ISETP.GT.AND P2, PT, R123, 0x1d, PT ;  /* 0x0000001d7b00780c */ /* 0x000fe20003f44270 */
[----:B------:R-:W4:Y:S01]  /*15250*/  LDL.LU R4, [R1+0x3c] ;  /* 0x00003c0001047983 */ /* 0x000f220000300800 */
[----:B------:R-:W-:-:S02]  /*15260*/  SEL R159, RZ, 0x4, !P1 ;  /* 0x00000004ff9f7807 */ /* 0x000fc40004800000 */
[----:B------:R-:W-:Y:S01]  /*15270*/  IADD3 R116, P3, R116, R152, RZ ;  /* 0x0000009874747210 */ /* 0x000fe20007f7e0ff */
[----:B------:R-:W4:Y:S01]  /*15280*/  LDL.LU R3, [R1+0x44] ;  /* 0x0000440001037983 */ /* 0x000f220000300800 */
[----:B------:R-:W-:Y:S02]  /*15290*/  SEL R159, R159, RZ, !P0 ;  /* 0x000000ff9f9f7207 */ /* 0x000fe40004000000 */
[----:B------:R-:W-:Y:S02]  /*152a0*/  SEL R158, RZ, 0x4, !P2 ;  /* 0x00000004ff9e7807 */ /* 0x000fe40005000000 */
[----:B------:R-:W-:Y:S01]  /*152b0*/  ISETP.NE.U32.AND P1, PT, R159, RZ, PT ;  /* 0x000000ff9f00720c */ /* 0x000fe20003f25070 */
[----:B------:R-:W-:Y:S01]  /*152c0*/  IMAD.X R122, R122, 0x1, R151, P3 ;  /* 0x000000017a7a7824 */ /* 0x000fe200018e0697 */
[----:B------:R-:W-:-:S04]  /*152d0*/  SEL R158, R158, RZ, !P0 ;  /* 0x000000ff9e9e7207 */ /* 0x000fc80004000000 */
[----:B------:R-:W-:Y:S01]  /*152e0*/  ISETP.NE.U32.AND P2, PT, R158, RZ, PT ;  /* 0x000000ff9e00720c */ /* 0x000fe20003f45070 */
[----:B------:R-:W-:Y:S01]  /*152f0*/  IMAD.MOV.U32 R158, RZ, RZ, R116 ;  /* 0x000000ffff9e7224 */ /* 0x000fe200078e0074 */
[----:B------:R-:W-:Y:S02]  /*15300*/  MOV R159, R122 ;  /* 0x0000007a009f7202 */ /* 0x000fe40000000f00 */
[----:B------:R-:W-:-:S03]  /*15310*/  IADD3 R120, P4, R120, R152, RZ ;  /* 0x0000009878787210 */ /* 0x000fc60007f9e0ff */
        /* <DEDUP_REMOVED lines=70> */
[----:B---3--:R-:W-:-:S05]  /*15780*/  IADD3 R0, P4, R0, R152, RZ ;  /* 0x0000009800007210 */ /* 0x008fca0007f9e0ff */
[----:B------:R-:W-:Y:S01]  /*15790*/  STL [R1+0x34], R0 ;  /* 0x0000340001007387 */ /* 0x000fe20000100800 */
[----:B----4-:R-:W-:-:S03]  /*157a0*/  IMAD.X R150, R150, 0x1, R151, P4 ;  /* 0x0000000196967824 */ /* 0x010fc600020e0697 */
        /* <DEDUP_REMOVED lines=13> */
[----:B------:R-:W-:Y:S01]  /*15880*/  SEL R158, R158, RZ, !P0 ;  /* 0x000000ff9e9e7207 */ /* 0x000fe20004000000 */
[----:B------:R-:W-:Y:S03]  /*15890*/  STL [R1+0x3c], R4 ;  /* 0x00003c0401007387 */ /* 0x000fe60000100800 */
[----:B------:R-:W-:Y:S02]  /*158a0*/  ISETP.NE.U32.AND P2, PT, R158, RZ, PT ;  /* 0x000000ff9e00720c */ /* 0x000fe40003f45070 */
[----:B------:R-:W-:-:S04]  /*158b0*/  SEL R158, RZ, 0x4, !P1 ;  /* 0x00000004ff9e7807 */ /* 0x000fc80004800000 */
[----:B------:R-:W-:-:S04]  /*158c0*/  SEL R158, R158, RZ, !P0 ;  /* 0x000000ff9e9e7207 */ /* 0x000fc80004000000 */
[----:B------:R-:W-:Y:S01]  /*158d0*/  ISETP.NE.U32.AND P1, PT, R158, RZ, PT ;  /* 0x000000ff9e00720c */ /* 0x000fe20003f25070 */
[----:B------:R-:W-:Y:S02]  /*158e0*/  IMAD.MOV.U32 R158, RZ, RZ, R4 ;  /* 0x000000ffff9e7224 */ /* 0x000fe400078e0004 */
[----:B---3--:R-:W-:-:S04]  /*158f0*/  IMAD.X R156, R156, 0x1, R151, P3 ;  /* 0x000000019c9c7824 */ /* 0x008fc800018e0697 */
[----:B------:R-:W-:Y:S01]  /*15900*/  IMAD.MOV.U32 R159, RZ, RZ, R156 ;  /* 0x000000ffff9f7224 */ /* 0x000fe200078e009c */
[----:B------:R1:W-:Y:S01]  /*15910*/  STL [R1+0x38], R156 ;  /* 0x0000389c01007387 */ /* 0x0003e20000100800 */
[----:B----4-:R-:W-:-:S03]  /*15920*/  IMAD.X R5, R5, 0x1, R151, P4 ;  /* 0x0000000105057824 */ /* 0x010fc600020e0697 */
[----:B------:R3:W-:Y:S04]  /*15930*/  STL [R1+0x44], R3 ;  /* 0x0000440301007387 */ /* 0x0007e80000100800 */
[----:B------:R4:W-:Y:S04]  /*15940*/  LDGSTS.E [R222+0x8008], desc[UR60][R158.64], P2 ;  /* 0x080080009ede7fae */ /* 0x0009e8000912187c */
[----:B-1----:R-:W2:Y:S04]  /*15950*/  LDL.LU R156, [R1+0x128] ;  /* 0x00012800019c7983 */ /* 0x002ea80000300800 */
[----:B------:R1:W-:Y:S04]  /*15960*/  STL [R1+0x40], R5 ;  /* 0x0000400501007387 */ /* 0x0003e80000100800 */
[----:B------:R-:W2:Y:S01]  /*15970*/  LDL.LU R4, [R1+0x130] ;  /* 0x0001300001047983 */ /* 0x000ea20000300800 */
[----:B----4-:R-:W-:-:S02]  /*15980*/  IMAD.MOV.U32 R158, RZ, RZ, R3 ;  /* 0x000000ffff9e7224 */ /* 0x010fc400078e0003 */
[----:B------:R-:W-:Y:S01]  /*15990*/  IMAD.MOV.U32 R159, RZ, RZ, R5 ;  /* 0x000000ffff9f7224 */ /* 0x000fe200078e0005 */
[----:B---3--:R-:W3:Y:S04]  /*159a0*/  LDL.LU R3, [R1+0x13c] ;  /* 0x00013c0001037983 */ /* 0x008ee80000300800 */
[----:B------:R4:W-:Y:S01]  /*159b0*/  LDGSTS.E [R222+0x800c], desc[UR60][R158.64], P1 ;  /* 0x0800c0009ede7fae */ /* 0x0009e2000892187c */
[----:B------:R-:W-:Y:S02]  /*159c0*/  ISETP.GT.AND P1, PT, R123, 0x7c, PT ;  /* 0x0000007c7b00780c */ /* 0x000fe40003f24270 */
[----:B--2---:R-:W-:Y:S01]  /*159d0*/  IADD3 R150, P3, R150, R152, RZ ;  /* 0x0000009896967210 */ /* 0x004fe20007f7e0ff */
[----:B-1----:R-:W2:Y:S01]  /*159e0*/  LDL.LU R5, [R1+0x144] ;  /* 0x0001440001057983 */ /* 0x002ea20000300800 */
[----:B----4-:R-:W-:-:S02]  /*159f0*/  SEL R158, RZ, 0x4, !P1 ;  /* 0x00000004ff9e7807 */ /* 0x010fc40004800000 */
        /* <DEDUP_REMOVED lines=9> */
[----:B------:R-:W-:-:S05]  /*15a90*/  IMAD.X R156, R156, 0x1, R151, P3 ;  /* 0x000000019c9c7824 */ /* 0x000fca00018e0697 */
[----:B------:R4:W-:Y:S01]  /*15aa0*/  STL [R1+0x128], R156 ;  /* 0x0001289c01007387 */ /* 0x0009e20000100800 */
[----:B------:R-:W-:-:S03]  /*15ab0*/  IMAD.X R4, R4, 0x1, R151, P4 ;  /* 0x0000000104047824 */ /* 0x000fc600020e0697 */
[----:B------:R2:W-:Y:S01]  /*15ac0*/  STL [R1+0x134], R0 ;  /* 0x0001340001007387 */ /* 0x0005e20000100800 */
[----:B------:R-:W-:-:S03]  /*15ad0*/  MOV R159, R156 ;  /* 0x0000009c009f7202 */ /* 0x000fc60000000f00 */
[----:B-1----:R-:W2:Y:S04]  /*15ae0*/  LDL.LU R150, [R1+0x138] ;  /* 0x0001380001967983 */ /* 0x002ea80000300800 */
[----:B------:R1:W-:Y:S04]  /*15af0*/  STL [R1+0x130], R4 ;  /* 0x0001300401007387 */ /* 0x0003e80000100800 */
[----:B----4-:R-:W4:Y:S04]  /*15b00*/  LDL.LU R156, [R1+0x140] ;  /* 0x00014000019c7983 */ /* 0x010f280000300800 */
[----:B------:R3:W-:Y:S02]  /*15b10*/  LDGSTS.E [R222+0xc000], desc[UR60][R158.64], P2 ;  /* 0x0c0000009ede7fae */ /* 0x0007e4000912187c */
[----:B---3--:R-:W-:-:S02]  /*15b20*/  IMAD.MOV.U32 R158, RZ, RZ, R0 ;  /* 0x000000ffff9e7224 */ /* 0x008fc400078e0000 */
[----:B------:R-:W-:Y:S01]  /*15b30*/  IMAD.MOV.U32 R159, RZ, RZ, R4 ;  /* 0x000000ffff9f7224 */ /* 0x000fe200078e0004 */
[----:B------:R-:W-:Y:S01]  /*15b40*/  IADD3 R3, P3, R3, R152, RZ ;  /* 0x0000009803037210 */ /* 0x000fe20007f7e0ff */
[----:B--2---:R-:W2:Y:S04]  /*15b50*/  LDL.LU R0, [R1+0x14c] ;  /* 0x00014c0001007983 */ /* 0x004ea80000300800 */
[----:B------:R3:W-:Y:S01]  /*15b60*/  LDGSTS.E [R222+0xc004], desc[UR60][R158.64], P1 ;  /* 0x0c0040009ede7fae */ /* 0x0007e2000892187c */
[----:B------:R-:W-:-:S03]  /*15b70*/  ISETP.GT.AND P1, PT, R123, 0x7e, PT ;  /* 0x0000007e7b00780c */ /* 0x000fc60003f24270 */
[----:B-1----:R-:W2:Y:S01]  /*15b80*/  LDL.LU R4, [R1+0x18c] ;  /* 0x00018c0001047983 */ /* 0x002ea20000300800 */
[----:B---3--:R-:W-:Y:S02]  /*15b90*/  SEL R158, RZ, 0x4, !P1 ;  /* 0x00000004ff9e7807 */ /* 0x008fe40004800000 */
[----:B------:R-:W-:Y:S02]  /*15ba0*/  ISETP.GT.AND P1, PT, R123, 0x7f, PT ;  /* 0x0000007f7b00780c */ /* 0x000fe40003f24270 */
[----:B------:R-:W-:-:S04]  /*15bb0*/  SEL R158, R158, RZ, !P0 ;  /* 0x000000ff9e9e7207 */ /* 0x000fc80004000000 */
[----:B------:R-:W-:Y:S02]  /*15bc0*/  ISETP.NE.U32.AND P2, PT, R158, RZ, PT ;  /* 0x000000ff9e00720c */ /* 0x000fe40003f45070 */
[----:B------:R-:W-:-:S04]  /*15bd0*/  SEL R158, RZ, 0x4, !P1 ;  /* 0x00000004ff9e7807 */ /* 0x000fc80004800000 */
[----:B------:R-:W-:Y:S01]  /*15be0*/  SEL R158, R158, RZ, !P0 ;  /* 0x000000ff9e9e7207 */ /* 0x000fe20004000000 */
[----:B------:R1:W-:Y:S03]  /*15bf0*/  STL [R1+0x13c], R3 ;  /* 0x00013c0301007387 */ /* 0x0003e60000100800 */
[----:B------:R-:W-:Y:S01]  /*15c00*/  ISETP.NE.U32.AND P1, PT, R158, RZ, PT ;  /* 0x000000ff9e00720c */ /* 0x000fe20003f25070 */
[----:B------:R-:W-:Y:S02]  /*15c10*/  IMAD.MOV.U32 R158, RZ, RZ, R3 ;  /* 0x000000ffff9e7224 */ /* 0x000fe400078e0003 */
[----:B-1----:R-:W1:Y:S01]  /*15c20*/  S2R R3, SR_TID.X ;  /* 0x0000000000037919 */ /* 0x002e620000002100 */
[----:B------:R-:W-:Y:S02]  /*15c30*/  IADD3 R5, P4, R5, R152, RZ ;  /* 0x0000009805057210 */ /* 0x000fe40007f9e0ff */
[----:B-1----:R-:W-:Y:S01]  /*15c40*/  LOP3.LUT R3, R3, 0x7f, RZ, 0xc0, !PT ;  /* 0x0000007f03037812 */ /* 0x002fe200078ec0ff */
[----:B------:R-:W-:-:S04]  /*15c50*/  IMAD.X R150, R150, 0x1, R151, P3 ;  /* 0x0000000196967824 */ /* 0x000fc800018e0697 */
[----:B------:R-:W-:Y:S01]  /*15c60*/  IMAD.MOV.U32 R159, RZ, RZ, R150 ;  /* 0x000000ffff9f7224 */ /* 0x000fe200078e0096 */
[----:B------:R1:W-:Y:S01]  /*15c70*/  STL [R1+0x138], R150 ;  /* 0x0001389601007387 */ /* 0x0003e20000100800 */
[----:B----4-:R-:W-:-:S03]  /*15c80*/  IMAD.X R156, R156, 0x1, R151, P4 ;  /* 0x000000019c9c7824 */ /* 0x010fc600020e0697 */
[----:B------:R-:W-:Y:S04]  /*15c90*/  STL [R1+0x144], R5 ;  /* 0x0001440501007387 */ /* 0x000fe80000100800 */
[----:B------:R3:W-:Y:S04]  /*15ca0*/  LDGSTS.E [R222+0xc008], desc[UR60][R158.64], P2 ;  /* 0x0c0080009ede7fae */ /* 0x0007e8000912187c */
[----:B-1----:R-:W4:Y:S04]  /*15cb0*/  LDL.LU R150, [R1+0x148] ;  /* 0x0001480001967983 */ /* 0x002f280000300800 */
[----:B------:R1:W-:Y:S04]  /*15cc0*/  STL [R1+0x140], R156 ;  /* 0x0001409c01007387 */ /* 0x0003e80000100800 */
[----:B------:R-:W4:Y:S01]  /*15cd0*/  LDL.LU R157, [R1+0x188] ;  /* 0x00018800019d7983 */ /* 0x000f220000300800 */
[----:B---3--:R-:W-:-:S02]  /*15ce0*/  IMAD.MOV.U32 R158, RZ, RZ, R5 ;  /* 0x000000ffff9e7224 */ /* 0x008fc400078e0005 */
[----:B------:R-:W-:Y:S02]  /*15cf0*/  IMAD.MOV.U32 R159, RZ, RZ, R156 ;  /* 0x000000ffff9f7224 */ /* 0x000fe400078e009c */
[----:B-1----:R-:W3:Y:S04]  /*15d00*/  LDL.LU R156, [R1+0x1c8] ;  /* 0x0001c800019c7983 */ /* 0x002ee80000300800 */
[----:B------:R1:W-:Y:S01]  /*15d10*/  LDGSTS.E [R222+0xc00c], desc[UR60][R158.64], P1 ;  /* 0x0c00c0009ede7fae */ /* 0x0003e2000892187c */
[----:B------:R-:W-:-:S03]  /*15d20*/  ISETP.GE.AND P1, PT, R3, R123, PT ;  /* 0x0000007b0300720c */ /* 0x000fc60003f26270 */
[----:B------:R-:W3:Y:S01]  /*15d30*/  LDL.LU R3, [R1+0x1cc] ;  /* 0x0001cc0001037983 */ /* 0x000ee20000300800 */
[----:B--2---:R-:W-:Y:S01]  /*15d40*/  IADD3 R4, P2, R4, R154, RZ ;  /* 0x0000009a04047210 */ /* 0x004fe20007f5e0ff */
[----:B------:R-:W-:Y:S02]  /*15d50*/  ULEA UR5, UR4, UR11, 0xf ;  /* 0x0000000b04057291 */ /* 0x000fe4000f8e783f */
[----:B------:R-:W0:Y:S04]  /*15d60*/  LDGDEPBAR ;  /* 0x00000000000079af */ /* 0x000e280000000000 */
[----:B------:R-:W2:Y:S04]  /*15d70*/  LDL.LU R222, [R1+0x208] ;  /* 0x0002080001de7983 */ /* 0x000ea80000300800 */
[----:B------:R-:W2:Y:S01]  /*15d80*/  LDL.LU R5, [R1+0x20c] ;  /* 0x00020c0001057983 */ /* 0x000ea20000300800 */
[----:B------:R-:W-:-:S02]  /*15d90*/  SEL R123, RZ, 0x4, P1 ;  /* 0x00000004ff7b7807 */ /* 0x000fc40000800000 */
[----:B------:R-:W-:Y:S02]  /*15da0*/  IADD3 R0, P1, R0, R154, RZ ;  /* 0x0000009a00007210 */ /* 0x000fe40007f3e0ff */
[----:B------:R-:W-:-:S04]  /*15db0*/  SEL R123, R123, RZ, !P0 ;  /* 0x000000ff7b7b7207 */ /* 0x000fc80004000000 */
[----:B------:R-:W-:Y:S01]  /*15dc0*/  ISETP.NE.U32.AND P0, PT, R123, RZ, PT ;  /* 0x000000ff7b00720c */ /* 0x000fe20003f05070 */
[----:B------:R4:W-:Y:S01]  /*15dd0*/  STL [R1+0x14c], R0 ;  /* 0x00014c0001007387 */ /* 0x0009e20000100800 */
[----:B------:R-:W-:Y:S02]  /*15de0*/  VIADD R123, R2, UR5 ;  /* 0x00000005027b7c36 */ /* 0x000fe40008000000 */
[----:B-1----:R-:W-:Y:S02]  /*15df0*/  IMAD.MOV.U32 R158, RZ, RZ, R0 ;  /* 0x000000ffff9e7224 */ /* 0x002fe400078e0000 */
[----:B----4-:R-:W-:-:S04]  /*15e00*/  IMAD.X R150, R150, 0x1, R153, P1 ;  /* 0x0000000196967824 */ /* 0x010fc800008e0699 */
[----:B------:R-:W-:Y:S01]  /*15e10*/  IMAD.MOV.U32 R159, RZ, RZ, R150 ;  /* 0x000000ffff9f7224 */ /* 0x000fe200078e0096 */
[----:B------:R1:W-:Y:S01]  /*15e20*/  STL [R1+0x148], R150 ;  /* 0x0001489601007387 */ /* 0x0003e20000100800 */
[----:B------:R-:W-:-:S03]  /*15e30*/  IMAD.X R157, R157, 0x1, R153, P2 ;  /* 0x000000019d9d7824 */ /* 0x000fc600010e0699 */
[----:B------:R4:W-:Y:S04]  /*15e40*/  STL [R1+0x18c], R4 ;  /* 0x00018c0401007387 */ /* 0x0009e80000100800 */
[----:B------:R4:W-:Y:S04]  /*15e50*/  STL [R1+0x188], R157 ;  /* 0x0001889d01007387 */ /* 0x0009e80000100800 */
[----:B------:R-:W4:Y:S04]  /*15e60*/  LDL.LU R0, [R1+0x24c] ;  /* 0x00024c0001007983 */ /* 0x000f280000300800 */
[----:B------:R2:W-:Y:S01]  /*15e70*/  LDGSTS.E [R123+0x30000], desc[UR60][R158.64], P0 ;  /* 0x300000009e7b7fae */ /* 0x0005e2000812187c */
[----:B---3--:R-:W-:-:S03]  /*15e80*/  IADD3 R3, P1, R3, R154, RZ ;  /* 0x0000009a03037210 */ /* 0x008fc60007f3e0ff */
[----:B-1----:R-:W3:Y:S01]  /*15e90*/  LDL.LU R150, [R1+0x28c] ;  /* 0x00028c0001967983 */ /* 0x002ee20000300800 */
[----:B------:R-:W-:Y:S01]  /*15ea0*/  IADD3.X R156, R156, R153, RZ, P1, !PT ;  /* 0x000000999c9c7210 */ /* 0x000fe20000ffe4ff */
[----:B--2---:R-:W-:Y:S01]  /*15eb0*/  IMAD.MOV.U32 R158, RZ, RZ, R4 ;  /* 0x000000ffff9e7224 */ /* 0x004fe200078e0004 */
[----:B------:R-:W-:Y:S01]  /*15ec0*/  IADD3 R5, P2, R5, R154, RZ ;  /* 0x0000009a05057210 */ /* 0x000fe20007f5e0ff */
[----:B------:R-:W-:Y:S01]  /*15ed0*/  IMAD.MOV.U32 R159, RZ, RZ, R157 ;  /* 0x000000ffff9f7224 */ /* 0x000fe200078e009d */
[----:B----4-:R-:W2:Y:S04]  /*15ee0*/  LDL.LU R4, [R1+0x248] ;  /* 0x0002480001047983 */ /* 0x010ea80000300800 */
[----:B------:R-:W4:Y:S01]  /*15ef0*/  LDL.LU R157, [R1+0x288] ;  /* 0x00028800019d7983 */ /* 0x000f220000300800 */
[----:B------:R-:W-:-:S03]  /*15f00*/  IMAD.X R222, R222, 0x1, R153, P2 ;  /* 0x00000001dede7824 */ /* 0x000fc600010e0699 */
[----:B------:R1:W-:Y:S04]  /*15f10*/  LDGSTS.E [R123+0x30400], desc[UR60][R158.64], P0 ;  /* 0x304000009e7b7fae */ /* 0x0003e8000812187c */
[----:B------:R-:W-:Y:S04]  /*15f20*/  STL [R1+0x1cc], R3 ;  /* 0x0001cc0301007387 */ /* 0x000fe80000100800 */
[----:B------:R1:W-:Y:S02]  /*15f30*/  STL [R1+0x1c8], R156 ;  /* 0x0001c89c01007387 */ /* 0x0003e40000100800 */
[----:B-1----:R-:W-:-:S02]  /*15f40*/  IMAD.MOV.U32 R158, RZ, RZ, R3 ;  /* 0x000000ffff9e7224 */ /* 0x002fc400078e0003 */
[----:B------:R-:W-:Y:S01]  /*15f50*/  STL [R1+0x20c], R5 ;  /* 0x00020c0501007387 */ /* 0x000fe20000100800 */
[----:B------:R-:W-:-:S03]  /*15f60*/  IMAD.MOV.U32 R159, RZ, RZ, R156 ;  /* 0x000000ffff9f7224 */ /* 0x000fc600078e009c */
[----:B------:R-:W4:Y:S04]  /*15f70*/  LDL.LU R156, [R1+0x2cc] ;  /* 0x0002cc00019c7983 */ /* 0x000f280000300800 */
[----:B------:R1:W-:Y:S04]  /*15f80*/  STL [R1+0x208], R222 ;  /* 0x000208de01007387 */ /* 0x0003e80000100800 */
[----:B------:R1:W-:Y:S04]  /*15f90*/  LDGSTS.E [R123+0x30800], desc[UR60][R158.64], P0 ;  /* 0x308000009e7b7fae */ /* 0x0003e8000812187c */
[----:B------:R-:W4:Y:S01]  /*15fa0*/  LDL.LU R3, [R1+0x30c] ;  /* 0x00030c0001037983 */ /* 0x000f220000300800 */
[----:B-1----:R-:W-:-:S03]  /*15fb0*/  IMAD.MOV.U32 R159, RZ, RZ, R222 ;  /* 0x000000ffff9f7224 */ /* 0x002fc600078e00de */
[----:B------:R-:W4:Y:S01]  /*15fc0*/  LDL.LU R222, [R1+0x2c8] ;  /* 0x0002c80001de7983 */ /* 0x000f220000300800 */
[----:B------:R-:W-:-:S03]  /*15fd0*/  IMAD.MOV.U32 R158, RZ, RZ, R5 ;  /* 0x000000ffff9e7224 */ /* 0x000fc600078e0005 */
[----:B------:R-:W4:Y:S04]  /*15fe0*/  LDL.LU R5, [R1+0x308] ;  /* 0x0003080001057983 */ /* 0x000f280000300800 */
[----:B------:R1:W-:Y:S01]  /*15ff0*/  LDGSTS.E [R123+0x30c00], desc[UR60][R158.64], P0 ;  /* 0x30c000009e7b7fae */ /* 0x0003e2000812187c */
[----:B------:R-:W-:-:S05]  /*16000*/  IADD3 R0, P1, R0, R154, RZ ;  /* 0x0000009a00007210 */ /* 0x000fca0007f3e0ff */
[----:B-1----:R-:W-:Y:S01]  /*16010*/  IMAD.MOV.U32 R158, RZ, RZ, R0 ;  /* 0x000000ffff9e7224 */ /* 0x002fe200078e0000 */
[----:B---3--:R-:W-:Y:S01]  /*16020*/  IADD3 R150, P2, R150, R154, RZ ;  /* 0x0000009a96967210 */ /* 0x008fe20007f5e0ff */
[----:B------:R1:W-:Y:S01]  /*16030*/  STL [R1+0x24c], R0 ;  /* 0x00024c0001007387 */ /* 0x0003e20000100800 */
[----:B--2---:R-:W-:-:S04]  /*16040*/  IMAD.X R4, R4, 0x1, R153, P1 ;  /* 0x0000000104047824 */ /* 0x004fc800008e0699 */
[----:B------:R-:W-:Y:S02]  /*16050*/  IMAD.MOV.U32 R159, RZ, RZ, R4 ;  /* 0x000000ffff9f7224 */ /* 0x000fe400078e0004 */
[----:B----4-:R-:W-:Y:S01]  /*16060*/  IMAD.X R157, R157, 0x1, R153, P2 ;  /* 0x000000019d9d7824 */ /* 0x010fe200010e0699 */
[----:B------:R2:W-:Y:S04]  /*16070*/  STL [R1+0x248], R4 ;  /* 0x0002480401007387 */ /* 0x0005e80000100800 */
[----:B------:R3:W-:Y:S04]  /*16080*/  STL [R1+0x28c], R150 ;  /* 0x00028c9601007387 */ /* 0x0007e80000100800 */
[----:B------:R4:W-:Y:S04]  /*16090*/  LDGSTS.E [R123+0x31000], desc[UR60][R158.64], P0 ;  /* 0x310000009e7b7fae */ /* 0x0009e8000812187c */
[----:B-1----:R-:W3:Y:S01]  /*160a0*/  LDL.LU R0, [R1+0x154] ;  /* 0x0001540001007983 */ /* 0x002ee20000300800 */
[----:B------:R-:W-:Y:S01]  /*160b0*/  IADD3 R156, P1, R156, R154, RZ ;  /* 0x0000009a9c9c7210 */ /* 0x000fe20007f3e0ff */
[----:B----4-:R-:W-:-:S02]  /*160c0*/  IMAD.MOV.U32 R158, RZ, RZ, R150 ;  /* 0x000000ffff9e7224 */ /* 0x010fc400078e0096 */
[----:B------:R1:W-:Y:S01]  /*160d0*/  STL [R1+0x288], R157 ;  /* 0x0002889d01007387 */ /* 0x0003e20000100800 */
[----:B------:R-:W-:-:S03]  /*160e0*/  IMAD.MOV.U32 R159, RZ, RZ, R157 ;  /* 0x000000ffff9f7224 */ /* 0x000fc600078e009d */
[----:B--2---:R-:W2:Y:S04]  /*160f0*/  LDL.LU R4, [R1+0x194] ;  /* 0x0001940001047983 */ /* 0x004ea80000300800 */
[----:B---3--:R-:W3:Y:S01]  /*16100*/  LDL.LU R150, [R1+0x150] ;  /* 0x0001500001967983 */ /* 0x008ee20000300800 */
[----:B------:R-:W-:-:S03]  /*16110*/  IADD3 R3, P2, R3, R154, RZ ;  /* 0x0000009a03037210 */ /* 0x000fc60007f5e0ff */
[----:B------:R4:W-:Y:S04]  /*16120*/  LDGSTS.E [R123+0x31400], desc[UR60][R158.64], P0 ;  /* 0x314000009e7b7fae */ /* 0x0009e8000812187c */
[----:B-1----:R-:W3:Y:S01]  /*16130*/  LDL.LU R157, [R1+0x190] ;  /* 0x00019000019d7983 */ /* 0x002ee20000300800 */
[----:B------:R-:W-:-:S03]  /*16140*/  IMAD.X R222, R222, 0x1, R153, P1 ;  /* 0x00000001dede7824 */ /* 0x000fc600008e0699 */
[----:B------:R1:W-:Y:S01]  /*16150*/  STL [R1+0x2cc], R156 ;  /* 0x0002cc9c01007387 */ /* 0x0003e20000100800 */
[----:B------:R-:W-:Y:S02]  /*16160*/  IMAD.X R5, R5, 0x1, R153, P2 ;  /* 0x0000000105057824 */ /* 0x000fe400010e0699 */
[----:B----4-:R-:W-:Y:S02]  /*16170*/  IMAD.MOV.U32 R158, RZ, RZ, R156 ;  /* 0x000000ffff9e7224 */ /* 0x010fe400078e009c */
[----:B------:R-:W-:Y:S01]  /*16180*/  IMAD.MOV.U32 R159, RZ, RZ, R222 ;  /* 0x000000ffff9f7224 */ /* 0x000fe200078e00de */
[----:B------:R-:W-:Y:S04]  /*16190*/  STL [R1+0x2c8], R222 ;  /* 0x0002c8de01007387 */ /* 0x000fe80000100800 */
[----:B------:R4:W-:Y:S04]  /*161a0*/  STL [R1+0x30c], R3 ;  /* 0x00030c0301007387 */ /* 0x0009e80000100800 */
[----:B------:R4:W-:Y:S04]  /*161b0*/  LDGSTS.E [R123+0x31800], desc[UR60][R158.64], P0 ;  /* 0x318000009e7b7fae */ /* 0x0009e8000812187c */
[----:B------:R4:W-:Y:S04]  /*161c0*/  STL [R1+0x308], R5 ;  /* 0x0003080501007387 */ /* 0x0009e80000100800 */
[----:B-1----:R-:W3:Y:S01]  /*161d0*/  LDL.LU R156, [R1+0x1d0] ;  /* 0x0001d000019c7983 */ /* 0x002ee20000300800 */
[----:B----4-:R-:W-:-:S03]  /*161e0*/  MOV R158, R3 ;  /* 0x00000003009e7202 */ /* 0x010fc60000000f00 */
[----:B------:R-:W4:Y:S01]  /*161f0*/  LDL.LU R3, [R1+0x1d4] ;  /* 0x0001d40001037983 */ /* 0x000f220000300800 */
[----:B------:R-:W-:-:S03]  /*16200*/  IMAD.MOV.U32 R159, RZ, RZ, R5 ;  /* 0x000000ffff9f7224 */ /* 0x000fc600078e0005 */
[----:B------:R-:W4:Y:S04]  /*16210*/  LDL.LU R222, [R1+0x210] ;  /* 0x0002100001de7983 */ /* 0x000f280000300800 */
[----:B------:R-:W4:Y:S04]  /*16220*/  LDL.LU R5, [R1+0x214] ;  /* 0x0002140001057983 */ /* 0x000f280000300800 */
[----:B------:R1:W-:Y:S02]  /*16230*/  LDGSTS.E [R123+0x31c00], desc[UR60][R158.64], P0 ;  /* 0x31c000009e7b7fae */ /* 0x0003e4000812187c */
[----:B-1----:R-:W-:-:S05]  /*16240*/  LOP3.LUT R159, R2, 0x10, RZ, 0x3c, !PT ;  /* 0x00000010029f7812 */ /* 0x002fca00078e3cff */
[----:B------:R-:W-:Y:S01]  /*16250*/  VIADD R123, R159, UR5 ;  /* 0x000000059f7b7c36 */ /* 0x000fe20008000000 */
[----:B------:R-:W-:-:S05]  /*16260*/  IADD3 R0, P1, R0, R154, RZ ;  /* 0x0000009a00007210 */ /* 0x000fca0007f3e0ff */
[----:B------:R1:W-:Y:S01]  /*16270*/  STL [R1+0x154], R0 ;  /* 0x0001540001007387 */ /* 0x0003e20000100800 */
[----:B--2---:R-:W-:Y:S01]  /*16280*/  IADD3 R4, P2, R4, R154, RZ ;  /* 0x0000009a04047210 */ /* 0x004fe20007f5e0ff */
[--C-:B---3--:R-:W-:Y:S02]  /*16290*/  IMAD.X R150, R150, 0x1, R153.reuse, P1 ;  /* 0x0000000196967824 */ /* 0x108fe400008e0699 */
[----:B------:R-:W-:Y:S02]  /*162a0*/  IMAD.MOV.U32 R158, RZ, RZ, R0 ;  /* 0x000000ffff9e7224 */ /* 0x000fe400078e0000 */
[----:B------:R-:W-:Y:S01]  /*162b0*/  IMAD.MOV.U32 R159, RZ, RZ, R150 ;  /* 0x000000ffff9f7224 */ /* 0x000fe200078e0096 */
[----:B------:R2:W-:Y:S01]  /*162c0*/  STL [R1+0x150], R150 ;  /* 0x0001509601007387 */ /* 0x0005e20000100800 */
[----:B------:R-:W-:-:S03]  /*162d0*/  IMAD.X R157, R157, 0x1, R153, P2 ;  /* 0x000000019d9d7824 */ /* 0x000fc600010e0699 */
[----:B------:R3:W-:Y:S04]  /*162e0*/  STL [R1+0x194], R4 ;  /* 0x0001940401007387 */ /* 0x0007e80000100800 */
[----:B------:R3:W-:Y:S04]  /*162f0*/  STL [R1+0x190], R157 ;  /* 0x0001909d01007387 */ /* 0x0007e80000100800 */
[----:B-1----:R-:W4:Y:S04]  /*16300*/  LDL.LU R0, [R1+0x254] ;  /* 0x0002540001007983 */ /* 0x002f280000300800 */
[----:B------:R1:W-:Y:S04]  /*16310*/  LDGSTS.E [R123+0x30080], desc[UR60][R158.64], P0 ;  /* 0x300800009e7b7fae */ /* 0x0003e8000812187c */
[----:B--2---:R-:W2:Y:S01]  /*16320*/  LDL.LU R150, [R1+0x294] ;  /* 0x0002940001967983 */ /* 0x004ea20000300800 */
[----:B-1----:R-:W-:-:S02]  /*16330*/  IMAD.MOV.U32 R158, RZ, RZ, R4 ;  /* 0x000000ffff9e7224 */ /* 0x002fc400078e0004 */
[----:B------:R-:W-:Y:S01]  /*16340*/  IMAD.MOV.U32 R159, RZ, RZ, R157 ;  /* 0x000000ffff9f7224 */ /* 0x000fe200078e009d */
[----:B---3--:R-:W3:Y:S04]  /*16350*/  LDL.LU R4, [R1+0x250] ;  /* 0x0002500001047983 */ /* 0x008ee80000300800 */
[----:B------:R-:W3:Y:S01]  /*16360*/  LDL.LU R157, [R1+0x290] ;  /* 0x00029000019d7983 */ /* 0x000ee20000300800 */
[----:B----4-:R-:W-:-:S03]  /*16370*/  IADD3 R3, P1, R3, R154, RZ ;  /* 0x0000009a03037210 */ /* 0x010fc60007f3e0ff */
[----:B------:R1:W-:Y:S02]  /*16380*/  LDGSTS.E [R123+0x30480], desc[UR60][R158.64], P0 ;  /* 0x304800009e7b7fae */ /* 0x0003e4000812187c */
[--C-:B------:R-:W-:Y:S01]  /*16390*/  IMAD.X R156, R156, 0x1, R153.reuse, P1 ;  /* 0x000000019c9c7824 */ /* 0x100fe200008e0699 */
[----:B------:R-:W-:Y:S01]  /*163a0*/  IADD3 R5, P2, R5, R154, RZ ;  /* 0x0000009a05057210 */ /* 0x000fe20007f5e0ff */
[----:B------:R-:W-:Y:S04]  /*163b0*/  STL [R1+0x1d4], R3 ;  /* 0x0001d40301007387 */ /* 0x000fe80000100800 */
[----:B------:R-:W-:Y:S01]  /*163c0*/  IMAD.X R222, R222, 0x1, R153, P2 ;  /* 0x00000001dede7824 */ /* 0x000fe200010e0699 */
[----:B------:R4:W-:Y:S01]  /*163d0*/  STL [R1+0x1d0], R156 ;  /* 0x0001d09c01007387 */ /* 0x0009e20000100800 */
[----:B-1----:R-:W-:-:S02]  /*163e0*/  IMAD.MOV.U32 R158, RZ, RZ, R3 ;  /* 0x000000ffff9e7224 */ /* 0x002fc400078e0003 */
[----:B------:R-:W-:Y:S01]  /*163f0*/  IMAD.MOV.U32 R159, RZ, RZ, R156 ;  /* 0x000000ffff9f7224 */ /* 0x000fe200078e009c */
[----:B------:R-:W-:Y:S04]  /*16400*/  STL [R1+0x214], R5 ;  /* 0x0002140501007387 */ /* 0x000fe80000100800 */
[----:B------:R1:W-:Y:S04]  /*16410*/  LDGSTS.E [R123+0x30880], desc[UR60][R158.64], P0 ;  /* 0x308800009e7b7fae */ /* 0x0003e8000812187c */
[----:B----4-:R-:W4:Y:S04]  /*16420*/  LDL.LU R156, [R1+0x2d4] ;  /* 0x0002d400019c7983 */ /* 0x010f280000300800 */
[----:B------:R1:W-:Y:S04]  /*16430*/  STL [R1+0x210], R222 ;  /* 0x000210de01007387 */ /* 0x0003e80000100800 */
[----:B------:R-:W4:Y:S01]  /*16440*/  LDL.LU R3, [R1+0x314] ;  /* 0x0003140001037983 */ /* 0x000f220000300800 */
[----:B-1----:R-:W-:-:S02]  /*16450*/  IMAD.MOV.U32 R159, RZ, RZ, R222 ;  /* 0x000000ffff9f7224 */ /* 0x002fc400078e00de */
[----:B------:R-:W-:Y:S01]  /*16460*/  IMAD.MOV.U32 R158, RZ, RZ, R5 ;  /* 0x000000ffff9e7224 */ /* 0x000fe200078e0005 */
[----:B------:R-:W4:Y:S04]  /*16470*/  LDL.LU R222, [R1+0x2d0] ;  /* 0x0002d00001de7983 */ /* 0x000f280000300800 */
[----:B------:R-:W4:Y:S04]  /*16480*/  LDL.LU R5, [R1+0x310] ;  /* 0x0003100001057983 */ /* 0x000f280000300800 */
[----:B------:R1:W-:Y:S01]  /*16490*/  LDGSTS.E [R123+0x30c80], desc[UR60][R158.64], P0 ;  /* 0x30c800009e7b7fae */ /* 0x0003e2000812187c */
[----:B------:R-:W-:-:S05]  /*164a0*/  IADD3 R0, P1, R0, R154, RZ ;  /* 0x0000009a00007210 */ /* 0x000fca0007f3e0ff */
[----:B-1----:R-:W-:Y:S01]  /*164b0*/  IMAD.MOV.U32 R158, RZ, RZ, R0 ;  /* 0x000000ffff9e7224 */ /* 0x002fe200078e0000 */
[----:B--2---:R-:W-:Y:S01]  /*164c0*/  IADD3 R150, P2, R150, R154, RZ ;  /* 0x0000009a96967210 */ /* 0x004fe20007f5e0ff */
[----:B------:R1:W-:Y:S01]  /*164d0*/  STL [R1+0x254], R0 ;  /* 0x0002540001007387 */ /* 0x0003e20000100800 */
[----:B---3--:R-:W-:-:S04]  /*164e0*/  IMAD.X R4, R4, 0x1, R153, P1 ;  /* 0x0000000104047824 */ /* 0x008fc800008e0699 */
[----:B------:R-:W-:Y:S01]  /*164f0*/  IMAD.MOV.U32 R159, RZ, RZ, R4 ;  /* 0x000000ffff9f7224 */ /* 0x000fe200078e0004 */
[----:B------:R-:W-:Y:S01]  /*16500*/  IADD3.X R157, R157, R153, RZ, P2, !PT ;  /* 0x000000999d9d7210 */ /* 0x000fe200017fe4ff */
[----:B------:R2:W-:Y:S04]  /*16510*/  STL [R1+0x250], R4 ;  /* 0x0002500401007387 */ /* 0x0005e80000100800 */
[----:B------:R3:W-:Y:S04]  /*16520*/  STL [R1+0x294], R150 ;  /* 0x0002949601007387 */ /* 0x0007e80000100800 */
[----:B------:R2:W-:Y:S04]  /*16530*/  LDGSTS.E [R123+0x31080], desc[UR60][R158.64], P0 ;  /* 0x310800009e7b7fae */ /* 0x0005e8000812187c */
[----:B-1----:R-:W4:Y:S04]  /*16540*/  LDL.LU R0, [R1+0x15c] ;  /* 0x00015c0001007983 */ /* 0x002f280000300800 */
[----:B------:R1:W-:Y:S01]  /*16550*/  STL [R1+0x290], R157 ;  /* 0x0002909d01007387 */ /* 0x0003e20000100800 */
[----:B--2---:R-:W-:-:S03]  /*16560*/  IMAD.MOV.U32 R158, RZ, RZ, R150 ;  /* 0x000000ffff9e7224 */ /* 0x004fc600078e0096 */
[----:B------:R-:W2:Y:S01]  /*16570*/  LDL.LU R4, [R1+0x19c] ;  /* 0x00019c0001047983 */ /* 0x000ea20000300800 */
[----:B------:R-:W-:-:S03]  /*16580*/  IMAD.MOV.U32 R159, RZ, RZ, R157 ;  /* 0x000000ffff9f7224 */ /* 0x000fc600078e009d */
[----:B---3--:R-:W3:Y:S01]  /*16590*/  LDL.LU R150, [R1+0x158] ;  /* 0x0001580001967983 */ /* 0x008ee20000300800 */
[----:B----4-:R-:W-:-:S03]  /*165a0*/  IADD3 R156, P1, R156, R154, RZ ;  /* 0x0000009a9c9c7210 */ /* 0x010fc60007f3e0ff */
[----:B------:R4:W-:Y:S04]  /*165b0*/  LDGSTS.E [R123+0x31480], desc[UR60][R158.64], P0 ;  /* 0x314800009e7b7fae */ /* 0x0009e8000812187c */
[----:B-1----:R-:W3:Y:S01]  /*165c0*/  LDL.LU R157, [R1+0x198] ;  /* 0x00019800019d7983 */ /* 0x002ee20000300800 */
[----:B------:R-:W-:Y:S01]  /*165d0*/  IADD3 R3, P2, R3, R154, RZ ;  /* 0x0000009a03037210 */ /* 0x000fe20007f5e0ff */
[--C-:B------:R-:W-:Y:S02]  /*165e0*/  IMAD.X R222, R222, 0x1, R153.reuse, P1 ;  /* 0x00000001dede7824 */ /* 0x100fe400008e0699 */
[----:B----4-:R-:W-:Y:S02]  /*165f0*/  IMAD.MOV.U32 R158, RZ, RZ, R156 ;  /* 0x000000ffff9e7224 */ /* 0x010fe400078e009c */
[----:B------:R-:W-:-:S02]  /*16600*/  IMAD.X R5, R5, 0x1, R153, P2 ;  /* 0x0000000105057824 */ /* 0x000fc400010e0699 */
[----:B------:R-:W-:Y:S01]  /*16610*/  IMAD.MOV.U32 R159, RZ, RZ, R222 ;  /* 0x000000ffff9f7224 */ /* 0x000fe200078e00de */
[----:B------:R1:W-:Y:S04]  /*16620*/  STL [R1+0x2d4], R156 ;  /* 0x0002d49c01007387 */ /* 0x0003e80000100800 */
[----:B------:R-:W-:Y:S04]  /*16630*/  STL [R1+0x2d0], R222 ;  /* 0x0002d0de01007387 */ /* 0x000fe80000100800 */
[----:B------:R4:W-:Y:S04]  /*16640*/  STL [R1+0x314], R3 ;  /* 0x0003140301007387 */ /* 0x0009e80000100800 */
[----:B------:R4:W-:Y:S04]  /*16650*/  LDGSTS.E [R123+0x31880], desc[UR60][R158.64], P0 ;  /* 0x318800009e7b7fae */ /* 0x0009e8000812187c */
[----:B------:R4:W-:Y:S04]  /*16660*/  STL [R1+0x310], R5 ;  /* 0x0003100501007387 */ /* 0x0009e80000100800 */
[----:B-1----:R-:W3:Y:S01]  /*16670*/  LDL.LU R156, [R1+0x1d8] ;  /* 0x0001d800019c7983 */ /* 0x002ee20000300800 */
[----:B----4-:R-:W-:-:S03]  /*16680*/  IMAD.MOV.U32 R158, RZ, RZ, R3 ;  /* 0x000000ffff9e7224 */ /* 0x010fc600078e0003 */
[----:B------:R-:W4:Y:S01]  /*16690*/  LDL.LU R3, [R1+0x1dc] ;  /* 0x0001dc0001037983 */ /* 0x000f220000300800 */
[----:B------:R-:W-:-:S03]  /*166a0*/  IMAD.MOV.U32 R159, RZ, RZ, R5 ;  /* 0x000000ffff9f7224 */ /* 0x000fc600078e0005 */
[----:B------:R-:W4:Y:S04]  /*166b0*/  LDL.LU R222, [R1+0x218] ;  /* 0x0002180001de7983 */ /* 0x000f280000300800 */
[----:B------:R-:W4:Y:S04]  /*166c0*/  LDL.LU R5, [R1+0x21c] ;  /* 0x00021c0001057983 */ /* 0x000f280000300800 */
[----:B------:R1:W-:Y:S02]  /*166d0*/  LDGSTS.E [R123+0x31c80], desc[UR60][R158.64], P0 ;  /* 0x31c800009e7b7fae */ /* 0x0003e4000812187c */
[----:B-1----:R-:W-:-:S05]  /*166e0*/  LOP3.LUT R159, R2, 0x20, RZ, 0x3c, !PT ;  /* 0x00000020029f7812 */ /* 0x002fca00078e3cff */
[----:B------:R-:W-:Y:S01]  /*166f0*/  VIADD R123, R159, UR5 ;  /* 0x000000059f7b7c36 */ /* 0x000fe20008000000 */
[-C--:B------:R-:W-:Y:S02]  /*16700*/  IADD3 R0, P1, R0, R154.reuse, RZ ;  /* 0x0000009a00007210 */ /* 0x080fe40007f3e0ff */
[----:B--2---:R-:W-:-:S03]  /*16710*/  IADD3 R4, P2, R4, R154, RZ ;  /* 0x0000009a04047210 */ /* 0x004fc60007f5e0ff */
[--C-:B---3--:R-:W-:Y:S01]  /*16720*/  IMAD.X R150, R150, 0x1, R153.reuse, P1 ;  /* 0x0000000196967824 */ /* 0x108fe200008e0699 */
[----:B------:R1:W-:Y:S01]  /*16730*/  STL [R1+0x15c], R0 ;  /* 0x00015c0001007387 */ /* 0x0003e20000100800 */
        /* <DEDUP_REMOVED lines=9> */
[----:B-1----:R-:W-:Y:S01]  /*167d0*/  MOV R158, R4 ;  /* 0x00000004009e7202 */ /* 0x002fe20000000f00 */
[----:B------:R-:W-:-:S02]  /*167e0*/  IMAD.MOV.U32 R159, RZ, RZ, R157 ;  /* 0x000000ffff9f7224 */ /* 0x000fc400078e009d */
[----:B---3--:R-:W3:Y:S04]  /*167f0*/  LDL.LU R4, [R1+0x258] ;  /* 0x0002580001047983 */ /* 0x008ee80000300800 */
[----:B------:R-:W3:Y:S04]  /*16800*/  LDL.LU R157, [R1+0x298] ;  /* 0x00029800019d7983 */ /* 0x000ee80000300800 */
[----:B------:R1:W-:Y:S01]  /*16810*/  LDGSTS.E [R123+0x30500], desc[UR60][R158.64], P0 ;  /* 0x305000009e7b7fae */ /* 0x0003e2000812187c */
[----:B----4-:R-:W-:-:S05]  /*16820*/  IADD3 R3, P1, R3, R154, RZ ;  /* 0x0000009a03037210 */ /* 0x010fca0007f3e0ff */
[----:B------:R-:W-:Y:S01]  /*16830*/  IMAD.X R156, R156, 0x1, R153, P1 ;  /* 0x000000019c9c7824 */ /* 0x000fe200008e0699 */
[----:B------:R-:W-:Y:S01]  /*16840*/  IADD3 R5, P2, R5, R154, RZ ;  /* 0x0000009a05057210 */ /* 0x000fe20007f5e0ff */
[----:B------:R-:W-:Y:S01]  /*16850*/  STL [R1+0x1dc], R3 ;  /* 0x0001dc0301007387 */ /* 0x000fe20000100800 */
[----:B-1----:R-:W-:Y:S02]  /*16860*/  IMAD.MOV.U32 R158, RZ, RZ, R3 ;  /* 0x000000ffff9e7224 */ /* 0x002fe400078e0003 */
[----:B------:R-:W-:Y:S01]  /*16870*/  IMAD.MOV.U32 R159, RZ, RZ, R156 ;  /* 0x000000ffff9f7224 */ /* 0x000fe200078e009c */
[----:B------:R1:W-:Y:S01]  /*16880*/  STL [R1+0x1d8], R156 ;  /* 0x0001d89c01007387 */ /* 0x0003e20000100800 */
[----:B------:R-:W-:-:S03]  /*16890*/  IMAD.X R222, R222, 0x1, R153, P2 ;  /* 0x00000001dede7824 */ /* 0x000fc600010e0699 */
[----:B------:R-:W-:Y:S04]  /*168a0*/  STL [R1+0x21c], R5 ;  /* 0x00021c0501007387 */ /* 0x000fe80000100800 */
[----:B------:R4:W-:Y:S04]  /*168b0*/  LDGSTS.E [R123+0x30900], desc[UR60][R158.64], P0 ;  /* 0x309000009e7b7fae */ /* 0x0009e8000812187c */
[----:B-1----:R-:W3:Y:S04]  /*168c0*/  LDL.LU R156, [R1+0x2dc] ;  /* 0x0002dc00019c7983 */ /* 0x002ee80000300800 */
[----:B------:R1:W-:Y:S04]  /*168d0*/  STL [R1+0x218], R222 ;  /* 0x000218de01007387 */ /* 0x0003e80000100800 */
[----:B------:R-:W3:Y:S01]  /*168e0*/  LDL.LU R3, [R1+0x31c] ;  /* 0x00031c0001037983 */ /* 0x000ee20000300800 */
[----:B----4-:R-:W-:-:S02]  /*168f0*/  IMAD.MOV.U32 R159, RZ, RZ, R222 ;  /* 0x000000ffff9f7224 */ /* 0x010fc400078e00de */
[----:B------:R-:W-:Y:S01]  /*16900*/  IMAD.MOV.U32 R158, RZ, RZ, R5 ;  /* 0x000000ffff9e7224 */ /* 0x000fe200078e0005 */
[----:B-1----:R-:W4:Y:S04]  /*16910*/  LDL.LU R222, [R1+0x2d8] ;  /* 0x0002d80001de7983 */ /* 0x002f280000300800 */
[----:B------:R-:W4:Y:S04]  /*16920*/  LDL.LU R5, [R1+0x318] ;  /* 0x0003180001057983 */ /* 0x000f280000300800 */
[----:B------:R1:W-:Y:S01]  /*16930*/  LDGSTS.E [R123+0x30d00], desc[UR60][R158.64], P0 ;  /* 0x30d000009e7b7fae */ /* 0x0003e2000812187c */
[----:B------:R-:W-:-:S05]  /*16940*/  IADD3 R0, P1, R0, R154, RZ ;  /* 0x0000009a00007210 */ /* 0x000fca0007f3e0ff */
[----:B-1----:R-:W-:Y:S01]  /*16950*/  IMAD.MOV.U32 R158, RZ, RZ, R0 ;  /* 0x000000ffff9e7224 */ /* 0x002fe200078e0000 */
[----:B--2---:R-:W-:Y:S01]  /*16960*/  IADD3 R150, P2, R150, R154, RZ ;  /* 0x0000009a96967210 */ /* 0x004fe20007f5e0ff */
[----:B------:R1:W-:Y:S01]  /*16970*/  STL [R1+0x25c], R0 ;  /* 0x00025c0001007387 */ /* 0x0003e20000100800 */
[----:B---3--:R-:W-:-:S04]  /*16980*/  IMAD.X R4, R4, 0x1, R153, P1 ;  /* 0x0000000104047824 */ /* 0x008fc800008e0699 */
[----:B------:R-:W-:Y:S02]  /*16990*/  IMAD.MOV.U32 R159, RZ, RZ, R4 ;  /* 0x000000ffff9f7224 */ /* 0x000fe400078e0004 */
[----:B------:R-:W-:Y:S01]  /*169a0*/  IMAD.X R157, R157, 0x1, R153, P2 ;  /* 0x000000019d9d7824 */ /* 0x000fe200010e0699 */
        /* <DEDUP_REMOVED lines=8> */
[----:B---3--:R-:W3:Y:S04]  /*16a30*/  LDL.LU R150, [R1+0x160] ;  /* 0x0001600001967983 */ /* 0x008ee80000300800 */
[----:B------:R4:W-:Y:S01]  /*16a40*/  LDGSTS.E [R123+0x31500], desc[UR60][R158.64], P0 ;  /* 0x315000009e7b7fae */ /* 0x0009e2000812187c */
[----:B------:R-:W-:-:S03]  /*16a50*/  IADD3 R156, P1, R156, R154, RZ ;  /* 0x0000009a9c9c7210 */ /* 0x000fc60007f3e0ff */
[----:B-1----:R-:W3:Y:S01]  /*16a60*/  LDL.LU R157, [R1+0x1a0] ;  /* 0x0001a000019d7983 */ /* 0x002ee20000300800 */
[----:B------:R-:W-:Y:S02]  /*16a70*/  IADD3 R3, P2, R3, R154, RZ ;  /* 0x0000009a03037210 */ /* 0x000fe40007f5e0ff */
[----:B----4-:R-:W-:Y:S01]  /*16a80*/  MOV R158, R156 ;  /* 0x0000009c009e7202 */ /* 0x010fe20000000f00 */
[--C-:B------:R-:W-:Y:S01]  /*16a90*/  IMAD.X R222, R222, 0x1, R153.reuse, P1 ;  /* 0x00000001dede7824 */ /* 0x100fe200008e0699 */
[----:B------:R1:W-:Y:S01]  /*16aa0*/  STL [R1+0x2dc], R156 ;  /* 0x0002dc9c01007387 */ /* 0x0003e20000100800 */
[----:B------:R-:W-:Y:S02]  /*16ab0*/  IMAD.X R5, R5, 0x1, R153, P2 ;  /* 0x0000000105057824 */ /* 0x000fe400010e0699 */
[----:B------:R-:W-:Y:S01]  /*16ac0*/  IMAD.MOV.U32 R159, RZ, RZ, R222 ;  /* 0x000000ffff9f7224 */ /* 0x000fe200078e00de */
        /* <DEDUP_REMOVED lines=44> */
[----:B----4-:R-:W-:Y:S01]  /*16d90*/  MOV R159, R222 ;  /* 0x000000de009f7202 */ /* 0x010fe20000000f00 */
[----:B------:R-:W-:-:S02]  /*16da0*/  IMAD.MOV.U32 R158, RZ, RZ, R5 ;  /* 0x000000ffff9e7224 */ /* 0x000fc400078e0005 */
        /* <DEDUP_REMOVED lines=22> */
[----:B------:R-:W-:Y:S01]  /*16f10*/  IADD3 R3, P2, R3, R154, RZ ;  /* 0x0000009a03037210 */ /* 0x000fe20007f5e0ff */
[----:B----4-:R-:W-:Y:S02]  /*16f20*/  IMAD.MOV.U32 R158, RZ, RZ, R156 ;  /* 0x000000ffff9e7224 */ /* 0x010fe400078e009c */
        /* <DEDUP_REMOVED lines=21> */
[----:B------:R-:W-:Y:S02]  /*17080*/  MOV R158, R0 ;  /* 0x00000000009e7202 */ /* 0x000fe40000000f00 */
        /* <DEDUP_REMOVED lines=26> */
[----:B----4-:R-:W-:-:S03]  /*17230*/  IMAD.MOV.U32 R159, RZ, RZ, R222 ;  /* 0x000000ffff9f7224 */ /* 0x010fc600078e00de */
[----:B-1----:R-:W4:Y:S01]  /*17240*/  LDL.LU R222, [R1+0x2e8] ;  /* 0x0002e80001de7983 */ /* 0x002f220000300800 */
[----:B------:R-:W-:-:S03]  /*17250*/  IMAD.MOV.U32 R158, RZ, RZ, R5 ;  /* 0x000000ffff9e7224 */ /* 0x000fc600078e0005 */
        /* <DEDUP_REMOVED lines=22> */
[----:B----4-:R-:W-:Y:S01]  /*173c0*/  IMAD.MOV.U32 R158, RZ, RZ, R156 ;  /* 0x000000ffff9e7224 */ /* 0x010fe200078e009c */
[----:B------:R-:W-:Y:S01]  /*173d0*/  IADD3.X R222, R222, R153, RZ, P1, !PT ;  /* 0x00000099dede7210 */ /* 0x000fe20000ffe4ff */
[----:B------:R1:W-:Y:S02]  /*173e0*/  STL [R1+0x2ec], R156 ;  /* 0x0002ec9c01007387 */ /* 0x0003e40000100800 */
        /* <DEDUP_REMOVED lines=38> */
[----:B------:R-:W-:Y:S01]  /*17650*/  MOV R159, R156 ;  /* 0x0000009c009f7202 */ /* 0x000fe20000000f00 */
[----:B------:R-:W-:Y:S01]  /*17660*/  IMAD.X R222, R222, 0x1, R153, P2 ;  /* 0x00000001dede7824 */ /* 0x000fe200010e0699 */
[----:B------:R1:W-:Y:S04]  /*17670*/  STL [R1+0x1f0], R156 ;  /* 0x0001f09c01007387 */ /* 0x0003e80000100800 */
        /* <DEDUP_REMOVED lines=50> */
[----:B---3--:R-:W-:Y:S01]  /*179a0*/  IMAD.X R150, R150, 0x1, R153, P1 ;  /* 0x0000000196967824 */ /* 0x008fe200008e0699 */
[----:B------:R1:W-:Y:S01]  /*179b0*/  STL [R1+0x17c], R0 ;  /* 0x00017c0001007387 */ /* 0x0003e20000100800 */
[----:B------:R-:W-:Y:S02]  /*179c0*/  IMAD.MOV.U32 R158, RZ, RZ, R0 ;  /* 0x000000ffff9e7224 */ /* 0x000fe400078e0000 */
[----:B------:R-:W-:Y:S01]  /*179d0*/  IMAD.MOV.U32 R159, RZ, RZ, R150 ;  /* 0x000000ffff9f7224 */ /* 0x000fe200078e0096 */
[----:B------:R2:W-:Y:S01]  /*179e0*/  STL [R1+0x178], R150 ;  /* 0x0001789601007387 */ /* 0x0005e20000100800 */
[----:B------:R-:W-:-:S03]  /*179f0*/  IADD3.X R157, R157, R153, RZ, P2, !PT ;  /* 0x000000999d9d7210 */ /* 0x000fc600017fe4ff */
[----:B------:R-:W-:Y:S04]  /*17a00*/  STL [R1+0x1bc], R4 ;  /* 0x0001bc0401007387 */ /* 0x000fe80000100800 */
[----:B------:R3:W-:Y:S04]  /*17a10*/  STL [R1+0x1b8], R157 ;  /* 0x0001b89d01007387 */ /* 0x0007e80000100800 */
[----:B-1----:R-:W4:Y:S04]  /*17a20*/  LDL.LU R0, [R1+0x27c] ;  /* 0x00027c0001007983 */ /* 0x002f280000300800 */
[----:B------:R1:W-:Y:S04]  /*17a30*/  LDGSTS.E [R123+0x30300], desc[UR60][R158.64], P0 ;  /* 0x303000009e7b7fae */ /* 0x0003e8000812187c */
[----:B--2---:R-:W2:Y:S01]  /*17a40*/  LDL.LU R150, [R1+0x2bc] ;  /* 0x0002bc0001967983 */ /* 0x004ea20000300800 */
[----:B-1----:R-:W-:-:S02]  /*17a50*/  IMAD.MOV.U32 R158, RZ, RZ, R4 ;  /* 0x000000ffff9e7224 */ /* 0x002fc400078e0004 */
[----:B------:R-:W-:Y:S02]  /*17a60*/  IMAD.MOV.U32 R159, RZ, RZ, R157 ;  /* 0x000000ffff9f7224 */ /* 0x000fe400078e009d */
        /* <DEDUP_REMOVED lines=24> */
[----:B---3--:R-:W-:-:S04]  /*17bf0*/  IMAD.X R157, R157, 0x1, R153, P1 ;  /* 0x000000019d9d7824 */ /* 0x008fc800008e0699 */
[----:B------:R-:W-:Y:S02]  /*17c00*/  IMAD.MOV.U32 R159, RZ, RZ, R157 ;  /* 0x000000ffff9f7224 */ /* 0x000fe400078e009d */
[----:B------:R-:W-:-:S03]  /*17c10*/  IMAD.X R4, R4, 0x1, R153, P2 ;  /* 0x0000000104047824 */ /* 0x000fc600010e0699 */
[----:B------:R1:W-:Y:S04]  /*17c20*/  LDGSTS.E [R123+0x31300], desc[UR60][R158.64], P0 ;  /* 0x313000009e7b7fae */ /* 0x0003e8000812187c */
[----:B------:R-:W-:Y:S04]  /*17c30*/  STL [R1+0x27c], R0 ;  /* 0x00027c0001007387 */ /* 0x000fe80000100800 */
[----:B------:R2:W-:Y:S01]  /*17c40*/  STL [R1+0x278], R157 ;  /* 0x0002789d01007387 */ /* 0x0005e20000100800 */
[----:B-1----:R-:W-:Y:S01]  /*17c50*/  MOV R158, R150 ;  /* 0x00000096009e7202 */ /* 0x002fe20000000f00 */
[----:B------:R-:W-:-:S02]  /*17c60*/  IMAD.MOV.U32 R159, RZ, RZ, R4 ;  /* 0x000000ffff9f7224 */ /* 0x000fc400078e0004 */
[----:B------:R-:W-:Y:S04]  /*17c70*/  STL [R1+0x2bc], R150 ;  /* 0x0002bc9601007387 */ /* 0x000fe80000100800 */
[----:B--2---:R-:W2:Y:S04]  /*17c80*/  LDL.LU R157, [R1+0x184] ;  /* 0x00018400019d7983 */ /* 0x004ea80000300800 */
[----:B------:R1:W-:Y:S01]  /*17c90*/  LDGSTS.E [R123+0x31700], desc[UR60][R158.64], P0 ;  /* 0x317000009e7b7fae */ /* 0x0003e2000812187c */
[----:B------:R-:W-:-:S03]  /*17ca0*/  IADD3 R156, P1, R156, R154, RZ ;  /* 0x0000009a9c9c7210 */ /* 0x000fc60007f3e0ff */
[----:B------:R3:W-:Y:S02]  /*17cb0*/  STL [R1+0x2b8], R4 ;  /* 0x0002b80401007387 */ /* 0x0007e40000100800 */
[----:B-1----:R-:W-:Y:S02]  /*17cc0*/  IMAD.MOV.U32 R158, RZ, RZ, R156 ;  /* 0x000000ffff9e7224 */ /* 0x002fe400078e009c */
[----:B------:R-:W2:Y:S01]  /*17cd0*/  LDL.LU R0, [R1+0x1c4] ;  /* 0x0001c40001007983 */ /* 0x000ea20000300800 */
[----:B------:R-:W-:-:S03]  /*17ce0*/  IADD3 R3, P2, R3, R154, RZ ;  /* 0x0000009a03037210 */ /* 0x000fc60007f5e0ff */
[----:B---3--:R-:W5:Y:S01]  /*17cf0*/  LDL.LU R4, [R1+0x774] ;  /* 0x0007740001047983 */ /* 0x008f620000300800 */
[----:B----4-:R-:W-:-:S03]  /*17d00*/  IMAD.X R222, R222, 0x1, R153, P1 ;  /* 0x00000001dede7824 */ /* 0x010fc600008e0699 */
[----:B------:R-:W3:Y:S01]  /*17d10*/  LDL.LU R150, [R1+0x1c0] ;  /* 0x0001c00001967983 */ /* 0x000ee20000300800 */
[----:B------:R-:W-:Y:S02]  /*17d20*/  IMAD.MOV.U32 R159, RZ, RZ, R222 ;  /* 0x000000ffff9f7224 */ /* 0x000fe400078e00de */
[----:B------:R-:W-:Y:S01]  /*17d30*/  IMAD.X R5, R5, 0x1, R153, P2 ;  /* 0x0000000105057824 */ /* 0x000fe200010e0699 */
[----:B------:R1:W-:Y:S04]  /*17d40*/  STL [R1+0x2fc], R156 ;  /* 0x0002fc9c01007387 */ /* 0x0003e80000100800 */
[----:B------:R4:W-:Y:S04]  /*17d50*/  STL [R1+0x2f8], R222 ;  /* 0x0002f8de01007387 */ /* 0x0009e80000100800 */
[----:B------:R4:W-:Y:S04]  /*17d60*/  LDGSTS.E [R123+0x31b00], desc[UR60][R158.64], P0 ;  /* 0x31b000009e7b7fae */ /* 0x0009e8000812187c */
[----:B------:R-:W-:Y:S04]  /*17d70*/  STL [R1+0x33c], R3 ;  /* 0x00033c0301007387 */ /* 0x000fe80000100800 */
[----:B-1----:R-:W3:Y:S01]  /*17d80*/  LDL.LU R156, [R1+0x204] ;  /* 0x00020400019c7983 */ /* 0x002ee20000300800 */
[----:B----4-:R-:W-:-:S02]  /*17d90*/  IMAD.MOV.U32 R158, RZ, RZ, R3 ;  /* 0x000000ffff9e7224 */ /* 0x010fc400078e0003 */
[----:B------:R-:W-:Y:S01]  /*17da0*/  IMAD.MOV.U32 R159, RZ, RZ, R5 ;  /* 0x000000ffff9f7224 */ /* 0x000fe200078e0005 */
[----:B------:R1:W-:Y:S04]  /*17db0*/  STL [R1+0x338], R5 ;  /* 0x0003380501007387 */ /* 0x0003e80000100800 */
[----:B------:R-:W4:Y:S04]  /*17dc0*/  LDL.LU R222, [R1+0x244] ;  /* 0x0002440001de7983 */ /* 0x000f280000300800 */
[----:B------:R1:W-:Y:S04]  /*17dd0*/  LDGSTS.E [R123+0x31f00], desc[UR60][R158.64], P0 ;  /* 0x31f000009e7b7fae */ /* 0x0003e8000812187c */
[----:B-1----:R-:W5:Y:S04]  /*17de0*/  LDL.LU R5, [R1+0x770] ;  /* 0x0007700001057983 */ /* 0x002f680000300800 */
[----:B------:R-:W4:Y:S04]  /*17df0*/  LDL.LU R3, [R1+0x240] ;  /* 0x0002400001037983 */ /* 0x000f280000300800 */
[----:B------:R-:W4:Y:S01]  /*17e00*/  LDL.LU R159, [R1+0x180] ;  /* 0x00018000019f7983 */ /* 0x000f220000300800 */
[----:B------:R-:W-:-:S05]  /*17e10*/  LOP3.LUT R158, R2, 0x70, RZ, 0x3c, !PT ;  /* 0x00000070029e7812 */ /* 0x000fca00078e3cff */
[----:B------:R-:W-:Y:S01]  /*17e20*/  VIADD R123, R158, UR5 ;  /* 0x000000059e7b7c36 */ /* 0x000fe20008000000 */
[----:B--2---:R-:W-:-:S05]  /*17e30*/  IADD3 R157, P1, R157, R154, RZ ;  /* 0x0000009a9d9d7210 */ /* 0x004fca0007f3e0ff */
[----:B------:R-:W-:Y:S01]  /*17e40*/  IMAD.MOV.U32 R158, RZ, RZ, R157 ;  /* 0x000000ffff9e7224 */ /* 0x000fe200078e009d */
[----:B------:R1:W-:Y:S01]  /*17e50*/  STL [R1+0x184], R157 ;  /* 0x0001849d01007387 */ /* 0x0003e20000100800 */
[----:B------:R-:W-:-:S05]  /*17e60*/  IADD3 R0, P2, R0, R154, RZ ;  /* 0x0000009a00007210 */ /* 0x000fca0007f5e0ff */
[--C-:B---3--:R-:W-:Y:S02]  /*17e70*/  IMAD.X R150, R150, 0x1, R153.reuse, P2 ;  /* 0x0000000196967824 */ /* 0x108fe400010e0699 */
[----:B----4-:R-:W-:-:S05]  /*17e80*/  IMAD.X R159, R159, 0x1, R153, P1 ;  /* 0x000000019f9f7824 */ /* 0x010fca00008e0699 */
[----:B------:R2:W-:Y:S04]  /*17e90*/  STL [R1+0x180], R159 ;  /* 0x0001809f01007387 */ /* 0x0005e80000100800 */
[----:B------:R3:W-:Y:S04]  /*17ea0*/  LDGSTS.E [R123+0x30380], desc[UR60][R158.64], P0 ;  /* 0x303800009e7b7fae */ /* 0x0007e8000812187c */
[----:B------:R-:W-:Y:S04]  /*17eb0*/  STL [R1+0x1c4], R0 ;  /* 0x0001c40001007387 */ /* 0x000fe80000100800 */
[----:B------:R4:W-:Y:S01]  /*17ec0*/  STL [R1+0x1c0], R150 ;  /* 0x0001c09601007387 */ /* 0x0009e20000100800 */
[----:B---3--:R-:W-:-:S03]  /*17ed0*/  IMAD.MOV.U32 R158, RZ, RZ, R0 ;  /* 0x000000ffff9e7224 */ /* 0x008fc600078e0000 */
[----:B-1----:R-:W3:Y:S01]  /*17ee0*/  LDL.LU R157, [R1+0x2c4] ;  /* 0x0002c400019d7983 */ /* 0x002ee20000300800 */
[----:B--2---:R-:W-:-:S03]  /*17ef0*/  IMAD.MOV.U32 R159, RZ, RZ, R150 ;  /* 0x000000ffff9f7224 */ /* 0x004fc600078e0096 */
[----:B----4-:R-:W2:Y:S04]  /*17f00*/  LDL.LU R150, [R1+0x2c0] ;  /* 0x0002c00001967983 */ /* 0x010ea80000300800 */
[----:B------:R-:W4:Y:S04]  /*17f10*/  LDL.LU R0, [R1+0x344] ;  /* 0x0003440001007983 */ /* 0x000f280000300800 */
[----:B------:R1:W-:Y:S04]  /*17f20*/  LDGSTS.E [R123+0x30780], desc[UR60][R158.64], P0 ;  /* 0x307800009e7b7fae */ /* 0x0003e8000812187c */
[----:B------:R-:W3:Y:S01]  /*17f30*/  LDL.LU R159, [R1+0x200] ;  /* 0x00020000019f7983 */ /* 0x000ee20000300800 */
[----:B------:R-:W-:-:S02]  /*17f40*/  IADD3 R156, P1, R156, R154, RZ ;  /* 0x0000009a9c9c7210 */ /* 0x000fc40007f3e0ff */
[----:B------:R-:W-:Y:S02]  /*17f50*/  IADD3 R222, P2, R222, R154, RZ ;  /* 0x0000009adede7210 */ /* 0x000fe40007f5e0ff */
[----:B-1----:R-:W-:Y:S01]  /*17f60*/  MOV R158, R156 ;  /* 0x0000009c009e7202 */ /* 0x002fe20000000f00 */
[----:B------:R1:W-:Y:S02]  /*17f70*/  STL [R1+0x204], R156 ;  /* 0x0002049c01007387 */ /* 0x0003e40000100800 */
[--C-:B------:R-:W-:Y:S02]  /*17f80*/  IMAD.X R3, R3, 0x1, R153.reuse, P2 ;  /* 0x0000000103037824 */ /* 0x100fe400010e0699 */
[----:B---3--:R-:W-:-:S05]  /*17f90*/  IMAD.X R159, R159, 0x1, R153, P1 ;  /* 0x000000019f9f7824 */ /* 0x008fca00008e0699 */
[----:B------:R3:W-:Y:S04]  /*17fa0*/  STL [R1+0x200], R159 ;  /* 0x0002009f01007387 */ /* 0x0007e80000100800 */
[----:B------:R2:W-:Y:S04]  /*17fb0*/  LDGSTS.E [R123+0x30b80], desc[UR60][R158.64], P0 ;  /* 0x30b800009e7b7fae */ /* 0x0005e8000812187c */
[----:B------:R-:W-:Y:S04]  /*17fc0*/  STL [R1+0x244], R222 ;  /* 0x000244de01007387 */ /* 0x000fe80000100800 */
[----:B-1----:R-:W4:Y:S01]  /*17fd0*/  LDL.LU R156, [R1+0x340] ;  /* 0x00034000019c7983 */ /* 0x002f220000300800 */
[----:B--2---:R-:W-:-:S02]  /*17fe0*/  IMAD.MOV.U32 R158, RZ, RZ, R222 ;  /* 0x000000ffff9e7224 */ /* 0x004fc400078e00de */
[----:B---3--:R-:W-:Y:S01]  /*17ff0*/  IMAD.MOV.U32 R159, RZ, RZ, R3 ;  /* 0x000000ffff9f7224 */ /* 0x008fe200078e0003 */
[----:B------:R1:W-:Y:S04]  /*18000*/  STL [R1+0x240], R3 ;  /* 0x0002400301007387 */ /* 0x0003e80000100800 */
[----:B------:R2:W-:Y:S04]  /*18010*/  LDGSTS.E [R123+0x30f80], desc[UR60][R158.64], P0 ;  /* 0x30f800009e7b7fae */ /* 0x0005e8000812187c */
[----:B-1----:R-:W5:Y:S04]  /*18020*/  LDL.LU R3, [R1+0x76c] ;  /* 0x00076c0001037983 */ /* 0x002f680000300800 */
[----:B------:R-:W3:Y:S04]  /*18030*/  LDL R222, [R1+0x34c] ;  /* 0x00034c0001de7983 */ /* 0x000ee80000100800 */
[----:B------:R-:W4:Y:S04]  /*18040*/  LDL.LU R158, [R1+0x280] ;  /* 0x00028000019e7983 */ /* 0x000f280000300800 */
[----:B------:R-:W2:Y:S01]  /*18050*/  LDL.LU R159, [R1+0x284] ;  /* 0x00028400019f7983 */ /* 0x000ea20000300800 */
[----:B------:R-:W-:-:S05]  /*18060*/  IADD3 R157, P2, R157, R154, RZ ;  /* 0x0000009a9d9d7210 */ /* 0x000fca0007f5e0ff */
[----:B------:R-:W-:Y:S01]  /*18070*/  IMAD.X R150, R150, 0x1, R153, P2 ;  /* 0x0000000196967824 */ /* 0x000fe200010e0699 */
[----:B--2---:R-:W-:-:S05]  /*18080*/  IADD3 R159, P1, R159, R154, RZ ;  /* 0x0000009a9f9f7210 */ /* 0x004fca0007f3e0ff */
[----:B----4-:R-:W-:Y:S01]  /*18090*/  IMAD.X R158, R158, 0x1, R153, P1 ;  /* 0x000000019e9e7824 */ /* 0x010fe200008e0699 */
[----:B------:R1:W-:Y:S04]  /*180a0*/  STL [R1+0x284], R159 ;  /* 0x0002849f01007387 */ /* 0x0003e80000100800 */
[----:B------:R2:W-:Y:S01]  /*180b0*/  STL [R1+0x280], R158 ;  /* 0x0002809e01007387 */ /* 0x0005e20000100800 */
[----:B-1----:R-:W-:-:S04]  /*180c0*/  LOP3.LUT R159, R159, R158, RZ, 0x3c, !PT ;  /* 0x0000009e9f9f7212 */ /* 0x002fc800078e3cff */
[----:B--2---:R-:W-:-:S04]  /*180d0*/  LOP3.LUT R158, R159, R158, RZ, 0x3c, !PT ;  /* 0x0000009e9f9e7212 */ /* 0x004fc800078e3cff */
[----:B------:R-:W-:Y:S01]  /*180e0*/  LOP3.LUT R159, R159, R158, RZ, 0x3c, !PT ;  /* 0x0000009e9f9f7212 */ /* 0x000fe200078e3cff */
[----:B------:R-:W-:Y:S04]  /*180f0*/  STL [R1+0x2c4], R157 ;  /* 0x0002c49d01007387 */ /* 0x000fe80000100800 */
[----:B------:R1:W-:Y:S04]  /*18100*/  LDGSTS.E [R123+0x31380], desc[UR60][R158.64], P0 ;  /* 0x313800009e7b7fae */ /* 0x0003e8000812187c */
[----:B------:R2:W-:Y:S01]  /*18110*/  STL [R1+0x2c0], R150 ;  /* 0x0002c09601007387 */ /* 0x0005e20000100800 */
[----:B-1----:R-:W-:-:S02]  /*18120*/  IMAD.MOV.U32 R158, RZ, RZ, R157 ;  /* 0x000000ffff9e7224 */ /* 0x002fc400078e009d */
[----:B------:R-:W-:Y:S02]  /*18130*/  IMAD.MOV.U32 R159, RZ, RZ, R150 ;  /* 0x000000ffff9f7224 */ /* 0x000fe400078e0096 */
[----:B--2---:R-:W2:Y:S04]  /*18140*/  LDL.LU R150, [R1+0x768] ;  /* 0x0007680001967983 */ /* 0x004ea80000300800 */
[----:B------:R-:W5:Y:S04]  /*18150*/  LDL.LU R157, [R1+0x764] ;  /* 0x00076400019d7983 */ /* 0x000f680000300800 */
[----:B------:R1:W-:Y:S04]  /*18160*/  LDGSTS.E [R123+0x31780], desc[UR60][R158.64], P0 ;  /* 0x317800009e7b7fae */ /* 0x0003e8000812187c */
[----:B------:R-:W4:Y:S04]  /*18170*/  LDL.LU R158, [R1+0x300] ;  /* 0x00030000019e7983 */ /* 0x000f280000300800 */
[----:B------:R-:W1:Y:S01]  /*18180*/  LDL.LU R159, [R1+0x304] ;  /* 0x00030400019f7983 */ /* 0x000e620000300800 */
[----:B------:R-:W-:-:S05]  /*18190*/  IADD3 R0, P2, R0, R154, RZ ;  /* 0x0000009a00007210 */ /* 0x000fca0007f5e0ff */
[----:B------:R-:W-:Y:S01]  /*181a0*/  IMAD.X R156, R156, 0x1, R153, P2 ;  /* 0x000000019c9c7824 */ /* 0x000fe200010e0699 */
[----:B-1----:R-:W-:-:S05]  /*181b0*/  IADD3 R159, P1, R159, R154, RZ ;  /* 0x0000009a9f9f7210 */ /* 0x002fca0007f3e0ff */
[----:B----4-:R-:W-:Y:S01]  /*181c0*/  IMAD.X R158, R158, 0x1, R153, P1 ;  /* 0x000000019e9e7824 */ /* 0x010fe200008e0699 */
[----:B------:R1:W-:Y:S04]  /*181d0*/  STL [R1+0x304], R159 ;  /* 0x0003049f01007387 */ /* 0x0003e80000100800 */
[----:B------:R4:W-:Y:S01]  /*181e0*/  STL [R1+0x300], R158 ;  /* 0x0003009e01007387 */ /* 0x0009e20000100800 */
[----:B-1----:R-:W-:-:S04]  /*181f0*/  LOP3.LUT R159, R159, R158, RZ, 0x3c, !PT ;  /* 0x0000009e9f9f7212 */ /* 0x002fc800078e3cff */
[----:B----4-:R-:W-:-:S04]  /*18200*/  LOP3.LUT R158, R159, R158, RZ, 0x3c, !PT ;  /* 0x0000009e9f9e7212 */ /* 0x010fc800078e3cff */
[----:B------:R-:W-:Y:S01]  /*18210*/  LOP3.LUT R159, R159, R158, RZ, 0x3c, !PT ;  /* 0x0000009e9f9f7212 */ /* 0x000fe200078e3cff */
[----:B------:R-:W-:Y:S04]  /*18220*/  STL [R1+0x344], R0 ;  /* 0x0003440001007387 */ /* 0x000fe80000100800 */
[----:B------:R1:W-:Y:S04]  /*18230*/  LDGSTS.E [R123+0x31b80], desc[UR60][R158.64], P0 ;  /* 0x31b800009e7b7fae */ /* 0x0003e8000812187c */
[----:B------:R4:W-:Y:S01]  /*18240*/  STL [R1+0x340], R156 ;  /* 0x0003409c01007387 */ /* 0x0009e20000100800 */
[----:B-1----:R-:W-:-:S02]  /*18250*/  IMAD.MOV.U32 R159, RZ, RZ, R156 ;  /* 0x000000ffff9f7224 */ /* 0x002fc400078e009c */
[----:B------:R-:W-:Y:S01]  /*18260*/  IMAD.MOV.U32 R158, RZ, RZ, R0 ;  /* 0x000000ffff9e7224 */ /* 0x000fe200078e0000 */
[----:B----4-:R-:W5:Y:S04]  /*18270*/  LDL.LU R156, [R1+0x760] ;  /* 0x00076000019c7983 */ /* 0x010f680000300800 */
[----:B------:R-:W5:Y:S01]  /*18280*/  LDL.LU R0, [R1+0x75c] ;  /* 0x00075c0001007983 */ /* 0x000f620000300800 */
[----:B--2---:R-:W-:-:S03]  /*18290*/  VIADD R150, R150, 0x1 ;  /* 0x0000000196967836 */ /* 0x004fc60000000000 */
[----:B------:R1:W-:Y:S02]  /*182a0*/  LDGSTS.E [R123+0x31f80], desc[UR60][R158.64], P0 ;  /* 0x31f800009e7b7fae */ /* 0x0003e4000812187c */
[----:B---3--:R-:W-:Y:S02]  /*182b0*/  ISETP.NE.U32.AND P0, PT, R150, R222, PT ;  /* 0x000000de9600720c */ /* 0x008fe40003f05070 */
[----:B------:R-:W0:Y:S01]  /*182c0*/  LDGDEPBAR ;  /* 0x00000000000079af */ /* 0x000e220000000000 */
[----:B-1----:R-:W-:-:S10]  /*182d0*/  IMAD.U32 R123, RZ, RZ, UR4 ;  /* 0x00000004ff7b7e24 */ /* 0x002fd4000f8e00ff */
[----:B------:R-:W-:Y:S05]  /*182e0*/  @P0 BRA `(.L_x_1) ;  /* 0xffffff80000c0947 */ /* 0x000fea000383ffff */
.L_x_0:
[----:B------:R-:W2:Y:S01]  /*182f0*/  LDL.LU R154, [R1+0x350] ;  /* 0x00035000019a7983 */ /* 0x000ea20000300800 */
[----:B-----5:R-:W1:Y:S01]  /*18300*/  S2R R4, SR_TID.X ;  /* 0x0000000000047919 */ /* 0x020e620000002100 */
[----:B------:R-:W-:Y:S02]  /*18310*/  WARPGROUP.DEPBAR.LE gsb0, 0x0 ;  /* 0x00008000000079c5 */ /* 0x000fe40000010000 */
[----:B------:R-:W-:-:S04]  /*18320*/  DEPBAR.LE SB0, 0x0 ;  /* 0x000080000000791a */ /* 0x000fc80000000000 */
[----:B------:R-:W3:Y:S01]  /*18330*/  LDL.LU R150, [R1+0x6d8] ;  /* 0x0006d80001967983 */ /* 0x000ee20000300800 */
[----:B------:R-:W-:Y:S01]  /*18340*/  ULDC UR5, c[0x0][0x248] ;  /* 0x0000920000057ab9 */ /* 0x000fe20000000800 */
[----:B------:R-:W-:Y:S02]  /*18350*/  ULDC.64 UR6, c[0x0][0x220] ;  /* 0x0000880000067ab9 */ /* 0x000fe40000000a00 */
[----:B------:R-:W4:Y:S04]  /*18360*/  LDL.LU R159, [R1+0x6d4] ;  /* 0x0006d400019f7983 */ /* 0x000f280000300800 */
[----:B------:R-:W3:Y:S04]  /*18370*/  LDL.LU R123, [R1+0x6d0] ;  /* 0x0006d000017b7983 */ /* 0x000ee80000300800 */
[----:B------:R-:W3:Y:S04]  /*18380*/  LDL.LU R222, [R1+0x6cc] ;  /* 0x0006cc0001de7983 */ /* 0x000ee80000300800 */
[----:B------:R-:W4:Y:S01]  /*18390*/  LDL.LU R158, [R1+0x620] ;  /* 0x00062000019e7983 */ /* 0x000f220000300800 */
[----:B------:R-:W-:-:S02]  /*183a0*/  IMAD.MOV.U32 R6, RZ, RZ, R24 ;  /* 0x000000ffff067224 */ /* 0x000fc400078e0018 */
[----:B------:R-:W-:Y:S01]  /*183b0*/  IMAD.MOV.U32 R7, RZ, RZ, R26 ;  /* 0x000000ffff077224 */ /* 0x000fe200078e001a */
[----:B------:R-:W3:Y:S01]  /*183c0*/  LDL.LU R92, [R1+0x71c] ;  /* 0x00071c00015c7983 */ /* 0x000ee20000300800 */
[----:B------:R-:W-:Y:S02]  /*183d0*/  IMAD.MOV.U32 R8, RZ, RZ, R57 ;  /* 0x000000ffff087224 */ /* 0x000fe400078e0039 */
[----:B------:R-:W-:Y:S01]  /*183e0*/  IMAD.MOV.U32 R9, RZ, RZ, R59 ;  /* 0x000000ffff097224 */ /* 0x000fe200078e003b */
[----:B------:R-:W3:Y:S01]  /*183f0*/  LDL.LU R91, [R1+0x718] ;  /* 0x00071800015b7983 */ /* 0x000ee20000300800 */
[C---:B-1----:R-:W-:Y:S01]  /*18400*/  IMAD.SHL.U32 R2, R4.reuse, 0x10, RZ ;  /* 0x0000001004027824 */ /* 0x042fe200078e00ff */
[C---:B------:R-:W-:Y:S01]  /*18410*/  LOP3.LUT R5, R4.reuse, 0x60, RZ, 0xc0, !PT ;  /* 0x0000006004057812 */ /* 0x040fe200078ec0ff */
[----:B------:R-:W-:Y:S01]  /*18420*/  IMAD.SHL.U32 R3, R4, 0x40, RZ ;  /* 0x0000004004037824 */ /* 0x000fe200078e00ff */
[----:B------:R-:W-:Y:S01]  /*18430*/  MOV R4, R56 ;  /* 0x0000003800047202 */ /* 0x000fe20000000f00 */
[----:B------:R-:W-:Y:S01]  /*18440*/  IMAD.MOV.U32 R10, RZ, RZ, R25 ;  /* 0x000000ffff0a7224 */ /* 0x000fe200078e0019 */
[----:B------:R-:W-:Y:S01]  /*18450*/  LOP3.LUT R2, R2, 0xf0, RZ, 0xc0, !PT ;  /* 0x000000f002027812 */ /* 0x000fe200078ec0ff */
[----:B------:R-:W-:Y:S01]  /*18460*/  IMAD.MOV.U32 R11, RZ, RZ, R27 ;  /* 0x000000ffff0b7224 */ /* 0x000fe200078e001b */
[----:B------:R-:W-:Y:S01]  /*18470*/  LOP3.LUT R3, R3, 0x400, RZ, 0xc0, !PT ;  /* 0x0000040003037812 */ /* 0x000fe200078ec0ff */
[----:B------:R-:W-:Y:S01]  /*18480*/  IMAD.MOV.U32 R12, RZ, RZ, R61 ;  /* 0x000000ffff0c7224 */ /* 0x000fe200078e003d */
[----:B------:R-:W3:Y:S01]  /*18490*/  LDL.LU R90, [R1+0x714] ;  /* 0x00071400015a7983 */ /* 0x000ee20000300800 */
[----:B------:R-:W-:-:S02]  /*184a0*/  IMAD.MOV.U32 R13, RZ, RZ, R63 ;  /* 0x000000ffff0d7224 */ /* 0x000fc400078e003f */
[----:B------:R-:W-:Y:S01]  /*184b0*/  IMAD.MOV.U32 R14, RZ, RZ, R29 ;  /* 0x000000ffff0e7224 */ /* 0x000fe200078e001d */
[----:B------:R-:W3:Y:S01]  /*184c0*/  LDL.LU R89, [R1+0x710] ;  /* 0x0007100001597983 */ /* 0x000ee20000300800 */
[----:B------:R-:W-:Y:S02]  /*184d0*/  IMAD.MOV.U32 R15, RZ, RZ, R31 ;  /* 0x000000ffff0f7224 */ /* 0x000fe400078e001f */
[----:B------:R-:W-:Y:S01]  /*184e0*/  IMAD.MOV.U32 R20, RZ, RZ, R65 ;  /* 0x000000ffff147224 */ /* 0x000fe200078e0041 */
[----:B------:R-:W3:Y:S01]  /*184f0*/  LDL.LU R93, [R1+0x70c] ;  /* 0x00070c00015d7983 */ /* 0x000ee20000300800 */
[----:B------:R-:W-:Y:S02]  /*18500*/  IMAD.MOV.U32 R21, RZ, RZ, R67 ;  /* 0x000000ffff157224 */ /* 0x000fe400078e0043 */
[----:B------:R-:W-:Y:S01]  /*18510*/  IMAD.MOV.U32 R22, RZ, RZ, R33 ;  /* 0x000000ffff167224 */ /* 0x000fe200078e0021 */
[----:B------:R-:W3:Y:S01]  /*18520*/  LDL.LU R88, [R1+0x708] ;  /* 0x0007080001587983 */ /* 0x000ee20000300800 */
        /* <DEDUP_REMOVED lines=8> */
[----:B------:R-:W-:Y:S01]  /*185b0*/  IMAD.MOV.U32 R61, RZ, RZ, R83 ;  /* 0x000000ffff3d7224 */ /* 0x000fe200078e0053 */
[----:B------:R-:W-:Y:S01]  /*185c0*/  BAR.SYNC.DEFER_BLOCKING 0x0 ;  /* 0x0000000000007b1d */ /* 0x000fe20000010000 */
[----:B--2---:R-:W-:-:S13]  /*185d0*/  R2UR UR4, R154 ;  /* 0x000000009a0472ca */ /* 0x004fda00000e0000 */
[----:B------:R-:W-:-:S05]  /*185e0*/  IADD3 R2, R3, UR4, R2 ;  /* 0x0000000403027c10 */ /* 0x000fca000fffe002 */
[----:B------:R-:W-:Y:S02]  /*185f0*/  IMAD R2, R5, 0x8, R2 ;  /* 0x0000000805027824 */ /* 0x000fe400078e0202 */
[----:B------:R-:W-:Y:S02]  /*18600*/  IMAD.MOV.U32 R5, RZ, RZ, R58 ;  /* 0x000000ffff057224 */ /* 0x000fe400078e003a */
[----:B------:R-:W-:-:S03]  /*18610*/  IMAD.MOV.U32 R58, RZ, RZ, R45 ;  /* 0x000000ffff3a7224 */ /* 0x000fc600078e002d */
[----:B------:R-:W-:Y:S01]  /*18620*/  STSM.16.M88.4 [R2], R4 ;  /* 0x0000000402007844 */ /* 0x000fe20000000200 */
[----:B------:R-:W-:Y:S01]  /*18630*/  BAR.SYNC.DEFER_BLOCKING 0x0 ;  /* 0x0000000000007b1d */ /* 0x000fe20000010000 */
[----:B----4-:R-:W-:-:S04]  /*18640*/  ISETP.GE.AND P0, PT, R158, R156, PT ;  /* 0x0000009c9e00720c */ /* 0x010fc80003f06270 */
[-C--:B------:R-:W-:Y:S02]  /*18650*/  ISETP.LT.AND P1, PT, R159, R157.reuse, !P0 ;  /* 0x0000009d9f00720c */ /* 0x080fe40004721270 */
[-C--:B------:R-:W-:Y:S01]  /*18660*/  ISETP.LT.AND P3, PT, R0, R157.reuse, !P0 ;  /* 0x0000009d0000720c */ /* 0x080fe20004761270 */
[----:B------:R-:W1:Y:S01]  /*18670*/  S2R R159, SR_TID.X ;  /* 0x00000000009f7919 */ /* 0x000e620000002100 */
[-C--:B---3--:R-:W-:Y:S02]  /*18680*/  ISETP.LT.AND P2, PT, R150, R157.reuse, !P0 ;  /* 0x0000009d9600720c */ /* 0x088fe40004741270 */
[-C--:B------:R-:W-:Y:S02]  /*18690*/  ISETP.LT.AND P5, PT, R123, R157.reuse, !P0 ;  /* 0x0000009d7b00720c */ /* 0x080fe400047a1270 */
[----:B------:R-:W-:Y:S02]  /*186a0*/  ISETP.LT.AND P4, PT, R222, R157, !P0 ;  /* 0x0000009dde00720c */ /* 0x000fe40004781270 */
[----:B-1----:R-:W-:-:S04]  /*186b0*/  LOP3.LUT R159, R159, 0x7f, RZ, 0xc0, !PT ;  /* 0x0000007f9f9f7812 */ /* 0x002fc800078ec0ff */
[----:B------:R-:W-:Y:S01]  /*186c0*/  LEA R3, R159, UR4, 0x4 ;  /* 0x000000049f037c11 */ /* 0x000fe2000f8e20ff */
[----:B------:R-:W-:-:S04]  /*186d0*/  ULDC UR4, c[0x0][0x244] ;  /* 0x0000910000047ab9 */ /* 0x000fc80000000800 */
[----:B------:R-:W1:Y:S01]  /*186e0*/  LDS.128 R4, [R3] ;  /* 0x0000000003047984 */ /* 0x000e620000000c00 */
[----:B------:R-:W-:Y:S06]  /*186f0*/  BAR.SYNC.DEFER_BLOCKING 0x0 ;  /* 0x0000000000007b1d */ /* 0x000fec0000010000 */
[----:B------:R2:W-:Y:S02]  /*18700*/  STSM.16.M88.4 [R2], R8 ;  /* 0x0000000802007844 */ /* 0x0005e40000000200 */
[----:B------:R-:W-:Y:S01]  /*18710*/  BAR.SYNC.DEFER_BLOCKING 0x0 ;  /* 0x0000000000007b1d */ /* 0x000fe20000010000 */
[----:B--2---:R-:W-:-:S02]  /*18720*/  IMAD.MOV.U32 R8, RZ, RZ, R60 ;  /* 0x000000ffff087224 */ /* 0x004fc400078e003c */
[----:B------:R-:W-:Y:S02]  /*18730*/  IMAD.MOV.U32 R9, RZ, RZ, R62 ;  /* 0x000000ffff097224 */ /* 0x000fe400078e003e */
[----:B------:R-:W-:Y:S02]  /*18740*/  IMAD.MOV.U32 R10, RZ, RZ, R28 ;  /* 0x000000ffff0a7224 */ /* 0x000fe400078e001c */
[----:B------:R-:W-:Y:S02]  /*18750*/  IMAD.MOV.U32 R11, RZ, RZ, R30 ;  /* 0x000000ffff0b7224 */ /* 0x000fe400078e001e */
[----:B------:R-:W-:Y:S02]  /*18760*/  IMAD.MOV.U32 R28, RZ, RZ, R69 ;  /* 0x000000ffff1c7224 */ /* 0x000fe400078e0045 */
[----:B------:R-:W-:Y:S01]  /*18770*/  IMAD.MOV.U32 R30, RZ, RZ, R37 ;  /* 0x000000ffff1e7224 */ /* 0x000fe200078e0025 */
[----:B------:R-:W2:Y:S01]  /*18780*/  LDS.128 R16, [R3] ;  /* 0x0000000003107984 */ /* 0x000ea20000000c00 */
[----:B------:R-:W-:-:S02]  /*18790*/  IMAD.MOV.U32 R37, RZ, RZ, R75 ;  /* 0x000000ffff257224 */ /* 0x000fc400078e004b */
[----:B------:R-:W-:Y:S01]  /*187a0*/  IMAD.MOV.U32 R62, RZ, RZ, R49 ;  /* 0x000000ffff3e7224 */ /* 0x000fe200078e0031 */
[----:B------:R-:W-:Y:S01]  /*187b0*/  BAR.SYNC.DEFER_BLOCKING 0x0 ;  /* 0x0000000000007b1d */ /* 0x000fe20000010000 */
[----:B------:R-:W-:-:S05]  /*187c0*/  IMAD.MOV.U32 R60, RZ, RZ, R81 ;  /* 0x000000ffff3c7224 */ /* 0x000fca00078e0051 */
[----:B------:R-:W-:Y:S02]  /*187d0*/  STSM.16.M88.4 [R2], R8 ;  /* 0x0000000802007844 */ /* 0x000fe40000000200 */
[----:B------:R-:W-:Y:S06]  /*187e0*/  BAR.SYNC.DEFER_BLOCKING 0x0 ;  /* 0x0000000000007b1d */ /* 0x000fec0000010000 */
[----:B------:R-:W3:Y:S02]  /*187f0*/  LDS.128 R8, [R3] ;  /* 0x0000000003087984 */ /* 0x000ee40000000c00 */
[----:B------:R-:W-:Y:S06]  /*18800*/  BAR.SYNC.DEFER_BLOCKING 0x0 ;  /* 0x0000000000007b1d */ /* 0x000fec0000010000 */
[----:B------:R4:W-:Y:S02]  /*18810*/  STSM.16.M88.4 [R2], R12 ;  /* 0x0000000c02007844 */ /* 0x0009e40000000200 */
[----:B------:R-:W-:Y:S01]  /*18820*/  BAR.SYNC.DEFER_BLOCKING 0x0 ;  /* 0x0000000000007b1d */ /* 0x000fe20000010000 */
[----:B----4-:R-:W-:Y:S01]  /*18830*/  MOV R12, R64 ;  /* 0x00000040000c7202 */ /* 0x010fe20000000f00 */
[----:B------:R-:W-:-:S02]  /*18840*/  IMAD.MOV.U32 R13, RZ, RZ, R66 ;  /* 0x000000ffff0d7224 */ /* 0x000fc400078e0042 */
[----:B------:R-:W-:Y:S02]  /*18850*/  IMAD.MOV.U32 R14, RZ, RZ, R32 ;  /* 0x000000ffff0e7224 */ /* 0x000fe400078e0020 */
[----:B------:R-:W-:Y:S01]  /*18860*/  IMAD.MOV.U32 R15, RZ, RZ, R34 ;  /* 0x000000ffff0f7224 */ /* 0x000fe200078e0022 */
[----:B------:R-:W4:Y:S01]  /*18870*/  LDS.128 R24, [R3] ;  /* 0x0000000003187984 */ /* 0x000f220000000c00 */
[----:B------:R-:W-:Y:S06]  /*18880*/  BAR.SYNC.DEFER_BLOCKING 0x0 ;  /* 0x0000000000007b1d */ /* 0x000fec0000010000 */
[----:B------:R-:W-:Y:S02]  /*18890*/  STSM.16.M88.4 [R2], R12 ;  /* 0x0000000c02007844 */ /* 0x000fe40000000200 */
[----:B------:R-:W-:Y:S06]  /*188a0*/  BAR.SYNC.DEFER_BLOCKING 0x0 ;  /* 0x0000000000007b1d */ /* 0x000fec0000010000 */
[----:B------:R-:W4:Y:S02]  /*188b0*/  LDS.128 R12, [R3] ;  /* 0x00000000030c7984 */ /* 0x000f240000000c00 */
[----:B------:R-:W-:Y:S06]  /*188c0*/  BAR.SYNC.DEFER_BLOCKING 0x0 ;  /* 0x0000000000007b1d */ /* 0x000fec0000010000 */
[----:B------:R1:W-:Y:S02]  /*188d0*/  STSM.16.M88.4 [R2], R20 ;  /* 0x0000001402007844 */ /* 0x0003e40000000200 */
[----:B------:R-:W-:Y:S01]  /*188e0*/  BAR.SYNC.DEFER_BLOCKING 0x0 ;  /* 0x0000000000007b1d */ /* 0x000fe20000010000 */
[----:B-1----:R-:W-:-:S02]  /*188f0*/  IMAD.MOV.U32 R20, RZ, RZ, R68 ;  /* 0x000000ffff147224 */ /* 0x002fc400078e0044 */
[----:B------:R-:W-:Y:S02]  /*18900*/  IMAD.MOV.U32 R21, RZ, RZ, R70 ;  /* 0x000000ffff157224 */ /* 0x000fe400078e0046 */
[----:B------:R-:W-:Y:S02]  /*18910*/  IMAD.MOV.U32 R22, RZ, RZ, R36 ;  /* 0x000000ffff167224 */ /* 0x000fe400078e0024 */
[----:B------:R-:W-:Y:S02]  /*18920*/  IMAD.MOV.U32 R23, RZ, RZ, R38 ;  /* 0x000000ffff177224 */ /* 0x000fe400078e0026 */
[----:B------:R-:W-:Y:S02]  /*18930*/  IMAD.MOV.U32 R38, RZ, RZ, R41 ;  /* 0x000000ffff267224 */ /* 0x000fe400078e0029 */
[----:B------:R-:W-:Y:S01]  /*18940*/  IMAD.MOV.U32 R36, RZ, RZ, R73 ;  /* 0x000000ffff247224 */ /* 0x000fe200078e0049 */
[----:B------:R-:W1:Y:S01]  /*18950*/  LDS.128 R32, [R3] ;  /* 0x0000000003207984 */ /* 0x000e620000000c00 */
[----:B------:R-:W-:Y:S01]  /*18960*/  IMAD R68, R158, UR4, RZ ;  /* 0x000000049e447c24 */ /* 0x000fe2000f8e02ff */
[----:B------:R-:W-:Y:S06]  /*18970*/  BAR.SYNC.DEFER_BLOCKING 0x0 ;  /* 0x0000000000007b1d */ /* 0x000fec0000010000 */
[----:B------:R-:W-:Y:S02]  /*18980*/  STSM.16.M88.4 [R2], R20 ;  /* 0x0000001402007844 */ /* 0x000fe40000000200 */
[----:B------:R-:W-:Y:S06]  /*18990*/  BAR.SYNC.DEFER_BLOCKING 0x0 ;  /* 0x0000000000007b1d */ /* 0x000fec0000010000 */
[----:B------:R-:W1:Y:S02]  /*189a0*/  LDS.128 R20, [R3] ;  /* 0x0000000003147984 */ /* 0x000e640000000c00 */
[----:B------:R-:W-:Y:S06]  /*189b0*/  BAR.SYNC.DEFER_BLOCKING 0x0 ;  /* 0x0000000000007b1d */ /* 0x000fec0000010000 */
[----:B------:R2:W-:Y:S02]  /*189c0*/  STSM.16.M88.4 [R2], R28 ;  /* 0x0000001c02007844 */ /* 0x0005e40000000200 */
[----:B--2---:R-:W-:Y:S01]  /*189d0*/  IMAD.MOV.U32 R30, RZ, RZ, R40 ;  /* 0x000000ffff1e7224 */ /* 0x004fe200078e0028 */
[----:B------:R-:W-:Y:S01]  /*189e0*/  MOV R28, R72 ;  /* 0x00000048001c7202 */ /* 0x000fe20000000f00 */
[----:B------:R-:W-:Y:S01]  /*189f0*/  IMAD.MOV.U32 R31, RZ, RZ, R42 ;  /* 0x000000ffff1f7224 */ /* 0x000fe200078e002a */
[----:B------:R-:W-:Y:S01]  /*18a00*/  BAR.SYNC.DEFER_BLOCKING 0x0 ;  /* 0x0000000000007b1d */ /* 0x000fe20000010000 */
[----:B------:R-:W-:-:S05]  /*18a10*/  IMAD.MOV.U32 R29, RZ, RZ, R74 ;  /* 0x000000ffff1d7224 */ /* 0x000fca00078e004a */
[----:B------:R-:W2:Y:S02]  /*18a20*/  LDS.128 R40, [R3] ;  /* 0x0000000003287984 */ /* 0x000ea40000000c00 */
[----:B------:R-:W-:Y:S06]  /*18a30*/  BAR.SYNC.DEFER_BLOCKING 0x0 ;  /* 0x0000000000007b1d */ /* 0x000fec0000010000 */
[----:B------:R-:W-:Y:S02]  /*18a40*/  STSM.16.M88.4 [R2], R28 ;  /* 0x0000001c02007844 */ /* 0x000fe40000000200 */
[----:B------:R-:W-:Y:S06]  /*18a50*/  BAR.SYNC.DEFER_BLOCKING 0x0 ;  /* 0x0000000000007b1d */ /* 0x000fec0000010000 */
[----:B------:R-:W2:Y:S02]  /*18a60*/  LDS.128 R28, [R3] ;  /* 0x00000000031c7984 */ /* 0x000ea40000000c00 */
[----:B------:R-:W-:Y:S06]  /*18a70*/  BAR.SYNC.DEFER_BLOCKING 0x0 ;  /* 0x0000000000007b1d */ /* 0x000fec0000010000 */
[----:B------:R3:W-:Y:S02]  /*18a80*/  STSM.16.M88.4 [R2], R36 ;  /* 0x0000002402007844 */ /* 0x0007e40000000200 */
[----:B---3--:R-:W-:-:S02]  /*18a90*/  IMAD.MOV.U32 R38, RZ, RZ, R44 ;  /* 0x000000ffff267224 */ /* 0x008fc400078e002c */
[----:B------:R-:W-:Y:S01]  /*18aa0*/  IMAD.MOV.U32 R39, RZ, RZ, R46 ;  /* 0x000000ffff277224 */ /* 0x000fe200078e002e */
[----:B------:R-:W-:Y:S01]  /*18ab0*/  BAR.SYNC.DEFER_BLOCKING 0x0 ;  /* 0x0000000000007b1d */ /* 0x000fe20000010000 */
[----:B------:R-:W-:Y:S02]  /*18ac0*/  IMAD.MOV.U32 R36, RZ, RZ, R76 ;  /* 0x000000ffff247224 */ /* 0x000fe400078e004c */
[----:B------:R-:W-:-:S03]  /*18ad0*/  IMAD.MOV.U32 R37, RZ, RZ, R78 ;  /* 0x000000ffff257224 */ /* 0x000fc600078e004e */
[----:B------:R-:W3:Y:S02]  /*18ae0*/  LDS.128 R44, [R3] ;  /* 0x00000000032c7984 */ /* 0x000ee40000000c00 */
[----:B------:R-:W-:Y:S06]  /*18af0*/  BAR.SYNC.DEFER_BLOCKING 0x0 ;  /* 0x0000000000007b1d */ /* 0x000fec0000010000 */
[----:B------:R-:W-:Y:S02]  /*18b00*/  STSM.16.M88.4 [R2], R36 ;  /* 0x0000002402007844 */ /* 0x000fe40000000200 */
[----:B------:R-:W-:Y:S06]  /*18b10*/  BAR.SYNC.DEFER_BLOCKING 0x0 ;  /* 0x0000000000007b1d */ /* 0x000fec0000010000 */
[----:B------:R-:W3:Y:S02]  /*18b20*/  LDS.128 R36, [R3] ;  /* 0x0000000003247984 */ /* 0x000ee40000000c00 */
[----:B------:R-:W-:Y:S06]  /*18b30*/  BAR.SYNC.DEFER_BLOCKING 0x0 ;  /* 0x0000000000007b1d */ /* 0x000fec0000010000 */
[----:B------:R4:W-:Y:S02]  /*18b40*/  STSM.16.M88.4 [R2], R56 ;  /* 0x0000003802007844 */ /* 0x0009e40000000200 */
[----:B----4-:R-:W-:Y:S01]  /*18b50*/  IMAD.MOV.U32 R58, RZ, RZ, R48 ;  /* 0x000000ffff3a7224 */ /* 0x010fe200078e0030 */
[----:B------:R-:W-:Y:S01]  /*18b60*/  MOV R56, R80 ;  /* 0x0000005000387202 */ /* 0x000fe20000000f00 */
[----:B------:R-:W-:Y:S01]  /*18b70*/  IMAD.MOV.U32 R59, RZ, RZ, R50 ;  /* 0x000000ffff3b7224 */ /* 0x000fe200078e0032 */
[----:B------:R-:W-:Y:S01]  /*18b80*/  BAR.SYNC.DEFER_BLOCKING 0x0 ;  /* 0x0000000000007b1d */ /* 0x000fe20000010000 */
[----:B------:R-:W-:-:S05]  /*18b90*/  IMAD.MOV.U32 R57, RZ, RZ, R82 ;  /* 0x000000ffff397224 */ /* 0x000fca00078e0052 */
[----:B------:R-:W4:Y:S02]  /*18ba0*/  LDS.128 R48, [R3] ;  /* 0x0000000003307984 */ /* 0x000f240000000c00 */
[----:B------:R-:W-:Y:S06]  /*18bb0*/  BAR.SYNC.DEFER_BLOCKING 0x0 ;  /* 0x0000000000007b1d */ /* 0x000fec0000010000 */
[----:B------:R-:W-:Y:S02]  /*18bc0*/  STSM.16.M88.4 [R2], R56 ;  /* 0x0000003802007844 */ /* 0x000fe40000000200 */
[----:B------:R-:W-:Y:S06]  /*18bd0*/  BAR.SYNC.DEFER_BLOCKING 0x0 ;  /* 0x0000000000007b1d */ /* 0x000fec0000010000 */
[----:B------:R-:W4:Y:S02]  /*18be0*/  LDS.128 R56, [R3] ;  /* 0x0000000003387984 */ /* 0x000f240000000c00 */
[----:B------:R-:W-:Y:S06]  /*18bf0*/  BAR.SYNC.DEFER_BLOCKING 0x0 ;  /* 0x0000000000007b1d */ /* 0x000fec0000010000 */
[----:B------:R1:W-:Y:S02]  /*18c00*/  STSM.16.M88.4 [R2], R60 ;  /* 0x0000003c02007844 */ /* 0x0003e40000000200 */
[----:B------:R-:W-:Y:S06]  /*18c10*/  BAR.SYNC.DEFER_BLOCKING 0x0 ;  /* 0x0000000000007b1d */ /* 0x000fec0000010000 */
[----:B------:R-:W4:Y:S01]  /*18c20*/  LDS.128 R64, [R3] ;  /* 0x0000000003407984 */ /* 0x000f220000000c00 */
[----:B-1----:R-:W-:-:S02]  /*18c30*/  IMAD.MOV.U32 R60, RZ, RZ, R84 ;  /* 0x000000ffff3c7224 */ /* 0x002fc400078e0054 */
[----:B------:R-:W-:Y:S02]  /*18c40*/  IMAD.MOV.U32 R61, RZ, RZ, R86 ;  /* 0x000000ffff3d7224 */ /* 0x000fe400078e0056 */
[----:B------:R-:W-:Y:S02]  /*18c50*/  IMAD.MOV.U32 R62, RZ, RZ, R52 ;  /* 0x000000ffff3e7224 */ /* 0x000fe400078e0034 */
[----:B------:R-:W-:Y:S01]  /*18c60*/  IMAD.MOV.U32 R63, RZ, RZ, R54 ;  /* 0x000000ffff3f7224 */ /* 0x000fe200078e0036 */
[----:B------:R-:W-:Y:S06]  /*18c70*/  BAR.SYNC.DEFER_BLOCKING 0x0 ;  /* 0x0000000000007b1d */ /* 0x000fec0000010000 */
[----:B------:R1:W-:Y:S02]  /*18c80*/  STSM.16.M88.4 [R2], R60 ;  /* 0x0000003c02007844 */ /* 0x0003e40000000200 */
[----:B-1----:R-:W-:Y:S01]  /*18c90*/  IMAD.MOV.U32 R62, RZ, RZ, R53 ;  /* 0x000000ffff3e7224 */ /* 0x002fe200078e0035 */
[----:B------:R-:W-:Y:S01]  /*18ca0*/  MOV R63, R55 ;  /* 0x00000037003f7202 */ /* 0x000fe20000000f00 */
[----:B------:R-:W-:Y:S01]  /*18cb0*/  BAR.SYNC.DEFER_BLOCKING 0x0 ;  /* 0x0000000000007b1d */ /* 0x000fe20000010000 */
[----:B------:R-:W-:-:S02]  /*18cc0*/  IMAD.MOV.U32 R60, RZ, RZ, R85 ;  /* 0x000000ffff3c7224 */ /* 0x000fc400078e0055 */
[----:B------:R-:W-:-:S03]  /*18cd0*/  IMAD.MOV.U32 R61, RZ, RZ, R87 ;  /* 0x000000ffff3d7224 */ /* 0x000fc600078e0057 */
[----:B------:R-:W1:Y:S02]  /*18ce0*/  LDS.128 R52, [R3] ;  /* 0x0000000003347984 */ /* 0x000e640000000c00 */
[----:B------:R-:W-:Y:S01]  /*18cf0*/  BAR.SYNC.DEFER_BLOCKING 0x0 ;  /* 0x0000000000007b1d */ /* 0x000fe20000010000 */
[----:B------:R-:W-:Y:S01]  /*18d00*/  IMAD R69, R0, UR5, RZ ;  /* 0x0000000500457c24 */ /* 0x000fe2000f8e02ff */
[----:B------:R-:W-:-:S03]  /*18d10*/  LEA R0, P6, R68, UR6, 0x2 ;  /* 0x0000000644007c11 */ /* 0x000fc6000f8c10ff */
[C---:B------:R-:W-:Y:S01]  /*18d20*/  VIADD R73, R69.reuse, UR5 ;  /* 0x0000000545497c36 */ /* 0x040fe20008000000 */
[----:B------:R-:W-:Y:S02]  /*18d30*/  LEA.HI.X.SX32 R68, R68, UR7, 0x2, P6 ;  /* 0x0000000744447c11 */ /* 0x000fe4000b0f16ff */
[----:B------:R-:W-:-:S04]  /*18d40*/  LEA R70, P6, R69, R0, 0x2 ;  /* 0x0000000045467211 */ /* 0x000fc800078c10ff */
[----:B------:R-:W-:Y:S01]  /*18d50*/  LEA.HI.X.SX32 R71, R69, R68, 0x2, P6 ;  /* 0x0000004445477211 */ /* 0x000fe200030f16ff */
[C---:B------:R-:W-:Y:S01]  /*18d60*/  VIADD R69, R73.reuse, UR5 ;  /* 0x0000000549457c36 */ /* 0x040fe20008000000 */
[C---:B------:R-:W-:Y:S01]  /*18d70*/  LEA R72, P6, R73.reuse, R0, 0x2 ;  /* 0x0000000049487211 */ /* 0x040fe200078c10ff */
[----:B------:R2:W-:Y:S01]  /*18d80*/  STSM.16.M88.4 [R2], R60 ;  /* 0x0000003c02007844 */ /* 0x0005e20000000200 */
[----:B------:R-:W-:Y:S02]  /*18d90*/  BAR.SYNC.DEFER_BLOCKING 0x0 ;  /* 0x0000000000007b1d */ /* 0x000fe40000010000 */
[----:B------:R-:W-:Y:S01]  /*18da0*/  LEA.HI.X.SX32 R73, R73, R68, 0x2, P6 ;  /* 0x0000004449497211 */ /* 0x000fe200030f16ff */
[C---:B------:R-:W-:Y:S01]  /*18db0*/  VIADD R77, R69.reuse, UR5 ;  /* 0x00000005454d7c36 */ /* 0x040fe20008000000 */
[----:B------:R-:W-:-:S04]  /*18dc0*/  LEA R74, P6, R69, R0, 0x2 ;  /* 0x00000000454a7211 */ /* 0x000fc800078c10ff */
[----:B------:R-:W-:Y:S02]  /*18dd0*/  LEA.HI.X.SX32 R75, R69, R68, 0x2, P6 ;  /* 0x00000044454b7211 */ /* 0x000fe400030f16ff */
[C---:B------:R-:W-:Y:S01]  /*18de0*/  LEA R76, P6, R77.reuse, R0, 0x2 ;  /* 0x000000004d4c7211 */ /* 0x040fe200078c10ff */
[----:B--2---:R-:W-:-:S03]  /*18df0*/  VIADD R61, R77, UR5 ;  /* 0x000000054d3d7c36 */ /* 0x004fc60008000000 */
[----:B------:R-:W-:Y:S01]  /*18e00*/  LEA.HI.X.SX32 R77, R77, R68, 0x2, P6 ;  /* 0x000000444d4d7211 */ /* 0x000fe200030f16ff */
[----:B------:R2:W-:Y:S01]  /*18e10*/  @P3 STG.E desc[UR60][R70.64], R4 ;  /* 0x0000000446003986 */ /* 0x0005e2000c10193c */
[----:B------:R-:W-:-:S03]  /*18e20*/  ISETP.LT.AND P3, PT, R92, R157, !P0 ;  /* 0x0000009d5c00720c */ /* 0x000fc60004761270 */
[----:B------:R-:W-:Y:S01]  /*18e30*/  @P2 STG.E desc[UR60][R72.64], R16 ;  /* 0x0000001048002986 */ /* 0x000fe2000c10193c */
[----:B------:R-:W-:-:S03]  /*18e40*/  ISETP.LT.AND P2, PT, R91, R157, !P0 ;  /* 0x0000009d5b00720c */ /* 0x000fc60004741270 */
[----:B------:R-:W3:Y:S04]  /*18e50*/  LDL.LU R92, [R1+0x704] ;  /* 0x00070400015c7983 */ /* 0x000ee80000300800 */
[----:B------:R4:W-:Y:S01]  /*18e60*/  @P1 STG.E desc[UR60][R74.64], R5 ;  /* 0x000000054a001986 */ /* 0x0009e2000c10193c */
[----:B------:R-:W-:-:S03]  /*18e70*/  ISETP.LT.AND P1, PT, R90, R157, !P0 ;  /* 0x0000009d5a00720c */ /* 0x000fc60004721270 */
[----:B------:R-:W3:Y:S04]  /*18e80*/  LDL.LU R91, [R1+0x700] ;  /* 0x00070000015b7983 */ /* 0x000ee80000300800 */
[----:B------:R1:W-:Y:S01]  /*18e90*/  @P5 STG.E desc[UR60][R76.64], R17 ;  /* 0x000000114c005986 */ /* 0x0003e2000c10193c */
[----:B------:R-:W-:-:S03]  /*18ea0*/  ISETP.LT.AND P5, PT, R89, R157, !P0 ;  /* 0x0000009d5900720c */ /* 0x000fc600047a1270 */
[----:B------:R-:W3:Y:S04]  /*18eb0*/  LDL.LU R90, [R1+0x6fc] ;  /* 0x0006fc00015a7983 */ /* 0x000ee80000300800 */
[----:B------:R-:W3:Y:S04]  /*18ec0*/  LDL.LU R89, [R1+0x6f8] ;  /* 0x0006f80001597983 */ /* 0x000ee80000300800 */
[----:B------:R-:W3:Y:S01]  /*18ed0*/  LDL.LU R2, [R1+0x6f4] ;  /* 0x0006f40001027983 */ /* 0x000ee20000300800 */
[C---:B------:R-:W-:Y:S01]  /*18ee0*/  LEA R60, P6, R61.reuse, R0, 0x2 ;  /* 0x000000003d3c7211 */ /* 0x040fe200078c10ff */
[----:B------:R-:W-:-:S03]  /*18ef0*/  VIADD R63, R61, UR5 ;  /* 0x000000053d3f7c36 */ /* 0x000fc60008000000 */
[----:B------:R-:W-:Y:S01]  /*18f00*/  LEA.HI.X.SX32 R61, R61, R68, 0x2, P6 ;  /* 0x000000443d3d7211 */ /* 0x000fe200030f16ff */
[C---:B------:R-:W-:Y:S01]  /*18f10*/  VIADD R69, R63.reuse, UR5 ;  /* 0x000000053f457c36 */ /* 0x040fe20008000000 */
[----:B------:R-:W-:-:S03]  /*18f20*/  LEA R62, P6, R63, R0, 0x2 ;  /* 0x000000003f3e7211 */ /* 0x000fc600078c10ff */
[----:B--2---:R-:W-:Y:S01]  /*18f30*/  VIADD R71, R69, UR5 ;  /* 0x0000000545477c36 */ /* 0x004fe20008000000 */
[----:B------:R-:W-:Y:S02]  /*18f40*/  LEA.HI.X.SX32 R63, R63, R68, 0x2, P6 ;  /* 0x000000443f3f7211 */ /* 0x000fe400030f16ff */
[----:B------:R-:W-:-:S04]  /*18f50*/  LEA R4, P6, R69, R0, 0x2 ;  /* 0x0000000045047211 */ /* 0x000fc800078c10ff */
[----:B----4-:R-:W-:Y:S01]  /*18f60*/  LEA.HI.X.SX32 R5, R69, R68, 0x2, P6 ;  /* 0x0000004445057211 */ /* 0x010fe200030f16ff */
[C---:B------:R-:W-:Y:S01]  /*18f70*/  VIADD R69, R71.reuse, UR5 ;  /* 0x0000000547457c36 */ /* 0x040fe20008000000 */
[C---:B------:R-:W-:Y:S01]  /*18f80*/  LEA R16, P6, R71.reuse, R0, 0x2 ;  /* 0x0000000047107211 */ /* 0x040fe200078c10ff */
[----:B------:R2:W-:Y:S03]  /*18f90*/  @P4 STG.E desc[UR60][R60.64], R6 ;  /* 0x000000063c004986 */ /* 0x0005e6000c10193c */
[----:B-1----:R-:W-:Y:S01]  /*18fa0*/  LEA.HI.X.SX32 R17, R71, R68, 0x2, P6 ;  /* 0x0000004447117211 */ /* 0x002fe200030f16ff */
[----:B------:R-:W-:Y:S01]  /*18fb0*/  VIADD R71, R69, UR5 ;  /* 0x0000000545477c36 */ /* 0x000fe20008000000 */
[----:B------:R1:W-:Y:S01]  /*18fc0*/  @P3 STG.E desc[UR60][R62.64], R18 ;  /* 0x000000123e003986 */ /* 0x0003e2000c10193c */
[-C--:B------:R-:W-:Y:S02]  /*18fd0*/  ISETP.LT.AND P3, PT, R88, R157.reuse, !P0 ;  /* 0x0000009d5800720c */ /* 0x080fe40004761270 */
[----:B------:R-:W-:Y:S01]  /*18fe0*/  ISETP.LT.AND P4, PT, R93, R157, !P0 ;  /* 0x0000009d5d00720c */ /* 0x000fe20004781270 */
[----:B------:R-:W4:Y:S01]  /*18ff0*/  LDL.LU R88, [R1+0x6f0] ;  /* 0x0006f00001587983 */ /* 0x000f220000300800 */
[----:B--2---:R-:W-:-:S04]  /*19000*/  LEA R60, P6, R69, R0, 0x2 ;  /* 0x00000000453c7211 */ /* 0x004fc800078c10ff */
[----:B------:R-:W-:Y:S01]  /*19010*/  LEA.HI.X.SX32 R61, R69, R68, 0x2, P6 ;  /* 0x00000044453d7211 */ /* 0x000fe200030f16ff */
[C---:B------:R-:W-:Y:S01]  /*19020*/  VIADD R69, R71.reuse, UR5 ;  /* 0x0000000547457c36 */ /* 0x040fe20008000000 */
[C---:B-1----:R-:W-:Y:S01]  /*19030*/  LEA R62, P6, R71.reuse, R0, 0x2 ;  /* 0x00000000473e7211 */ /* 0x042fe200078c10ff */
[----:B------:R1:W-:Y:S03]  /*19040*/  @P2 STG.E desc[UR60][R4.64], R7 ;  /* 0x0000000704002986 */ /* 0x0003e6000c10193c */
[----:B------:R-:W-:Y:S01]  /*19050*/  LEA.HI.X.SX32 R63, R71, R68, 0x2, P6 ;  /* 0x00000044473f7211 */ /* 0x000fe200030f16ff */
[----:B------:R2:W-:Y:S01]  /*19060*/  @P1 STG.E desc[UR60][R16.64], R19 ;  /* 0x0000001310001986 */ /* 0x0005e2000c10193c */
[----:B-1----:R-:W-:-:S03]  /*19070*/  LEA R4, P6, R69, R0, 0x2 ;  /* 0x0000000045047211 */ /* 0x002fc600078c10ff */
[----:B------:R1:W-:Y:S01]  /*19080*/  @P5 STG.E desc[UR60][R60.64], R8 ;  /* 0x000000083c005986 */ /* 0x0003e2000c10193c */
[----:B------:R-:W-:-:S03]  /*19090*/  LEA.HI.X.SX32 R5, R69, R68, 0x2, P6 ;  /* 0x0000004445057211 */ /* 0x000fc600030f16ff */
[----:B------:R-:W-:Y:S04]  /*190a0*/  @P4 STG.E desc[UR60][R62.64], R24 ;  /* 0x000000183e004986 */ /* 0x000fe8000c10193c */
[----:B------:R1:W-:Y:S01]  /*190b0*/  @P3 STG.E desc[UR60][R4.64], R9 ;  /* 0x0000000904003986 */ /* 0x0003e2000c10193c */
[----:B---3--:R-:W-:-:S03]  /*190c0*/  ISETP.LT.AND P2, PT, R92, R157, !P0 ;  /* 0x0000009d5c00720c */ /* 0x008fc60004741270 */
[----:B------:R-:W3:Y:S01]  /*190d0*/  LDL.LU R92, [R1+0x6ec] ;  /* 0x0006ec00015c7983 */ /* 0x000ee20000300800 */
[----:B------:R-:W-:-:S03]  /*190e0*/  ISETP.LT.AND P1, PT, R91, R157, !P0 ;  /* 0x0000009d5b00720c */ /* 0x000fc60004721270 */
[----:B------:R-:W3:Y:S01]  /*190f0*/  LDL.LU R91, [R1+0x6e8] ;  /* 0x0006e800015b7983 */ /* 0x000ee20000300800 */
[----:B------:R-:W-:-:S03]  /*19100*/  ISETP.LT.AND P5, PT, R90, R157, !P0 ;  /* 0x0000009d5a00720c */ /* 0x000fc600047a1270 */
[----:B------:R-:W3:Y:S01]  /*19110*/  LDL.LU R90, [R1+0x6e4] ;  /* 0x0006e400015a7983 */ /* 0x000ee20000300800 */
[----:B------:R-:W-:-:S03]  /*19120*/  ISETP.LT.AND P4, PT, R89, R157, !P0 ;  /* 0x0000009d5900720c */ /* 0x000fc60004781270 */
[----:B------:R-:W3:Y:S01]  /*19130*/  LDL.LU R89, [R1+0x6e0] ;  /* 0x0006e00001597983 */ /* 0x000ee20000300800 */
[----:B------:R-:W-:-:S03]  /*19140*/  ISETP.LT.AND P3, PT, R2, R157, !P0 ;  /* 0x0000009d0200720c */ /* 0x000fc60004761270 */
[----:B------:R-:W3:Y:S01]  /*19150*/  LDL.LU R2, [R1+0x6dc] ;  /* 0x0006dc0001027983 */ /* 0x000ee20000300800 */
[----:B------:R-:W-:-:S04]  /*19160*/  VIADD R7, R69, UR5 ;  /* 0x0000000545077c36 */ /* 0x000fc80008000000 */
[C---:B--2---:R-:W-:Y:S01]  /*19170*/  VIADD R17, R7.reuse, UR5 ;  /* 0x0000000507117c36 */ /* 0x044fe20008000000 */
[----:B------:R-:W-:-:S03]  /*19180*/  LEA R6, P6, R7, R0, 0x2 ;  /* 0x0000000007067211 */ /* 0x000fc600078c10ff */
[----:B------:R-:W-:Y:S01]  /*19190*/  VIADD R19, R17, UR5 ;  /* 0x0000000511137c36 */ /* 0x000fe20008000000 */
[----:B------:R-:W-:Y:S02]  /*191a0*/  LEA.HI.X.SX32 R7, R7, R68, 0x2, P6 ;  /* 0x0000004407077211 */ /* 0x000fe400030f16ff */
[----:B------:R-:W-:Y:S01]  /*191b0*/  LEA R16, P6, R17, R0, 0x2 ;  /* 0x0000000011107211 */ /* 0x000fe200078c10ff */
[----:B-1----:R-:W-:-:S03]  /*191c0*/  VIADD R61, R19, UR5 ;  /* 0x00000005133d7c36 */ /* 0x002fc60008000000 */
[----:B------:R-:W-:Y:S02]  /*191d0*/  LEA.HI.X.SX32 R17, R17, R68, 0x2, P6 ;  /* 0x0000004411117211 */ /* 0x000fe400030f16ff */
[----:B------:R-:W-:Y:S01]  /*191e0*/  LEA R18, P6, R19, R0, 0x2 ;  /* 0x0000000013127211 */ /* 0x000fe200078c10ff */
[----:B------:R-:W-:-:S03]  /*191f0*/  VIADD R9, R61, UR5 ;  /* 0x000000053d097c36 */ /* 0x000fc60008000000 */
[----:B------:R-:W-:Y:S02]  /*19200*/  LEA.HI.X.SX32 R19, R19, R68, 0x2, P6 ;  /* 0x0000004413137211 */ /* 0x000fe400030f16ff */
[----:B------:R-:W-:Y:S01]  /*19210*/  LEA R4, P6, R61, R0, 0x2 ;  /* 0x000000003d047211 */ /* 0x000fe200078c10ff */
[----:B------:R1:W-:Y:S01]  /*19220*/  @P2 STG.E desc[UR60][R6.64], R25 ;  /* 0x0000001906002986 */ /* 0x0003e2000c10193c */
[----:B----4-:R-:W-:-:S03]  /*19230*/  ISETP.LT.AND P2, PT, R88, R157, !P0 ;  /* 0x0000009d5800720c */ /* 0x010fc60004741270 */
[----:B------:R-:W2:Y:S01]  /*19240*/  LDL.LU R88, [R1+0x6c8] ;  /* 0x0006c80001587983 */ /* 0x000ea20000300800 */
[----:B------:R-:W-:-:S03]  /*19250*/  LEA.HI.X.SX32 R5, R61, R68, 0x2, P6 ;  /* 0x000000443d057211 */ /* 0x000fc600030f16ff */
[----:B------:R4:W-:Y:S01]  /*19260*/  @P1 STG.E desc[UR60][R16.64], R10 ;  /* 0x0000000a10001986 */ /* 0x0009e2000c10193c */
[C---:B-1----:R-:W-:Y:S01]  /*19270*/  LEA R6, P6, R9.reuse, R0, 0x2 ;  /* 0x0000000009067211 */ /* 0x042fe200078c10ff */
[----:B------:R-:W-:-:S03]  /*19280*/  VIADD R25, R9, UR5 ;  /* 0x0000000509197c36 */ /* 0x000fc60008000000 */
[----:B------:R-:W-:Y:S01]  /*19290*/  LEA.HI.X.SX32 R7, R9, R68, 0x2, P6 ;  /* 0x0000004409077211 */ /* 0x000fe200030f16ff */
[----:B----4-:R-:W4:Y:S01]  /*192a0*/  LDL.LU R10, [R1+0x6c4] ;  /* 0x0006c400010a7983 */ /* 0x010f220000300800 */
[----:B------:R-:W-:-:S04]  /*192b0*/  LEA R8, P6, R25, R0, 0x2 ;  /* 0x0000000019087211 */ /* 0x000fc800078c10ff */
[----:B------:R-:W-:Y:S01]  /*192c0*/  LEA.HI.X.SX32 R9, R25, R68, 0x2, P6 ;  /* 0x0000004419097211 */ /* 0x000fe200030f16ff */
[----:B------:R1:W-:Y:S04]  /*192d0*/  @P5 STG.E desc[UR60][R18.64], R26 ;  /* 0x0000001a12005986 */ /* 0x0003e8000c10193c */
[----:B------:R1:W-:Y:S04]  /*192e0*/  @P4 STG.E desc[UR60][R4.64], R11 ;  /* 0x0000000b04004986 */ /* 0x0003e8000c10193c */
[----:B------:R1:W-:Y:S04]  /*192f0*/  @P3 STG.E desc[UR60][R6.64], R27 ;  /* 0x0000001b06003986 */ /* 0x0003e8000c10193c */
        /* <DEDUP_REMOVED lines=9> */
[----:B------:R-:W-:-:S04]  /*19390*/  IADD3 R17, R25, UR5, RZ ;  /* 0x0000000519117c10 */ /* 0x000fc8000fffe0ff */
[C---:B------:R-:W-:Y:S01]  /*193a0*/  LEA R16, P6, R17.reuse, R0, 0x2 ;  /* 0x0000000011107211 */ /* 0x040fe200078c10ff */
[C---:B-1----:R-:W-:Y:S01]  /*193b0*/  VIADD R19, R17.reuse, UR5 ;  /* 0x0000000511137c36 */ /* 0x042fe20008000000 */
[----:B------:R-:W-:Y:S02]  /*193c0*/  ISETP.LT.AND P1, PT, R92, R157, !P0 ;  /* 0x0000009d5c00720c */ /* 0x000fe40004721270 */
[----:B------:R-:W-:Y:S01]  /*193d0*/  LEA.HI.X.SX32 R17, R17, R68, 0x2, P6 ;  /* 0x0000004411117211 */ /* 0x000fe200030f16ff */
[C---:B------:R-:W-:Y:S01]  /*193e0*/  VIADD R11, R19.reuse, UR5 ;  /* 0x00000005130b7c36 */ /* 0x040fe20008000000 */
[----:B------:R-:W-:-:S04]  /*193f0*/  LEA R4, P6, R19, R0, 0x2 ;  /* 0x0000000013047211 */ /* 0x000fc800078c10ff */
[----:B------:R-:W-:Y:S01]  /*19400*/  LEA.HI.X.SX32 R5, R19, R68, 0x2, P6 ;  /* 0x0000004413057211 */ /* 0x000fe200030f16ff */
[C---:B------:R-:W-:Y:S01]  /*19410*/  VIADD R19, R11.reuse, UR5 ;  /* 0x000000050b137c36 */ /* 0x040fe20008000000 */
[----:B------:R-:W-:-:S04]  /*19420*/  LEA R6, P6, R11, R0, 0x2 ;  /* 0x000000000b067211 */ /* 0x000fc800078c10ff */
[----:B------:R-:W-:Y:S01]  /*19430*/  LEA.HI.X.SX32 R7, R11, R68, 0x2, P6 ;  /* 0x000000440b077211 */ /* 0x000fe200030f16ff */
[C---:B------:R-:W-:Y:S01]  /*19440*/  VIADD R11, R19.reuse, UR5 ;  /* 0x00000005130b7c36 */ /* 0x040fe20008000000 */
[C---:B------:R-:W-:Y:S01]  /*19450*/  LEA R8, P6, R19.reuse, R0, 0x2 ;  /* 0x0000000013087211 */ /* 0x040fe200078c10ff */
[----:B------:R1:W-:Y:S03]  /*19460*/  @P1 STG.E desc[UR60][R16.64], R32 ;  /* 0x0000002010001986 */ /* 0x0003e6000c10193c */
[----:B------:R-:W-:Y:S01]  /*19470*/  LEA.HI.X.SX32 R9, R19, R68, 0x2, P6 ;  /* 0x0000004413097211 */ /* 0x000fe200030f16ff */
[----:B------:R4:W-:Y:S01]  /*19480*/  @P5 STG.E desc[UR60][R4.64], R13 ;  /* 0x0000000d04005986 */ /* 0x0009e2000c10193c */
[----:B--2---:R-:W-:-:S03]  /*19490*/  ISETP.LT.AND P1, PT, R88, R157, !P0 ;  /* 0x0000009d5800720c */ /* 0x004fc60004721270 */
[----:B------:R-:W2:Y:S01]  /*194a0*/  LDL.LU R88, [R1+0x6b0] ;  /* 0x0006b00001587983 */ /* 0x000ea20000300800 */
[----:B-1----:R-:W-:-:S03]  /*194b0*/  VIADD R17, R11, UR5 ;  /* 0x000000050b117c36 */ /* 0x002fc60008000000 */
[----:B------:R-:W2:Y:S01]  /*194c0*/  LDL.LU R18, [R1+0x6ac] ;  /* 0x0006ac0001127983 */ /* 0x000ea20000300800 */
[----:B----4-:R-:W-:-:S03]  /*194d0*/  ISETP.LT.AND P5, PT, R10, R157, !P0 ;  /* 0x0000009d0a00720c */ /* 0x010fc600047a1270 */
[----:B------:R-:W-:Y:S01]  /*194e0*/  @P4 STG.E desc[UR60][R6.64], R33 ;  /* 0x0000002106004986 */ /* 0x000fe2000c10193c */
[----:B------:R-:W-:-:S03]  /*194f0*/  LEA R10, P6, R11, R0, 0x2 ;  /* 0x000000000b0a7211 */ /* 0x000fc600078c10ff */
[----:B------:R-:W4:Y:S01]  /*19500*/  LDL.LU R19, [R1+0x6a8] ;  /* 0x0006a80001137983 */ /* 0x000f220000300800 */
[----:B------:R-:W-:Y:S02]  /*19510*/  LEA.HI.X.SX32 R11, R11, R68, 0x2, P6 ;  /* 0x000000440b0b7211 */ /* 0x000fe400030f16ff */
[C---:B------:R-:W-:Y:S01]  /*19520*/  LEA R4, P6, R17.reuse, R0, 0x2 ;  /* 0x0000000011047211 */ /* 0x040fe200078c10ff */
[----:B------:R1:W-:Y:S03]  /*19530*/  @P3 STG.E desc[UR60][R8.64], R14 ;  /* 0x0000000e08003986 */ /* 0x0003e6000c10193c */
[----:B------:R-:W-:Y:S01]  /*19540*/  LEA.HI.X.SX32 R5, R17, R68, 0x2, P6 ;  /* 0x0000004411057211 */ /* 0x000fe200030f16ff */
[----:B------:R1:W-:Y:S04]  /*19550*/  @P2 STG.E desc[UR60][R10.64], R34 ;  /* 0x000000220a002986 */ /* 0x0003e8000c10193c */
[----:B------:R-:W4:Y:S04]  /*19560*/  LDL.LU R12, [R1+0x6a4] ;  /* 0x0006a400010c7983 */ /* 0x000f280000300800 */
[----:B------:R1:W-:Y:S04]  /*19570*/  @P1 STG.E desc[UR60][R4.64], R15 ;  /* 0x0000000f04001986 */ /* 0x0003e8000c10193c */
[----:B------:R-:W4:Y:S01]  /*19580*/  LDL.LU R16, [R1+0x6a0] ;  /* 0x0006a00001107983 */ /* 0x000f220000300800 */
[----:B---3--:R-:W-:-:S03]  /*19590*/  ISETP.LT.AND P1, PT, R2, R157, !P0 ;  /* 0x0000009d0200720c */ /* 0x008fc60004721270 */
[----:B------:R-:W3:Y:S04]  /*195a0*/  LDL.LU R2, [R1+0x69c] ;  /* 0x00069c0001027983 */ /* 0x000ee80000300800 */
[----:B-1----:R-:W3:Y:S01]  /*195b0*/  LDL.LU R14, [R1+0x698] ;  /* 0x00069800010e7983 */ /* 0x002ee20000300800 */
[----:B------:R-:W-:-:S04]  /*195c0*/  VIADD R13, R17, UR5 ;  /* 0x00000005110d7c36 */ /* 0x000fc80008000000 */
[C---:B------:R-:W-:Y:S01]  /*195d0*/  VIADD R17, R13.reuse, UR5 ;  /* 0x000000050d117c36 */ /* 0x040fe20008000000 */
[----:B------:R-:W-:-:S04]  /*195e0*/  LEA R6, P6, R13, R0, 0x2 ;  /* 0x000000000d067211 */ /* 0x000fc800078c10ff */
[----:B------:R-:W-:Y:S01]  /*195f0*/  LEA.HI.X.SX32 R7, R13, R68, 0x2, P6 ;  /* 0x000000440d077211 */ /* 0x000fe200030f16ff */
[C---:B------:R-:W-:Y:S01]  /*19600*/  VIADD R13, R17.reuse, UR5 ;  /* 0x00000005110d7c36 */ /* 0x040fe20008000000 */
[----:B------:R-:W-:Y:S02]  /*19610*/  LEA R8, P6, R17, R0, 0x2 ;  /* 0x0000000011087211 */ /* 0x000fe400078c10ff */
[-C--:B------:R-:W-:Y:S02]  /*19620*/  ISETP.LT.AND P4, PT, R91, R157.reuse, !P0 ;  /* 0x0000009d5b00720c */ /* 0x080fe40004781270 */
[----:B------:R-:W-:Y:S01]  /*19630*/  LEA.HI.X.SX32 R9, R17, R68, 0x2, P6 ;  /* 0x0000004411097211 */ /* 0x000fe200030f16ff */
[C---:B------:R-:W-:Y:S01]  /*19640*/  VIADD R17, R13.reuse, UR5 ;  /* 0x000000050d117c36 */ /* 0x040fe20008000000 */
[----:B------:R-:W-:Y:S02]  /*19650*/  LEA R10, P6, R13, R0, 0x2 ;  /* 0x000000000d0a7211 */ /* 0x000fe400078c10ff */
[----:B------:R-:W-:-:S02]  /*19660*/  ISETP.LT.AND P3, PT, R90, R157, !P0 ;  /* 0x0000009d5a00720c */ /* 0x000fc40004761270 */
[----:B------:R-:W-:Y:S01]  /*19670*/  LEA.HI.X.SX32 R11, R13, R68, 0x2, P6 ;  /* 0x000000440d0b7211 */ /* 0x000fe200030f16ff */
[C---:B------:R-:W-:Y:S01]  /*19680*/  VIADD R13, R17.reuse, UR5 ;  /* 0x00000005110d7c36 */ /* 0x040fe20008000000 */
[----:B------:R-:W-:Y:S01]  /*19690*/  LEA R4, P6, R17, R0, 0x2 ;  /* 0x0000000011047211 */ /* 0x000fe200078c10ff */
[----:B------:R1:W-:Y:S02]  /*196a0*/  @P5 STG.E desc[UR60][R6.64], R35 ;  /* 0x0000002306005986 */ /* 0x0003e4000c10193c */
[----:B------:R-:W-:Y:S01]  /*196b0*/  VIADD R15, R13, UR5 ;  /* 0x000000050d0f7c36 */ /* 0x000fe20008000000 */
[----:B------:R-:W-:Y:S01]  /*196c0*/  LEA.HI.X.SX32 R5, R17, R68, 0x2, P6 ;  /* 0x0000004411057211 */ /* 0x000fe200030f16ff */
[----:B------:R1:W-:Y:S01]  /*196d0*/  @P4 STG.E desc[UR60][R8.64], R20 ;  /* 0x0000001408004986 */ /* 0x0003e2000c10193c */
[-C--:B------:R-:W-:Y:S02]  /*196e0*/  ISETP.LT.AND P2, PT, R89, R157.reuse, !P0 ;  /* 0x0000009d5900720c */ /* 0x080fe40004741270 */
[----:B--2---:R-:W-:-:S02]  /*196f0*/  ISETP.LT.AND P5, PT, R88, R157, !P0 ;  /* 0x0000009d5800720c */ /* 0x004fc400047a1270 */
[C---:B-1----:R-:W-:Y:S02]  /*19700*/  LEA R6, P6, R13.reuse, R0, 0x2 ;  /* 0x000000000d067211 */ /* 0x042fe400078c10ff */
[----:B------:R-:W-:Y:S02]  /*19710*/  ISETP.LT.AND P4, PT, R18, R157, !P0 ;  /* 0x0000009d1200720c */ /* 0x000fe40004781270 */
[----:B------:R-:W-:Y:S01]  /*19720*/  LEA.HI.X.SX32 R7, R13, R68, 0x2, P6 ;  /* 0x000000440d077211 */ /* 0x000fe200030f16ff */
[C---:B------:R-:W-:Y:S01]  /*19730*/  VIADD R13, R15.reuse, UR5 ;  /* 0x000000050f0d7c36 */ /* 0x040fe20008000000 */
[C---:B------:R-:W-:Y:S01]  /*19740*/  LEA R8, P6, R15.reuse, R0, 0x2 ;  /* 0x000000000f087211 */ /* 0x040fe200078c10ff */
[----:B------:R-:W2:Y:S03]  /*19750*/  LDL.LU R18, [R1+0x694] ;  /* 0x0006940001127983 */ /* 0x000ea60000300800 */
[----:B------:R-:W-:Y:S01]  /*19760*/  LEA.HI.X.SX32 R9, R15, R68, 0x2, P6 ;  /* 0x000000440f097211 */ /* 0x000fe200030f16ff */
[----:B------:R1:W-:Y:S04]  /*19770*/  @P3 STG.E desc[UR60][R10.64], R40 ;  /* 0x000000280a003986 */ /* 0x0003e8000c10193c */
[----:B------:R-:W2:Y:S01]  /*19780*/  LDL.LU R17, [R1+0x690] ;  /* 0x0006900001117983 */ /* 0x000ea20000300800 */
[----:B-1----:R-:W-:-:S03]  /*19790*/  LEA R10, P6, R13, R0, 0x2 ;  /* 0x000000000d0a7211 */ /* 0x002fc600078c10ff */
[----:B------:R1:W-:Y:S01]  /*197a0*/  @P2 STG.E desc[UR60][R4.64], R21 ;  /* 0x0000001504002986 */ /* 0x0003e2000c10193c */
[----:B------:R-:W-:-:S03]  /*197b0*/  LEA.HI.X.SX32 R11, R13, R68, 0x2, P6 ;  /* 0x000000440d0b7211 */ /* 0x000fc600030f16ff */
[----:B------:R1:W-:Y:S01]  /*197c0*/  @P1 STG.E desc[UR60][R6.64], R41 ;  /* 0x0000002906001986 */ /* 0x0003e2000c10193c */
[-C--:B----4-:R-:W-:Y:S02]  /*197d0*/  ISETP.LT.AND P2, PT, R12, R157.reuse, !P0 ;  /* 0x0000009d0c00720c */ /* 0x090fe40004741270 */
[-C--:B------:R-:W-:Y:S01]  /*197e0*/  ISETP.LT.AND P1, PT, R16, R157.reuse, !P0 ;  /* 0x0000009d1000720c */ /* 0x080fe20004721270 */
[----:B------:R-:W4:Y:S04]  /*197f0*/  LDL.LU R12, [R1+0x68c] ;  /* 0x00068c00010c7983 */ /* 0x000f280000300800 */
[----:B------:R1:W-:Y:S04]  /*19800*/  @P5 STG.E desc[UR60][R8.64], R22 ;  /* 0x0000001608005986 */ /* 0x0003e8000c10193c */
[----:B------:R-:W4:Y:S04]  /*19810*/  LDL.LU R16, [R1+0x688] ;  /* 0x0006880001107983 */ /* 0x000f280000300800 */
[----:B------:R1:W-:Y:S01]  /*19820*/  @P4 STG.E desc[UR60][R10.64], R42 ;  /* 0x0000002a0a004986 */ /* 0x0003e2000c10193c */
[----:B---3--:R-:W-:-:S03]  /*19830*/  ISETP.LT.AND P5, PT, R2, R157, !P0 ;  /* 0x0000009d0200720c */ /* 0x008fc600047a1270 */
[----:B------:R-:W3:Y:S01]  /*19840*/  LDL.LU R2, [R1+0x684] ;  /* 0x0006840001027983 */ /* 0x000ee20000300800 */
[----:B------:R-:W-:-:S03]  /*19850*/  ISETP.LT.AND P4, PT, R14, R157, !P0 ;  /* 0x0000009d0e00720c */ /* 0x000fc60004781270 */
[----:B------:R-:W3:Y:S01]  /*19860*/  LDL.LU R14, [R1+0x680] ;  /* 0x00068000010e7983 */ /* 0x000ee20000300800 */
[----:B------:R-:W-:-:S04]  /*19870*/  VIADD R15, R13, UR5 ;  /* 0x000000050d0f7c36 */ /* 0x000fc80008000000 */
[C---:B------:R-:W-:Y:S01]  /*19880*/  VIADD R13, R15.reuse, UR5 ;  /* 0x000000050f0d7c36 */ /* 0x040fe20008000000 */
[----:B-1----:R-:W-:Y:S02]  /*19890*/  LEA R4, P6, R15, R0, 0x2 ;  /* 0x000000000f047211 */ /* 0x002fe400078c10ff */
[----:B------:R-:W-:Y:S02]  /*198a0*/  ISETP.LT.AND P3, PT, R19, R157, !P0 ;  /* 0x0000009d1300720c */ /* 0x000fe40004761270 */
[----:B------:R-:W-:Y:S01]  /*198b0*/  LEA.HI.X.SX32 R5, R15, R68, 0x2, P6 ;  /* 0x000000440f057211 */ /* 0x000fe200030f16ff */
[C---:B------:R-:W-:Y:S01]  /*198c0*/  VIADD R15, R13.reuse, UR5 ;  /* 0x000000050d0f7c36 */ /* 0x040fe20008000000 */
[----:B------:R-:W-:-:S04]  /*198d0*/  LEA R6, P6, R13, R0, 0x2 ;  /* 0x000000000d067211 */ /* 0x000fc800078c10ff */
[----:B------:R-:W-:Y:S02]  /*198e0*/  LEA.HI.X.SX32 R7, R13, R68, 0x2, P6 ;  /* 0x000000440d077211 */ /* 0x000fe400030f16ff */
[C---:B------:R-:W-:Y:S02]  /*198f0*/  LEA R8, P6, R15.reuse, R0, 0x2 ;  /* 0x000000000f087211 */ /* 0x040fe400078c10ff */
[C---:B------:R-:W-:Y:S02]  /*19900*/  IADD3 R13, R15.reuse, UR5, RZ ;  /* 0x000000050f0d7c10 */ /* 0x040fe4000fffe0ff */
[----:B------:R-:W-:Y:S02]  /*19910*/  LEA.HI.X.SX32 R9, R15, R68, 0x2, P6 ;  /* 0x000000440f097211 */ /* 0x000fe400030f16ff */
[C---:B------:R-:W-:Y:S01]  /*19920*/  LEA R10, P6, R13.reuse, R0, 0x2 ;  /* 0x000000000d0a7211 */ /* 0x040fe200078c10ff */
[C---:B------:R-:W-:Y:S01]  /*19930*/  VIADD R15, R13.reuse, UR5 ;  /* 0x000000050d0f7c36 */ /* 0x040fe20008000000 */
[----:B------:R1:W-:Y:S02]  /*19940*/  @P3 STG.E desc[UR60][R4.64], R23 ;  /* 0x0000001704003986 */ /* 0x0003e4000c10193c */
[----:B------:R-:W-:Y:S01]  /*19950*/  LEA.HI.X.SX32 R11, R13, R68, 0x2, P6 ;  /* 0x000000440d0b7211 */ /* 0x000fe200030f16ff */
[C---:B------:R-:W-:Y:S01]  /*19960*/  VIADD R13, R15.reuse, UR5 ;  /* 0x000000050f0d7c36 */ /* 0x040fe20008000000 */
[----:B------:R2:W-:Y:S04]  /*19970*/  @P2 STG.E desc[UR60][R6.64], R43 ;  /* 0x0000002b06002986 */ /* 0x0005e8000c10193c */
[----:B------:R-:W3:Y:S01]  /*19980*/  LDS.128 R20, [R3] ;  /* 0x0000000003147984 */ /* 0x000ee20000000c00 */
[----:B-1----:R-:W-:-:S02]  /*19990*/  LEA R4, P6, R15, R0, 0x2 ;  /* 0x000000000f047211 */ /* 0x002fc400078c10ff */
[-C--:B--2---:R-:W-:Y:S02]  /*199a0*/  ISETP.LT.AND P3, PT, R18, R157.reuse, !P0 ;  /* 0x0000009d1200720c */ /* 0x084fe40004761270 */
[----:B------:R-:W2:Y:S01]  /*199b0*/  LDL.LU R18, [R1+0x67c] ;  /* 0x00067c0001127983 */ /* 0x000ea20000300800 */
[----:B------:R-:W-:Y:S02]  /*199c0*/  LEA.HI.X.SX32 R5, R15, R68, 0x2, P6 ;  /* 0x000000440f057211 */ /* 0x000fe400030f16ff */
[----:B------:R-:W-:Y:S02]  /*199d0*/  LEA R6, P6, R13, R0, 0x2 ;  /* 0x000000000d067211 */ /* 0x000fe400078c10ff */
[----:B------:R-:W-:Y:S02]  /*199e0*/  ISETP.LT.AND P2, PT, R17, R157, !P0 ;  /* 0x0000009d1100720c */ /* 0x000fe40004741270 */
[----:B------:R-:W2:Y:S01]  /*199f0*/  LDL.LU R17, [R1+0x678] ;  /* 0x0006780001117983 */ /* 0x000ea20000300800 */
[----:B------:R-:W-:-:S03]  /*19a00*/  LEA.HI.X.SX32 R7, R13, R68, 0x2, P6 ;  /* 0x000000440d077211 */ /* 0x000fc600030f16ff */
[----:B------:R1:W-:Y:S04]  /*19a10*/  @P1 STG.E desc[UR60][R8.64], R28 ;  /* 0x0000001c08001986 */ /* 0x0003e8000c10193c */
[----:B------:R1:W-:Y:S04]  /*19a20*/  @P5 STG.E desc[UR60][R10.64], R44 ;  /* 0x0000002c0a005986 */ /* 0x0003e8000c10193c */
[----:B------:R1:W-:Y:S01]  /*19a30*/  @P4 STG.E desc[UR60][R4.64], R29 ;  /* 0x0000001d04004986 */ /* 0x0003e2000c10193c */
[----:B----4-:R-:W-:-:S03]  /*19a40*/  ISETP.LT.AND P1, PT, R12, R157, !P0 ;  /* 0x0000009d0c00720c */ /* 0x010fc60004721270 */
[----:B------:R4:W-:Y:S04]  /*19a50*/  @P3 STG.E desc[UR60][R6.64], R45 ;  /* 0x0000002d06003986 */ /* 0x0009e8000c10193c */
[----:B------:R-:W2:Y:S01]  /*19a60*/  LDL.LU R12, [R1+0x674] ;  /* 0x00067400010c7983 */ /* 0x000ea20000300800 */
[----:B------:R-:W-:-:S03]  /*19a70*/  ISETP.LT.AND P5, PT, R16, R157, !P0 ;  /* 0x0000009d1000720c */ /* 0x000fc600047a1270 */
[----:B------:R-:W2:Y:S01]  /*19a80*/  LDL.LU R16, [R1+0x670] ;  /* 0x0006700001107983 */ /* 0x000ea20000300800 */
[----:B---3--:R-:W-:-:S03]  /*19a90*/  ISETP.LT.AND P4, PT, R2, R157, !P0 ;  /* 0x0000009d0200720c */ /* 0x008fc60004781270 */
[----:B------:R-:W3:Y:S01]  /*19aa0*/  LDL.LU R2, [R1+0x66c] ;  /* 0x00066c0001027983 */ /* 0x000ee20000300800 */
[----:B------:R-:W-:-:S03]  /*19ab0*/  ISETP.LT.AND P3, PT, R14, R157, !P0 ;  /* 0x0000009d0e00720c */ /* 0x000fc60004761270 */
[----:B------:R-:W3:Y:S01]  /*19ac0*/  LDL.LU R14, [R1+0x668] ;  /* 0x00066800010e7983 */ /* 0x000ee20000300800 */
[----:B------:R-:W-:-:S04]  /*19ad0*/  VIADD R15, R13, UR5 ;  /* 0x000000050d0f7c36 */ /* 0x000fc80008000000 */
[C---:B------:R-:W-:Y:S01]  /*19ae0*/  VIADD R13, R15.reuse, UR5 ;  /* 0x000000050f0d7c36 */ /* 0x040fe20008000000 */
[----:B-1----:R-:W-:-:S04]  /*19af0*/  LEA R8, P6, R15, R0, 0x2 ;  /* 0x000000000f087211 */ /* 0x002fc800078c10ff */
        /* <DEDUP_REMOVED lines=8> */
[C---:B----4-:R-:W-:Y:S01]  /*19b80*/  LEA R6, P6, R13.reuse, R0, 0x2 ;  /* 0x000000000d067211 */ /* 0x050fe200078c10ff */
[----:B------:R1:W-:Y:S03]  /*19b90*/  @P2 STG.E desc[UR60][R8.64], R30 ;  /* 0x0000001e08002986 */ /* 0x0003e6000c10193c */
[----:B------:R-:W-:Y:S01]  /*19ba0*/  LEA.HI.X.SX32 R7, R13, R68, 0x2, P6 ;  /* 0x000000440d077211 */ /* 0x000fe200030f16ff */
[C---:B------:R-:W-:Y:S01]  /*19bb0*/  VIADD R13, R15.reuse, UR5 ;  /* 0x000000050f0d7c36 */ /* 0x040fe20008000000 */
[----:B------:R4:W-:Y:S01]  /*19bc0*/  @P1 STG.E desc[UR60][R10.64], R46 ;  /* 0x0000002e0a001986 */ /* 0x0009e2000c10193c */
[----:B-1----:R-:W-:Y:S02]  /*19bd0*/  LEA R8, P6, R15, R0, 0x2 ;  /* 0x000000000f087211 */ /* 0x002fe400078c10ff */
[----:B--2---:R-:W-:-:S02]  /*19be0*/  ISETP.LT.AND P2, PT, R18, R157, !P0 ;  /* 0x0000009d1200720c */ /* 0x004fc40004741270 */
[----:B------:R-:W2:Y:S01]  /*19bf0*/  LDL.LU R18, [R1+0x664] ;  /* 0x0006640001127983 */ /* 0x000ea20000300800 */
[----:B------:R-:W-:Y:S02]  /*19c00*/  LEA.HI.X.SX32 R9, R15, R68, 0x2, P6 ;  /* 0x000000440f097211 */ /* 0x000fe400030f16ff */
[----:B----4-:R-:W-:Y:S02]  /*19c10*/  LEA R10, P6, R13, R0, 0x2 ;  /* 0x000000000d0a7211 */ /* 0x010fe400078c10ff */
[----:B------:R-:W-:Y:S02]  /*19c20*/  ISETP.LT.AND P1, PT, R17, R157, !P0 ;  /* 0x0000009d1100720c */ /* 0x000fe40004721270 */
[----:B------:R-:W4:Y:S01]  /*19c30*/  LDL.LU R17, [R1+0x660] ;  /* 0x0006600001117983 */ /* 0x000f220000300800 */
[----:B------:R-:W-:-:S03]  /*19c40*/  LEA.HI.X.SX32 R11, R13, R68, 0x2, P6 ;  /* 0x000000440d0b7211 */ /* 0x000fc600030f16ff */
[----:B------:R1:W-:Y:S04]  /*19c50*/  @P5 STG.E desc[UR60][R4.64], R31 ;  /* 0x0000001f04005986 */ /* 0x0003e8000c10193c */
[----:B------:R1:W-:Y:S04]  /*19c60*/  @P4 STG.E desc[UR60][R6.64], R47 ;  /* 0x0000002f06004986 */ /* 0x0003e8000c10193c */
[----:B------:R1:W-:Y:S04]  /*19c70*/  @P3 STG.E desc[UR60][R8.64], R36 ;  /* 0x0000002408003986 */ /* 0x0003e8000c10193c */
[----:B------:R1:W-:Y:S01]  /*19c80*/  @P2 STG.E desc[UR60][R10.64], R48 ;  /* 0x000000300a002986 */ /* 0x0003e2000c10193c */
[----:B------:R-:W-:-:S03]  /*19c90*/  ISETP.LT.AND P5, PT, R12, R157, !P0 ;  /* 0x0000009d0c00720c */ /* 0x000fc600047a1270 */
[----:B------:R-:W4:Y:S01]  /*19ca0*/  LDL.LU R12, [R1+0x65c] ;  /* 0x00065c00010c7983 */ /* 0x000f220000300800 */
[----:B------:R-:W-:-:S03]  /*19cb0*/  ISETP.LT.AND P4, PT, R16, R157, !P0 ;  /* 0x0000009d1000720c */ /* 0x000fc60004781270 */
[----:B------:R-:W4:Y:S01]  /*19cc0*/  LDL.LU R16, [R1+0x658] ;  /* 0x0006580001107983 */ /* 0x000f220000300800 */
        /* <DEDUP_REMOVED lines=24> */
[----:B------:R-:W-:Y:S02]  /*19e50*/  LEA R6, P6, R13, R0, 0x2 ;  /* 0x000000000d067211 */ /* 0x000fe400078c10ff */
[----:B----4-:R-:W-:Y:S02]  /*19e60*/  ISETP.LT.AND P5, PT, R17, R157, !P0 ;  /* 0x0000009d1100720c */ /* 0x010fe400047a1270 */
        /* <DEDUP_REMOVED lines=14> */
[----:B------:R-:W-:-:S05]  /*19f50*/  VIADD R15, R13, UR5 ;  /* 0x000000050d0f7c36 */ /* 0x000fca0008000000 */
[C---:B-1----:R-:W-:Y:S02]  /*19f60*/  LEA R8, P6, R15.reuse, R0, 0x2 ;  /* 0x000000000f087211 */ /* 0x042fe400078c10ff */
[C---:B------:R-:W-:Y:S02]  /*19f70*/  IADD3 R13, R15.reuse, UR5, RZ ;  /* 0x000000050f0d7c10 */ /* 0x040fe4000fffe0ff */
[----:B------:R-:W-:Y:S02]  /*19f80*/  LEA.HI.X.SX32 R9, R15, R68, 0x2, P6 ;  /* 0x000000440f097211 */ /* 0x000fe400030f16ff */
[C---:B------:R-:W-:Y:S01]  /*19f90*/  LEA R10, P6, R13.reuse, R0, 0x2 ;  /* 0x000000000d0a7211 */ /* 0x040fe200078c10ff */
[----:B------:R-:W-:-:S03]  /*19fa0*/  VIADD R15, R13, UR5 ;  /* 0x000000050d0f7c36 */ /* 0x000fc60008000000 */
        /* <DEDUP_REMOVED lines=23> */
[----:B------:R-:W2:Y:S01]  /*1a120*/  LDL.LU R12, [R1+0x62c] ;  /* 0x00062c00010c7983 */ /* 0x000ea20000300800 */
[----:B------:R-:W-:-:S03]  /*1a130*/  ISETP.LT.AND P2, PT, R16, R157, !P0 ;  /* 0x0000009d1000720c */ /* 0x000fc60004741270 */
[----:B------:R-:W2:Y:S01]  /*1a140*/  LDL.LU R16, [R1+0x628] ;  /* 0x0006280001107983 */ /* 0x000ea20000300800 */
[----:B---3--:R-:W-:-:S03]  /*1a150*/  ISETP.LT.AND P5, PT, R14, R157, !P0 ;  /* 0x0000009d0e00720c */ /* 0x008fc600047a1270 */
[----:B------:R-:W3:Y:S01]  /*1a160*/  LDL.LU R14, [R1+0x624] ;  /* 0x00062400010e7983 */ /* 0x000ee20000300800 */
[----:B------:R-:W-:-:S04]  /*1a170*/  VIADD R15, R13, UR5 ;  /* 0x000000050d0f7c36 */ /* 0x000fc80008000000 */
[C---:B------:R-:W-:Y:S01]  /*1a180*/  VIADD R3, R15.reuse, UR5 ;  /* 0x000000050f037c36 */ /* 0x040fe20008000000 */
[----:B-1----:R-:W-:Y:S02]  /*1a190*/  LEA R4, P6, R15, R0, 0x2 ;  /* 0x000000000f047211 */ /* 0x002fe400078c10ff */
[----:B------:R-:W-:Y:S01]  /*1a1a0*/  ISETP.LT.AND P1, PT, R2, R157, !P0 ;  /* 0x0000009d0200720c */ /* 0x000fe20004721270 */
[----:B------:R-:W-:Y:S01]  /*1a1b0*/  VIADD R7, R3, UR5 ;  /* 0x0000000503077c36 */ /* 0x000fe20008000000 */
[----:B------:R-:W-:Y:S02]  /*1a1c0*/  LEA.HI.X.SX32 R5, R15, R68, 0x2, P6 ;  /* 0x000000440f057211 */ /* 0x000fe400030f16ff */
[----:B------:R-:W-:Y:S01]  /*1a1d0*/  LEA R2, P6, R3, R0, 0x2 ;  /* 0x0000000003027211 */ /* 0x000fe200078c10ff */
[----:B------:R-:W-:-:S03]  /*1a1e0*/  VIADD R9, R7, UR5 ;  /* 0x0000000507097c36 */ /* 0x000fc60008000000 */
[----:B------:R-:W-:Y:S02]  /*1a1f0*/  LEA.HI.X.SX32 R3, R3, R68, 0x2, P6 ;  /* 0x0000004403037211 */ /* 0x000fe400030f16ff */
[----:B------:R-:W-:Y:S01]  /*1a200*/  LEA R6, P6, R7, R0, 0x2 ;  /* 0x0000000007067211 */ /* 0x000fe200078c10ff */
[----:B------:R-:W-:-:S03]  /*1a210*/  VIADD R11, R9, UR5 ;  /* 0x00000005090b7c36 */ /* 0x000fc60008000000 */
[----:B------:R-:W-:Y:S02]  /*1a220*/  LEA.HI.X.SX32 R7, R7, R68, 0x2, P6 ;  /* 0x0000004407077211 */ /* 0x000fe400030f16ff */
[----:B------:R-:W-:Y:S01]  /*1a230*/  LEA R8, P6, R9, R0, 0x2 ;  /* 0x0000000009087211 */ /* 0x000fe200078c10ff */
[----:B------:R-:W-:Y:S01]  /*1a240*/  VIADD R13, R11, UR5 ;  /* 0x000000050b0d7c36 */ /* 0x000fe20008000000 */
[----:B------:R-:W-:Y:S02]  /*1a250*/  @P4 STG.E desc[UR60][R4.64], R59 ;  /* 0x0000003b04004986 */ /* 0x000fe4000c10193c */
[----:B------:R-:W-:Y:S01]  /*1a260*/  LEA.HI.X.SX32 R9, R9, R68, 0x2, P6 ;  /* 0x0000004409097211 */ /* 0x000fe200030f16ff */
[C---:B------:R-:W-:Y:S01]  /*1a270*/  VIADD R15, R13.reuse, UR5 ;  /* 0x000000050d0f7c36 */ /* 0x040fe20008000000 */
[----:B------:R1:W-:Y:S04]  /*1a280*/  @P3 STG.E desc[UR60][R2.64], R67 ;  /* 0x0000004302003986 */ /* 0x0003e8000c10193c */
[----:B------:R2:W-:Y:S04]  /*1a290*/  @P2 STG.E desc[UR60][R6.64], R52 ;  /* 0x0000003406002986 */ /* 0x0005e8000c10193c */
[----:B------:R2:W-:Y:S01]  /*1a2a0*/  @P1 STG.E desc[UR60][R8.64], R20 ;  /* 0x0000001408001986 */ /* 0x0005e2000c10193c */
[----:B-1----:R-:W-:-:S02]  /*1a2b0*/  LEA R2, P1, R13, R0, 0x2 ;  /* 0x000000000d027211 */ /* 0x002fc400078210ff */
[----:B------:R-:W-:Y:S02]  /*1a2c0*/  LEA R4, P6, R11, R0, 0x2 ;  /* 0x000000000b047211 */ /* 0x000fe400078c10ff */
[-C--:B----4-:R-:W-:Y:S01]  /*1a2d0*/  ISETP.LT.AND P3, PT, R17, R157.reuse, !P0 ;  /* 0x0000009d1100720c */ /* 0x090fe20004761270 */
[----:B------:R-:W-:Y:S01]  /*1a2e0*/  VIADD R17, R15, UR5 ;  /* 0x000000050f117c36 */ /* 0x000fe20008000000 */
[----:B------:R-:W-:Y:S02]  /*1a2f0*/  LEA.HI.X.SX32 R3, R13, R68, 0x2, P1 ;  /* 0x000000440d037211 */ /* 0x000fe400008f16ff */
[----:B--2---:R-:W-:Y:S02]  /*1a300*/  ISETP.LT.AND P4, PT, R18, R157, !P0 ;  /* 0x0000009d1200720c */ /* 0x004fe40004781270 */
[C---:B------:R-:W-:Y:S01]  /*1a310*/  LEA R6, P1, R17.reuse, R0, 0x2 ;  /* 0x0000000011067211 */ /* 0x040fe200078210ff */
[----:B------:R-:W-:Y:S01]  /*1a320*/  VIADD R19, R17, UR5 ;  /* 0x0000000511137c36 */ /* 0x000fe20008000000 */
[----:B------:R-:W-:-:S02]  /*1a330*/  LEA.HI.X.SX32 R5, R11, R68, 0x2, P6 ;  /* 0x000000440b057211 */ /* 0x000fc400030f16ff */
[----:B------:R-:W-:Y:S02]  /*1a340*/  LEA R10, P6, R15, R0, 0x2 ;  /* 0x000000000f0a7211 */ /* 0x000fe400078c10ff */
[-C--:B------:R-:W-:Y:S02]  /*1a350*/  LEA.HI.X.SX32 R7, R17, R68.reuse, 0x2, P1 ;  /* 0x0000004411077211 */ /* 0x080fe400008f16ff */
[----:B------:R-:W-:Y:S02]  /*1a360*/  LEA.HI.X.SX32 R11, R15, R68, 0x2, P6 ;  /* 0x000000440f0b7211 */ /* 0x000fe400030f16ff */
[-C--:B------:R-:W-:Y:S02]  /*1a370*/  ISETP.LT.AND P2, PT, R12, R157.reuse, !P0 ;  /* 0x0000009d0c00720c */ /* 0x080fe40004741270 */
[----:B------:R-:W-:Y:S02]  /*1a380*/  ISETP.LT.AND P1, PT, R16, R157, !P0 ;  /* 0x0000009d1000720c */ /* 0x000fe40004721270 */
[C---:B------:R-:W-:Y:S01]  /*1a390*/  LEA R12, P6, R19.reuse, R0, 0x2 ;  /* 0x00000000130c7211 */ /* 0x040fe200078c10ff */
[C---:B------:R-:W-:Y:S01]  /*1a3a0*/  VIADD R15, R19.reuse, UR5 ;  /* 0x00000005130f7c36 */ /* 0x040fe20008000000 */
[----:B------:R1:W-:Y:S02]  /*1a3b0*/  @P5 STG.E desc[UR60][R4.64], R53 ;  /* 0x0000003504005986 */ /* 0x0003e4000c10193c */
[----:B------:R-:W-:-:S02]  /*1a3c0*/  LEA.HI.X.SX32 R13, R19, R68, 0x2, P6 ;  /* 0x00000044130d7211 */ /* 0x000fc400030f16ff */
[----:B------:R1:W-:Y:S01]  /*1a3d0*/  @P4 STG.E desc[UR60][R2.64], R21 ;  /* 0x0000001502004986 */ /* 0x0003e2000c10193c */
[----:B------:R-:W-:-:S03]  /*1a3e0*/  LEA R8, P6, R15, R0, 0x2 ;  /* 0x000000000f087211 */ /* 0x000fc600078c10ff */
[----:B------:R1:W-:Y:S04]  /*1a3f0*/  @P3 STG.E desc[UR60][R10.64], R54 ;  /* 0x000000360a003986 */ /* 0x0003e8000c10193c */
[----:B------:R1:W-:Y:S01]  /*1a400*/  @P2 STG.E desc[UR60][R6.64], R22 ;  /* 0x0000001606002986 */ /* 0x0003e2000c10193c */
[----:B------:R-:W-:-:S03]  /*1a410*/  LEA.HI.X.SX32 R9, R15, R68, 0x2, P6 ;  /* 0x000000440f097211 */ /* 0x000fc600030f16ff */
[----:B------:R1:W-:Y:S01]  /*1a420*/  @P1 STG.E desc[UR60][R12.64], R55 ;  /* 0x000000370c001986 */ /* 0x0003e2000c10193c */
[----:B---3--:R-:W-:-:S13]  /*1a430*/  ISETP.LT.AND P0, PT, R14, R157, !P0 ;  /* 0x0000009d0e00720c */ /* 0x008fda0004701270 */
[----:B-1----:R-:W-:Y:S05]  /*1a440*/  @!P0 EXIT ;  /* 0x000000000000894d */ /* 0x002fea0003800000 */
[----:B------:R-:W-:Y:S01]  /*1a450*/  STG.E desc[UR60][R8.64], R23 ;  /* 0x0000001708007986 */ /* 0x000fe2000c10193c */
[----:B------:R-:W-:Y:S05]  /*1a460*/  EXIT ;  /* 0x000000000000794d */ /* 0x000fea0003800000 */
.L_x_2:
[----:B------:R-:W-:-:S00]  /*1a470*/  BRA `(.L_x_2) ;  /* 0xfffffffc00fc7947 */ /* 0x000fc0000383ffff */
[----:B------:R-:W-:-:S00]  /*1a480*/  NOP ;  /* 0x0000000000007918 */ /* 0x000fc00000000000 */
[----:B------:R-:W-:-:S00]  /*1a490*/  NOP ;  /* 0x0000000000007918 */ /* 0x000fc00000000000 */
[----:B------:R-:W-:-:S00]  /*1a4a0*/  NOP ;  /* 0x0000000000007918 */ /* 0x000fc00000000000 */
[----:B------:R-:W-:-:S00]  /*1a4b0*/  NOP ;  /* 0x0000000000007918 */ /* 0x000fc00000000000 */
[----:B------:R-:W-:-:S00]  /*1a4c0*/  NOP ;  /* 0x0000000000007918 */ /* 0x000fc00000000000 */
[----:B------:R-:W-:-:S00]  /*1a4d0*/  NOP ;  /* 0x0000000000007918 */ /* 0x000fc00000000000 */
[----:B------:R-:W-:-:S00]  /*1a4e0*/  NOP ;  /* 0x0000000000007918 */ /* 0x000fc00000000000 */
[----:B------:R-:W-:-:S00]  /*1a4f0*/  NOP ;  /* 0x0000000000007918 */ /* 0x000fc00000000000 */
.L_x_3:


//--------------------- .nv.shared.matmul_kernel  --------------------------
	.section	.nv.shared.matmul_kernel,"aw",@nobits
	.sectionflags	@""
	.align	16
	.zero		1024


//--------------------- .nv.shared.reserved.0     --------------------------
	.section	.nv.shared.reserved.0,"aw",@nobits
	.weak		__nv_reservedSMEM_offset_0_alias
	.size		__nv_reservedSMEM_offset_0_alias, 0, 0
	.other		__nv_reservedSMEM_offset_0_alias,@"STO_CUDA_RESERVED_SHARED STV_DEFAULT"
__nv_reservedSMEM_offset_0_alias:
	.zero		0


//--------------------- .nv.constant0.matmul_kernel --------------------------
	.section	.nv.constant0.matmul_kernel,"a",@progbits
	.sectionflags	@""
	.align	4
.nv.constant0.matmul_kernel:
	.zero		608


//--------------------- SYMBOLS --------------------------

	.type		.nv.reservedSmem.offset0,@object
	.size		.nv.reservedSmem.offset0,0x4
